	.target	sm_90a

	.elftype	@"ET_EXEC"


//--------------------- .note.nv.tkinfo           --------------------------
	.section	.note.nv.tkinfo,"",@"SHT_NOTE"
	.sectionflags	@"SHF_NOTE_NV_TKINFO"
	.tkinfo
        /*0018*/ 	.word	0x00000002
        /*0030*/ 	.string	""
        /*0030*/ 	.string	"ptxas"
        /*0030*/ 	.string	"Cuda compilation tools, release 13.0, V13.0.88"
        /*0030*/ 	.string	"Build cuda_13.0.r13.0/compiler.36424714_0"
        /*0030*/ 	.string	"-arch sm_90a -m 64 "



//--------------------- .note.nv.cuinfo           --------------------------
	.section	.note.nv.cuinfo,"",@"SHT_NOTE"
	.sectionflags	@"SHF_NOTE_NV_CUINFO"
        /*0018*/ 	.short	0x0002
        /*001a*/ 	.short	0x005a
        /*001c*/ 	.short	0x0082
	.zero		2


//--------------------- .nv.info                  --------------------------
	.section	.nv.info,"",@"SHT_CUDA_INFO"
	.align	4


	//----- nvinfo : EIATTR_REGCOUNT
	.align		4
        /*0000*/ 	.byte	0x04, 0x2f
        /*0002*/ 	.short	(.L_18 - .L_17)
	.align		4
.L_17:
        /*0004*/ 	.word	index@(_ZN7cutlass13device_kernelINS_4gemm6kernel13GemmUniversalIN4cute5tupleIJiiiiEEENS1_10collective13CollectiveMmaINS1_34MainloopSm90TmaGmmaWarpSpecializedILi3ENS5_IJNS4_1CILi2EEENSA_ILi1EEESC_EEENS1_35KernelTmaWarpSpecializedCooperativeEEENS5_IJNSA_ILi256EEESG_NSA_ILi64EEEEEENS_6half_tENS5_IJlSC_lEEESJ_SK_NS4_8TiledMMAINS4_8MMA_AtomIJNS4_4SM904GMMA26MMA_64x256x16_F32F16F16_SSILNSO_5MajorE0ELSQ_0ELNSO_7ScaleInE1ELSR_1EEEEEENS4_6LayoutISD_NS5_IJSC_NSA_ILi0EEESV_EEEEENS5_IJNS4_10UnderscoreESY_SY_EEEEENS4_13SM90_TMA_LOADENS4_14ComposedLayoutINS4_7SwizzleILi3ELi4ELi3EEENS4_18smem_ptr_flag_bitsILi16EEENSU_INS5_IJNSA_ILi8EEESH_EEENS5_IJSH_SC_EEEEEEEvNS4_8identityENS4_23SM90_TMA_LOAD_MULTICASTES1B_vS1C_EENS_8epilogue10collective18CollectiveEpilogueINS1F_22Sm90TmaWarpSpecializedILi4ELi2ELi16ELb1ELb0EEEJSI_NS5_IJNSA_ILi128EEENSA_ILi32EEEEEESJ_SK_SJ_SK_NS1F_6fusion15FusionCallbacksIS1J_NS1N_13LinCombEltActINS1F_6thread7SigmoidESJ_fSJ_fLNS_15FloatRoundStyleE2EEESI_S1M_JEEES11_NS12_INS13_ILi2ELi4ELi3EEES16_NSU_INS5_IJS17_S1L_EEENS5_IJS1L_SC_EEEEEEENS4_17SM75_U32x4_LDSM_NENS4_14SM90_TMA_STOREES1Z_NS4_17SM90_U32x4_STSM_NENS4_9Copy_AtomIJS22_SJ_EEEvEEEvvEEEEvNT_6ParamsE)
        /*0008*/ 	.word	0x000000a8


	//----- nvinfo : EIATTR_FRAME_SIZE
	.align		4
.L_18:
        /*000c*/ 	.byte	0x04, 0x11
        /*000e*/ 	.short	(.L_20 - .L_19)
	.align		4
.L_19:
        /*0010*/ 	.word	index@($__internal_0_$__cuda_sm20_rcp_rn_f32_slowpath)
        /*0014*/ 	.word	0x000007a0


	//----- nvinfo : EIATTR_FRAME_SIZE
	.align		4
.L_20:
        /*0018*/ 	.byte	0x04, 0x11
        /*001a*/ 	.short	(.L_22 - .L_21)
	.align		4
.L_21:
        /*001c*/ 	.word	index@(_ZN7cutlass13device_kernelINS_4gemm6kernel13GemmUniversalIN4cute5tupleIJiiiiEEENS1_10collective13CollectiveMmaINS1_34MainloopSm90TmaGmmaWarpSpecializedILi3ENS5_IJNS4_1CILi2EEENSA_ILi1EEESC_EEENS1_35KernelTmaWarpSpecializedCooperativeEEENS5_IJNSA_ILi256EEESG_NSA_ILi64EEEEEENS_6half_tENS5_IJlSC_lEEESJ_SK_NS4_8TiledMMAINS4_8MMA_AtomIJNS4_4SM904GMMA26MMA_64x256x16_F32F16F16_SSILNSO_5MajorE0ELSQ_0ELNSO_7ScaleInE1ELSR_1EEEEEENS4_6LayoutISD_NS5_IJSC_NSA_ILi0EEESV_EEEEENS5_IJNS4_10UnderscoreESY_SY_EEEEENS4_13SM90_TMA_LOADENS4_14ComposedLayoutINS4_7SwizzleILi3ELi4ELi3EEENS4_18smem_ptr_flag_bitsILi16EEENSU_INS5_IJNSA_ILi8EEESH_EEENS5_IJSH_SC_EEEEEEEvNS4_8identityENS4_23SM90_TMA_LOAD_MULTICASTES1B_vS1C_EENS_8epilogue10collective18CollectiveEpilogueINS1F_22Sm90TmaWarpSpecializedILi4ELi2ELi16ELb1ELb0EEEJSI_NS5_IJNSA_ILi128EEENSA_ILi32EEEEEESJ_SK_SJ_SK_NS1F_6fusion15FusionCallbacksIS1J_NS1N_13LinCombEltActINS1F_6thread7SigmoidESJ_fSJ_fLNS_15FloatRoundStyleE2EEESI_S1M_JEEES11_NS12_INS13_ILi2ELi4ELi3EEES16_NSU_INS5_IJS17_S1L_EEENS5_IJS1L_SC_EEEEEEENS4_17SM75_U32x4_LDSM_NENS4_14SM90_TMA_STOREES1Z_NS4_17SM90_U32x4_STSM_NENS4_9Copy_AtomIJS22_SJ_EEEvEEEvvEEEEvNT_6ParamsE)
        /*0020*/ 	.word	0x000007a0


	//----- nvinfo : EIATTR_MIN_STACK_SIZE
	.align		4
.L_22:
        /*0024*/ 	.byte	0x04, 0x12
        /*0026*/ 	.short	(.L_24 - .L_23)
	.align		4
.L_23:
        /*0028*/ 	.word	index@(_ZN7cutlass13device_kernelINS_4gemm6kernel13GemmUniversalIN4cute5tupleIJiiiiEEENS1_10collective13CollectiveMmaINS1_34MainloopSm90TmaGmmaWarpSpecializedILi3ENS5_IJNS4_1CILi2EEENSA_ILi1EEESC_EEENS1_35KernelTmaWarpSpecializedCooperativeEEENS5_IJNSA_ILi256EEESG_NSA_ILi64EEEEEENS_6half_tENS5_IJlSC_lEEESJ_SK_NS4_8TiledMMAINS4_8MMA_AtomIJNS4_4SM904GMMA26MMA_64x256x16_F32F16F16_SSILNSO_5MajorE0ELSQ_0ELNSO_7ScaleInE1ELSR_1EEEEEENS4_6LayoutISD_NS5_IJSC_NSA_ILi0EEESV_EEEEENS5_IJNS4_10UnderscoreESY_SY_EEEEENS4_13SM90_TMA_LOADENS4_14ComposedLayoutINS4_7SwizzleILi3ELi4ELi3EEENS4_18smem_ptr_flag_bitsILi16EEENSU_INS5_IJNSA_ILi8EEESH_EEENS5_IJSH_SC_EEEEEEEvNS4_8identityENS4_23SM90_TMA_LOAD_MULTICASTES1B_vS1C_EENS_8epilogue10collective18CollectiveEpilogueINS1F_22Sm90TmaWarpSpecializedILi4ELi2ELi16ELb1ELb0EEEJSI_NS5_IJNSA_ILi128EEENSA_ILi32EEEEEESJ_SK_SJ_SK_NS1F_6fusion15FusionCallbacksIS1J_NS1N_13LinCombEltActINS1F_6thread7SigmoidESJ_fSJ_fLNS_15FloatRoundStyleE2EEESI_S1M_JEEES11_NS12_INS13_ILi2ELi4ELi3EEES16_NSU_INS5_IJS17_S1L_EEENS5_IJS1L_SC_EEEEEEENS4_17SM75_U32x4_LDSM_NENS4_14SM90_TMA_STOREES1Z_NS4_17SM90_U32x4_STSM_NENS4_9Copy_AtomIJS22_SJ_EEEvEEEvvEEEEvNT_6ParamsE)
        /*002c*/ 	.word	0x000007a0
.L_24:


//--------------------- .nv.compat                --------------------------
	.section	.nv.compat,"",@"SHT_CUDA_COMPAT_INFO"
	.align	4
        /*0000*/ 	.byte	0x02, 0x09, 0x01, 0x00, 0x02, 0x02, 0x04, 0x00, 0x02, 0x05, 0x05, 0x00, 0x03, 0x07, 0x01, 0x01
        /*0010*/ 	.byte	0x02, 0x03, 0x01, 0x00, 0x02, 0x06, 0x01, 0x00, 0x04, 0x0b, 0x08, 0x00, 0x00, 0x00, 0x00, 0x00
        /*0020*/ 	.byte	0x00, 0x00, 0x00, 0x00


//--------------------- .nv.info._ZN7cutlass13device_kernelINS_4gemm6kernel13GemmUniversalIN4cute5tupleIJiiiiEEENS1_10collective13CollectiveMmaINS1_34MainloopSm90TmaGmmaWarpSpecializedILi3ENS5_IJNS4_1CILi2EEENSA_ILi1EEESC_EEENS1_35KernelTmaWarpSpecializedCooperativeEEENS5_IJNSA_ILi256EEESG_NSA_ILi64EEEEEENS_6half_tENS5_IJlSC_lEEESJ_SK_NS4_8TiledMMAINS4_8MMA_AtomIJNS4_4SM904GMMA26MMA_64x256x16_F32F16F16_SSILNSO_5MajorE0ELSQ_0ELNSO_7ScaleInE1ELSR_1EEEEEENS4_6LayoutISD_NS5_IJSC_NSA_ILi0EEESV_EEEEENS5_IJNS4_10UnderscoreESY_SY_EEEEENS4_13SM90_TMA_LOADENS4_14ComposedLayoutINS4_7SwizzleILi3ELi4ELi3EEENS4_18smem_ptr_flag_bitsILi16EEENSU_INS5_IJNSA_ILi8EEESH_EEENS5_IJSH_SC_EEEEEEEvNS4_8identityENS4_23SM90_TMA_LOAD_MULTICASTES1B_vS1C_EENS_8epilogue10collective18CollectiveEpilogueINS1F_22Sm90TmaWarpSpecializedILi4ELi2ELi16ELb1ELb0EEEJSI_NS5_IJNSA_ILi128EEENSA_ILi32EEEEEESJ_SK_SJ_SK_NS1F_6fusion15FusionCallbacksIS1J_NS1N_13LinCombEltActINS1F_6thread7SigmoidESJ_fSJ_fLNS_15FloatRoundStyleE2EEESI_S1M_JEEES11_NS12_INS13_ILi2ELi4ELi3EEES16_NSU_INS5_IJS17_S1L_EEENS5_IJS1L_SC_EEEEEEENS4_17SM75_U32x4_LDSM_NENS4_14SM90_TMA_STOREES1Z_NS4_17SM90_U32x4_STSM_NENS4_9Copy_AtomIJS22_SJ_EEEvEEEvvEEEEvNT_6ParamsE --------------------------
	.section	.nv.info._ZN7cutlass13device_kernelINS_4gemm6kernel13GemmUniversalIN4cute5tupleIJiiiiEEENS1_10collective13CollectiveMmaINS1_34MainloopSm90TmaGmmaWarpSpecializedILi3ENS5_IJNS4_1CILi2EEENSA_ILi1EEESC_EEENS1_35KernelTmaWarpSpecializedCooperativeEEENS5_IJNSA_ILi256EEESG_NSA_ILi64EEEEEENS_6half_tENS5_IJlSC_lEEESJ_SK_NS4_8TiledMMAINS4_8MMA_AtomIJNS4_4SM904GMMA26MMA_64x256x16_F32F16F16_SSILNSO_5MajorE0ELSQ_0ELNSO_7ScaleInE1ELSR_1EEEEEENS4_6LayoutISD_NS5_IJSC_NSA_ILi0EEESV_EEEEENS5_IJNS4_10UnderscoreESY_SY_EEEEENS4_13SM90_TMA_LOADENS4_14ComposedLayoutINS4_7SwizzleILi3ELi4ELi3EEENS4_18smem_ptr_flag_bitsILi16EEENSU_INS5_IJNSA_ILi8EEESH_EEENS5_IJSH_SC_EEEEEEEvNS4_8identityENS4_23SM90_TMA_LOAD_MULTICASTES1B_vS1C_EENS_8epilogue10collective18CollectiveEpilogueINS1F_22Sm90TmaWarpSpecializedILi4ELi2ELi16ELb1ELb0EEEJSI_NS5_IJNSA_ILi128EEENSA_ILi32EEEEEESJ_SK_SJ_SK_NS1F_6fusion15FusionCallbacksIS1J_NS1N_13LinCombEltActINS1F_6thread7SigmoidESJ_fSJ_fLNS_15FloatRoundStyleE2EEESI_S1M_JEEES11_NS12_INS13_ILi2ELi4ELi3EEES16_NSU_INS5_IJS17_S1L_EEENS5_IJS1L_SC_EEEEEEENS4_17SM75_U32x4_LDSM_NENS4_14SM90_TMA_STOREES1Z_NS4_17SM90_U32x4_STSM_NENS4_9Copy_AtomIJS22_SJ_EEEvEEEvvEEEEvNT_6ParamsE,"",@"SHT_CUDA_INFO"
	.sectionflags	@""
	.align	4


	//----- nvinfo : EIATTR_CUDA_API_VERSION
	.align		4
        /*0000*/ 	.byte	0x04, 0x37
        /*0002*/ 	.short	(.L_26 - .L_25)
.L_25:
        /*0004*/ 	.word	0x00000082


	//----- nvinfo : EIATTR_KPARAM_INFO
	.align		4
.L_26:
        /*0008*/ 	.byte	0x04, 0x17
        /*000a*/ 	.short	(.L_28 - .L_27)
.L_27:
        /*000c*/ 	.word	0x00000000
        /*0010*/ 	.short	0x0000
        /*0012*/ 	.short	0x0070
        /*0014*/ 	.byte	0x00, 0xf0, 0x01, 0x1c


	//----- nvinfo : EIATTR_SPARSE_MMA_MASK
	.align		4
.L_28:
        /*0018*/ 	.byte	0x03, 0x50
        /*001a*/ 	.short	0x0000


	//----- nvinfo : EIATTR_MAXREG_COUNT
	.align		4
        /*001c*/ 	.byte	0x03, 0x1b
        /*001e*/ 	.short	0x00a8


	//----- nvinfo : EIATTR_NUM_BARRIERS
	.align		4
        /*0020*/ 	.byte	0x02, 0x4c
        /*0022*/ 	.byte	0x02
	.zero		1


	//----- nvinfo : EIATTR_EXTERNS
	.align		4
        /*0024*/ 	.byte	0x04, 0x0f
        /*0026*/ 	.short	(.L_30 - .L_29)


	//   ....[0]....
	.align		4
.L_29:
        /*0028*/ 	.word	index@(__assertfail)


	//----- nvinfo : EIATTR_ANNOTATIONS
	.align		4
.L_30:
        /*002c*/ 	.byte	0x04, 0x55
        /*002e*/ 	.short	(.L_32 - .L_31)


	//   ....[0]....
.L_31:
        /*0030*/ 	.word	0x00000001
        /*0034*/ 	.byte	0x70, 0x0e, 0x00, 0x00, 0x01, 0x00, 0x00, 0x00, 0x80, 0x0e, 0x00, 0x00, 0x01, 0x00, 0x00, 0x00
        /* <DEDUP_REMOVED lines=669> */
        /*2a14*/ 	.byte	0x50, 0xc5, 0x02, 0x00, 0x01, 0x00, 0x00, 0x00, 0x70, 0xc5, 0x02, 0x00


	//----- nvinfo : EIATTR_MERCURY_ISA_VERSION
	.align		4
.L_32:
        /*2a20*/ 	.byte	0x03, 0x5f
        /*2a22*/ 	.short	0x0101


	//----- nvinfo : EIATTR_INT_WARP_WIDE_INSTR_OFFSETS
	.align		4
        /*2a24*/ 	.byte	0x04, 0x31
        /*2a26*/ 	.short	(.L_34 - .L_33)


	//   ....[0]....
.L_33:
        /*2a28*/ 	.word	0x00000a20


	//   ....[1]....
        /*2a2c*/ 	.word	0x00000a30


	//   ....[2]....
        /*2a30*/ 	.word	0x00000b90


	//----- nvinfo : EIATTR_COOP_GROUP_MASK_REGIDS
	.align		4
.L_34:
        /*2a34*/ 	.byte	0x04, 0x29
        /*2a36*/ 	.short	(.L_36 - .L_35)


	//   ....[0]....
.L_35:
        /*2a38*/ 	.word	0xffffffff


	//   ....[1]....
        /*2a3c*/ 	.word	0xffffffff


	//   ....[2]....
        /*2a40*/ 	.word	0xffffffff


	//   ....[3]....
        /*2a44*/ 	.word	0xffffffff


	//   ....[4]....
        /*2a48*/ 	.word	0xffffffff


	//   ....[5]....
        /*2a4c*/ 	.word	0xffffffff


	//   ....[6]....
        /*2a50*/ 	.word	0xffffffff


	//----- nvinfo : EIATTR_COOP_GROUP_INSTR_OFFSETS
	.align		4
.L_36:
        /*2a54*/ 	.byte	0x04, 0x28
        /*2a56*/ 	.short	(.L_38 - .L_37)


	//   ....[0]....
.L_37:
        /*2a58*/ 	.word	0x00000060


	//   ....[1]....
        /*2a5c*/ 	.word	0x00000090


	//   ....[2]....
        /*2a60*/ 	.word	0x000004e0


	//   ....[3]....
        /*2a64*/ 	.word	0x000006b0


	//   ....[4]....
        /*2a68*/ 	.word	0x00000860


	//   ....[5]....
        /*2a6c*/ 	.word	0x00000d10


	//   ....[6]....
        /*2a70*/ 	.word	0x000018a0


	//----- nvinfo : EIATTR_REG_RECONFIG
	.align		4
.L_38:
        /*2a74*/ 	.byte	0x01, 0x54
	.zero		2


	//----- nvinfo : EIATTR_SYSCALL_OFFSETS
	.align		4
        /*2a78*/ 	.byte	0x04, 0x46
        /*2a7a*/ 	.short	(.L_40 - .L_39)


	//   ....[0]....
.L_39:
        /*2a7c*/ 	.word	0x00001a50


	//   ....[1]....
        /*2a80*/ 	.word	0x00009780


	//   ....[2]....
        /*2a84*/ 	.word	0x00009870


	//----- nvinfo : EIATTR_MBARRIER_INSTR_OFFSETS
	.align		4
.L_40:
        /*2a88*/ 	.byte	0x04, 0x39
        /*2a8a*/ 	.short	(.L_42 - .L_41)


	//   ....[0]....
.L_41:
        /*2a8c*/ 	.word	0x00000640
        /*2a90*/ 	.word	0x000000ff
        /*2a94*/ 	.word	0x00000000
        /*2a98*/ 	.short	0x0100
        /*2a9a*/ 	.byte	0x08
	.zero		1


	//   ....[1]....
        /*2a9c*/ 	.word	0x00000650
        /*2aa0*/ 	.word	0x000000ff
        /*2aa4*/ 	.word	0x00000018
        /*2aa8*/ 	.short	0x0100
        /*2aaa*/ 	.byte	0x08
	.zero		1


	//   ....[2]....
        /*2aac*/ 	.word	0x00000660
        /*2ab0*/ 	.word	0x000000ff
        /*2ab4*/ 	.word	0x00000008
        /*2ab8*/ 	.short	0x0100
        /*2aba*/ 	.byte	0x08
	.zero		1


	//   ....[3]....
        /*2abc*/ 	.word	0x00000670
        /*2ac0*/ 	.word	0x000000ff
        /*2ac4*/ 	.word	0x00000020
        /*2ac8*/ 	.short	0x0100
        /*2aca*/ 	.byte	0x08
	.zero		1


	//   ....[4]....
        /*2acc*/ 	.word	0x00000680
        /*2ad0*/ 	.word	0x000000ff
        /*2ad4*/ 	.word	0x00000010
        /*2ad8*/ 	.short	0x0100
        /*2ada*/ 	.byte	0x08
	.zero		1


	//   ....[5]....
        /*2adc*/ 	.word	0x00000690
        /*2ae0*/ 	.word	0x000000ff
        /*2ae4*/ 	.word	0x00000028
        /*2ae8*/ 	.short	0x0100
        /*2aea*/ 	.byte	0x08
	.zero		1


	//   ....[6]....
        /*2aec*/ 	.word	0x000007c0
        /*2af0*/ 	.word	0x000000ff
        /*2af4*/ 	.word	0x00000030
        /*2af8*/ 	.short	0x0100
        /*2afa*/ 	.byte	0x08
	.zero		1


	//   ....[7]....
        /*2afc*/ 	.word	0x000007d0
        /*2b00*/ 	.word	0x000000ff
        /*2b04*/ 	.word	0x00000050
        /*2b08*/ 	.short	0x0100
        /*2b0a*/ 	.byte	0x08
	.zero		1


	//   ....[8]....
        /*2b0c*/ 	.word	0x000007e0
        /*2b10*/ 	.word	0x000000ff
        /*2b14*/ 	.word	0x00000038
        /*2b18*/ 	.short	0x0100
        /*2b1a*/ 	.byte	0x08
	.zero		1


	//   ....[9]....
        /*2b1c*/ 	.word	0x000007f0
        /*2b20*/ 	.word	0x000000ff
        /*2b24*/ 	.word	0x00000058
        /*2b28*/ 	.short	0x0100
        /*2b2a*/ 	.byte	0x08
	.zero		1


	//   ....[10]....
        /*2b2c*/ 	.word	0x00000800
        /*2b30*/ 	.word	0x000000ff
        /*2b34*/ 	.word	0x00000040
        /*2b38*/ 	.short	0x0100
        /*2b3a*/ 	.byte	0x08
	.zero		1


	//   ....[11]....
        /*2b3c*/ 	.word	0x00000810
        /*2b40*/ 	.word	0x000000ff
        /*2b44*/ 	.word	0x00000060
        /*2b48*/ 	.short	0x0100
        /*2b4a*/ 	.byte	0x08
	.zero		1


	//   ....[12]....
        /*2b4c*/ 	.word	0x00000820
        /*2b50*/ 	.word	0x000000ff
        /*2b54*/ 	.word	0x00000048
        /*2b58*/ 	.short	0x0100
        /*2b5a*/ 	.byte	0x08
	.zero		1


	//   ....[13]....
        /*2b5c*/ 	.word	0x00000830
        /*2b60*/ 	.word	0x000000ff
        /*2b64*/ 	.word	0x00000068
        /*2b68*/ 	.short	0x0100
        /*2b6a*/ 	.byte	0x08
	.zero		1


	//   ....[14]....
        /*2b6c*/ 	.word	0x00000c00
        /*2b70*/ 	.word	0x000000ff
        /*2b74*/ 	.word	0x00000070
        /*2b78*/ 	.short	0x0100
        /*2b7a*/ 	.byte	0x06
	.zero		1


	//   ....[15]....
        /*2b7c*/ 	.word	0x00000c90
        /*2b80*/ 	.word	0x000000ff
        /*2b84*/ 	.word	0x00000078
        /*2b88*/ 	.short	0x0100
        /*2b8a*/ 	.byte	0x06
	.zero		1


	//   ....[16]....
        /*2b8c*/ 	.word	0x00001ae0
        /*2b90*/ 	.word	0x00000003
        /*2b94*/ 	.word	0x00000000
        /*2b98*/ 	.short	0x010a
        /*2b9a*/ 	.byte	0x3f
	.zero		1


	//   ....[17]....
        /*2b9c*/ 	.word	0x00001b20
        /*2ba0*/ 	.word	0x00000003
        /*2ba4*/ 	.word	0x00000000
        /*2ba8*/ 	.short	0x010a
        /*2baa*/ 	.byte	0x3f
	.zero		1


	//   ....[18]....
        /*2bac*/ 	.word	0x00005170
        /*2bb0*/ 	.word	0x000000ff
        /*2bb4*/ 	.word	0x00000000
        /*2bb8*/ 	.short	0x010a
        /*2bba*/ 	.byte	0x08
	.zero		1


	//   ....[19]....
        /*2bbc*/ 	.word	0x000051b0
        /*2bc0*/ 	.word	0x000000ff
        /*2bc4*/ 	.word	0x00000000
        /*2bc8*/ 	.short	0x010a
        /*2bca*/ 	.byte	0x08
	.zero		1


	//   ....[20]....
        /*2bcc*/ 	.word	0x00009320
        /*2bd0*/ 	.word	0x00000003
        /*2bd4*/ 	.word	0x00000000
        /*2bd8*/ 	.short	0x0101
        /*2bda*/ 	.byte	0x3f
	.zero		1


	//   ....[21]....
        /*2bdc*/ 	.word	0x00009530
        /*2be0*/ 	.word	0x00000000
        /*2be4*/ 	.word	0x00000000
        /*2be8*/ 	.short	0x0101
        /*2bea*/ 	.byte	0x3f
	.zero		1


	//   ....[22]....
        /*2bec*/ 	.word	0x00009d40
        /*2bf0*/ 	.word	0x000000ff
        /*2bf4*/ 	.word	0x00000030
        /*2bf8*/ 	.short	0x010a
        /*2bfa*/ 	.byte	0x2e
	.zero		1


	//   ....[23]....
        /*2bfc*/ 	.word	0x0000bd70
        /*2c00*/ 	.word	0x000000ff
        /*2c04*/ 	.word	0x00000000
        /*2c08*/ 	.short	0x0101
        /*2c0a*/ 	.byte	0x04
	.zero		1


	//   ....[24]....
        /*2c0c*/ 	.word	0x0000be50
        /*2c10*/ 	.word	0x00000000
        /*2c14*/ 	.word	0x00000030
        /*2c18*/ 	.short	0x010a
        /*2c1a*/ 	.byte	0x3f
	.zero		1


	//   ....[25]....
        /*2c1c*/ 	.word	0x0000db90
        /*2c20*/ 	.word	0x000000ff
        /*2c24*/ 	.word	0x00000000
        /*2c28*/ 	.short	0x0101
        /*2c2a*/ 	.byte	0x04
	.zero		1


	//   ....[26]....
        /*2c2c*/ 	.word	0x0000dc80
        /*2c30*/ 	.word	0x00000000
        /*2c34*/ 	.word	0x00000030
        /*2c38*/ 	.short	0x010a
        /*2c3a*/ 	.byte	0x3f
	.zero		1


	//   ....[27]....
        /*2c3c*/ 	.word	0x0000faf0
        /*2c40*/ 	.word	0x000000ff
        /*2c44*/ 	.word	0x00000000
        /*2c48*/ 	.short	0x0101
        /*2c4a*/ 	.byte	0x04
	.zero		1


	//   ....[28]....
        /*2c4c*/ 	.word	0x0000fbd0
        /*2c50*/ 	.word	0x00000003
        /*2c54*/ 	.word	0x00000030
        /*2c58*/ 	.short	0x010a
        /*2c5a*/ 	.byte	0x3f
	.zero		1


	//   ....[29]....
        /*2c5c*/ 	.word	0x00011940
        /*2c60*/ 	.word	0x000000ff
        /*2c64*/ 	.word	0x00000000
        /*2c68*/ 	.short	0x0101
        /*2c6a*/ 	.byte	0x04
	.zero		1


	//   ....[30]....
        /*2c6c*/ 	.word	0x00011a20
        /*2c70*/ 	.word	0x00000000
        /*2c74*/ 	.word	0x00000030
        /*2c78*/ 	.short	0x010a
        /*2c7a*/ 	.byte	0x3f
	.zero		1


	//   ....[31]....
        /*2c7c*/ 	.word	0x00013860
        /*2c80*/ 	.word	0x000000ff
        /*2c84*/ 	.word	0x00000000
        /*2c88*/ 	.short	0x0101
        /*2c8a*/ 	.byte	0x04
	.zero		1


	//   ....[32]....
        /*2c8c*/ 	.word	0x00013950
        /*2c90*/ 	.word	0x00000000
        /*2c94*/ 	.word	0x00000030
        /*2c98*/ 	.short	0x010a
        /*2c9a*/ 	.byte	0x3f
	.zero		1


	//   ....[33]....
        /*2c9c*/ 	.word	0x00015690
        /*2ca0*/ 	.word	0x000000ff
        /*2ca4*/ 	.word	0x00000000
        /*2ca8*/ 	.short	0x0101
        /*2caa*/ 	.byte	0x04
	.zero		1


	//   ....[34]....
        /*2cac*/ 	.word	0x00015780
        /*2cb0*/ 	.word	0x00000000
        /*2cb4*/ 	.word	0x00000030
        /*2cb8*/ 	.short	0x010a
        /*2cba*/ 	.byte	0x3f
	.zero		1


	//   ....[35]....
        /*2cbc*/ 	.word	0x000175c0
        /*2cc0*/ 	.word	0x000000ff
        /*2cc4*/ 	.word	0x00000000
        /*2cc8*/ 	.short	0x0101
        /*2cca*/ 	.byte	0x04
	.zero		1


	//   ....[36]....
        /*2ccc*/ 	.word	0x000176b0
        /*2cd0*/ 	.word	0x00000000
        /*2cd4*/ 	.word	0x00000030
        /*2cd8*/ 	.short	0x010a
        /*2cda*/ 	.byte	0x3f
	.zero		1


	//   ....[37]....
        /*2cdc*/ 	.word	0x000193f0
        /*2ce0*/ 	.word	0x000000ff
        /*2ce4*/ 	.word	0x00000000
        /*2ce8*/ 	.short	0x0101
        /*2cea*/ 	.byte	0x04
	.zero		1


	//   ....[38]....
        /*2cec*/ 	.word	0x000194e0
        /*2cf0*/ 	.word	0x00000000
        /*2cf4*/ 	.word	0x00000030
        /*2cf8*/ 	.short	0x010a
        /*2cfa*/ 	.byte	0x3f
	.zero		1


	//   ....[39]....
        /*2cfc*/ 	.word	0x0001b320
        /*2d00*/ 	.word	0x000000ff
        /*2d04*/ 	.word	0x00000000
        /*2d08*/ 	.short	0x0101
        /*2d0a*/ 	.byte	0x04
	.zero		1


	//   ....[40]....
        /*2d0c*/ 	.word	0x0001b410
        /*2d10*/ 	.word	0x00000000
        /*2d14*/ 	.word	0x00000030
        /*2d18*/ 	.short	0x010a
        /*2d1a*/ 	.byte	0x3f
	.zero		1


	//   ....[41]....
        /*2d1c*/ 	.word	0x0001d150
        /*2d20*/ 	.word	0x000000ff
        /*2d24*/ 	.word	0x00000000
        /*2d28*/ 	.short	0x0101
        /*2d2a*/ 	.byte	0x04
	.zero		1


	//   ....[42]....
        /*2d2c*/ 	.word	0x0001d240
        /*2d30*/ 	.word	0x00000000
        /*2d34*/ 	.word	0x00000030
        /*2d38*/ 	.short	0x010a
        /*2d3a*/ 	.byte	0x3f
	.zero		1


	//   ....[43]....
        /*2d3c*/ 	.word	0x0001f080
        /*2d40*/ 	.word	0x000000ff
        /*2d44*/ 	.word	0x00000000
        /*2d48*/ 	.short	0x0101
        /*2d4a*/ 	.byte	0x04
	.zero		1


	//   ....[44]....
        /*2d4c*/ 	.word	0x0001f170
        /*2d50*/ 	.word	0x00000000
        /*2d54*/ 	.word	0x00000030
        /*2d58*/ 	.short	0x010a
        /*2d5a*/ 	.byte	0x3f
	.zero		1


	//   ....[45]....
        /*2d5c*/ 	.word	0x00020eb0
        /*2d60*/ 	.word	0x000000ff
        /*2d64*/ 	.word	0x00000000
        /*2d68*/ 	.short	0x0101
        /*2d6a*/ 	.byte	0x04
	.zero		1


	//   ....[46]....
        /*2d6c*/ 	.word	0x00020fa0
        /*2d70*/ 	.word	0x00000000
        /*2d74*/ 	.word	0x00000030
        /*2d78*/ 	.short	0x010a
        /*2d7a*/ 	.byte	0x3f
	.zero		1


	//   ....[47]....
        /*2d7c*/ 	.word	0x00022de0
        /*2d80*/ 	.word	0x000000ff
        /*2d84*/ 	.word	0x00000000
        /*2d88*/ 	.short	0x0101
        /*2d8a*/ 	.byte	0x04
	.zero		1


	//   ....[48]....
        /*2d8c*/ 	.word	0x00022ed0
        /*2d90*/ 	.word	0x00000000
        /*2d94*/ 	.word	0x00000030
        /*2d98*/ 	.short	0x010a
        /*2d9a*/ 	.byte	0x3f
	.zero		1


	//   ....[49]....
        /*2d9c*/ 	.word	0x00024c10
        /*2da0*/ 	.word	0x000000ff
        /*2da4*/ 	.word	0x00000000
        /*2da8*/ 	.short	0x0101
        /*2daa*/ 	.byte	0x04
	.zero		1


	//   ....[50]....
        /*2dac*/ 	.word	0x00024d00
        /*2db0*/ 	.word	0x00000000
        /*2db4*/ 	.word	0x00000030
        /*2db8*/ 	.short	0x010a
        /*2dba*/ 	.byte	0x3f
	.zero		1


	//   ....[51]....
        /*2dbc*/ 	.word	0x00026b40
        /*2dc0*/ 	.word	0x000000ff
        /*2dc4*/ 	.word	0x00000000
        /*2dc8*/ 	.short	0x0101
        /*2dca*/ 	.byte	0x04
	.zero		1


	//   ....[52]....
        /*2dcc*/ 	.word	0x00026c30
        /*2dd0*/ 	.word	0x00000002
        /*2dd4*/ 	.word	0x00000030
        /*2dd8*/ 	.short	0x010a
        /*2dda*/ 	.byte	0x3f
	.zero		1


	//   ....[53]....
        /*2ddc*/ 	.word	0x00028920
        /*2de0*/ 	.word	0x000000ff
        /*2de4*/ 	.word	0x00000000
        /*2de8*/ 	.short	0x0101
        /*2dea*/ 	.byte	0x04
	.zero		1


	//   ....[54]....
        /*2dec*/ 	.word	0x00029310
        /*2df0*/ 	.word	0x000000ff
        /*2df4*/ 	.word	0x00000000
        /*2df8*/ 	.short	0x0101
        /*2dfa*/ 	.byte	0x04
	.zero		1


	//   ....[55]....
        /*2dfc*/ 	.word	0x000299c0
        /*2e00*/ 	.word	0x000000ff
        /*2e04*/ 	.word	0x00000078
        /*2e08*/ 	.short	0x010a
        /*2e0a*/ 	.byte	0x04
	.zero		1


	//   ....[56]....
        /*2e0c*/ 	.word	0x00029e00
        /*2e10*/ 	.word	0x000000ff
        /*2e14*/ 	.word	0x00000050
        /*2e18*/ 	.short	0x010a
        /*2e1a*/ 	.byte	0x04
	.zero		1


	//   ....[57]....
        /*2e1c*/ 	.word	0x00029ef0
        /*2e20*/ 	.word	0x000000ff
        /*2e24*/ 	.word	0x00000030
        /*2e28*/ 	.short	0x010b
        /*2e2a*/ 	.byte	0x04
	.zero		1


	//   ....[58]....
        /*2e2c*/ 	.word	0x00029f50
        /*2e30*/ 	.word	0x000000ff
        /*2e34*/ 	.word	0x00000000
        /*2e38*/ 	.short	0x0101
        /*2e3a*/ 	.byte	0x0e
	.zero		1


	//   ....[59]....
        /*2e3c*/ 	.word	0x00029f80
        /*2e40*/ 	.word	0x000000ff
        /*2e44*/ 	.word	0x00000058
        /*2e48*/ 	.short	0x010a
        /*2e4a*/ 	.byte	0x04
	.zero		1


	//   ....[60]....
        /*2e4c*/ 	.word	0x0002a090
        /*2e50*/ 	.word	0x000000ff
        /*2e54*/ 	.word	0x00000038
        /*2e58*/ 	.short	0x010b
        /*2e5a*/ 	.byte	0x04
	.zero		1


	//   ....[61]....
        /*2e5c*/ 	.word	0x0002a100
        /*2e60*/ 	.word	0x000000ff
        /*2e64*/ 	.word	0x00000000
        /*2e68*/ 	.short	0x0101
        /*2e6a*/ 	.byte	0x0d
	.zero		1


	//   ....[62]....
        /*2e6c*/ 	.word	0x0002a130
        /*2e70*/ 	.word	0x000000ff
        /*2e74*/ 	.word	0x00000060
        /*2e78*/ 	.short	0x010a
        /*2e7a*/ 	.byte	0x04
	.zero		1


	//   ....[63]....
        /*2e7c*/ 	.word	0x0002a230
        /*2e80*/ 	.word	0x000000ff
        /*2e84*/ 	.word	0x00000040
        /*2e88*/ 	.short	0x010b
        /*2e8a*/ 	.byte	0x04
	.zero		1


	//   ....[64]....
        /*2e8c*/ 	.word	0x0002a290
        /*2e90*/ 	.word	0x000000ff
        /*2e94*/ 	.word	0x00000000
        /*2e98*/ 	.short	0x0101
        /*2e9a*/ 	.byte	0x0f
	.zero		1


	//   ....[65]....
        /*2e9c*/ 	.word	0x0002a2c0
        /*2ea0*/ 	.word	0x000000ff
        /*2ea4*/ 	.word	0x00000068
        /*2ea8*/ 	.short	0x010a
        /*2eaa*/ 	.byte	0x04
	.zero		1


	//   ....[66]....
        /*2eac*/ 	.word	0x0002a3c0
        /*2eb0*/ 	.word	0x000000ff
        /*2eb4*/ 	.word	0x00000048
        /*2eb8*/ 	.short	0x010b
        /*2eba*/ 	.byte	0x04
	.zero		1


	//   ....[67]....
        /*2ebc*/ 	.word	0x0002a430
        /*2ec0*/ 	.word	0x000000ff
        /*2ec4*/ 	.word	0x00000000
        /*2ec8*/ 	.short	0x0101
        /*2eca*/ 	.byte	0x05
	.zero		1


	//   ....[68]....
        /*2ecc*/ 	.word	0x0002a470
        /*2ed0*/ 	.word	0x000000ff
        /*2ed4*/ 	.word	0x00000050
        /*2ed8*/ 	.short	0x010a
        /*2eda*/ 	.byte	0x04
	.zero		1


	//   ....[69]....
        /*2edc*/ 	.word	0x0002a560
        /*2ee0*/ 	.word	0x000000ff
        /*2ee4*/ 	.word	0x00000030
        /*2ee8*/ 	.short	0x010b
        /*2eea*/ 	.byte	0x04
	.zero		1


	//   ....[70]....
        /*2eec*/ 	.word	0x0002a5a0
        /*2ef0*/ 	.word	0x000000ff
        /*2ef4*/ 	.word	0x00000000
        /*2ef8*/ 	.short	0x0101
        /*2efa*/ 	.byte	0x0e
	.zero		1


	//   ....[71]....
        /*2efc*/ 	.word	0x0002a5d0
        /*2f00*/ 	.word	0x000000ff
        /*2f04*/ 	.word	0x00000058
        /*2f08*/ 	.short	0x010a
        /*2f0a*/ 	.byte	0x04
	.zero		1


	//   ....[72]....
        /*2f0c*/ 	.word	0x0002a6d0
        /*2f10*/ 	.word	0x000000ff
        /*2f14*/ 	.word	0x00000038
        /*2f18*/ 	.short	0x010b
        /*2f1a*/ 	.byte	0x04
	.zero		1


	//   ....[73]....
        /*2f1c*/ 	.word	0x0002a710
        /*2f20*/ 	.word	0x000000ff
        /*2f24*/ 	.word	0x00000000
        /*2f28*/ 	.short	0x0101
        /*2f2a*/ 	.byte	0x0d
	.zero		1


	//   ....[74]....
        /*2f2c*/ 	.word	0x0002a750
        /*2f30*/ 	.word	0x000000ff
        /*2f34*/ 	.word	0x00000060
        /*2f38*/ 	.short	0x010a
        /*2f3a*/ 	.byte	0x04
	.zero		1


	//   ....[75]....
        /*2f3c*/ 	.word	0x0002a840
        /*2f40*/ 	.word	0x000000ff
        /*2f44*/ 	.word	0x00000040
        /*2f48*/ 	.short	0x010b
        /*2f4a*/ 	.byte	0x04
	.zero		1


	//   ....[76]....
        /*2f4c*/ 	.word	0x0002a880
        /*2f50*/ 	.word	0x000000ff
        /*2f54*/ 	.word	0x00000000
        /*2f58*/ 	.short	0x0101
        /*2f5a*/ 	.byte	0x0f
	.zero		1


	//   ....[77]....
        /*2f5c*/ 	.word	0x0002a8b0
        /*2f60*/ 	.word	0x000000ff
        /*2f64*/ 	.word	0x00000068
        /*2f68*/ 	.short	0x010a
        /*2f6a*/ 	.byte	0x04
	.zero		1


	//   ....[78]....
        /*2f6c*/ 	.word	0x0002a9b0
        /*2f70*/ 	.word	0x000000ff
        /*2f74*/ 	.word	0x00000048
        /*2f78*/ 	.short	0x010b
        /*2f7a*/ 	.byte	0x04
	.zero		1


	//   ....[79]....
        /*2f7c*/ 	.word	0x0002a9f0
        /*2f80*/ 	.word	0x000000ff
        /*2f84*/ 	.word	0x00000000
        /*2f88*/ 	.short	0x0101
        /*2f8a*/ 	.byte	0x05
	.zero		1


	//   ....[80]....
        /*2f8c*/ 	.word	0x0002aa30
        /*2f90*/ 	.word	0x000000ff
        /*2f94*/ 	.word	0x00000050
        /*2f98*/ 	.short	0x010a
        /*2f9a*/ 	.byte	0x04
	.zero		1


	//   ....[81]....
        /*2f9c*/ 	.word	0x0002ab30
        /*2fa0*/ 	.word	0x000000ff
        /*2fa4*/ 	.word	0x00000030
        /*2fa8*/ 	.short	0x010b
        /*2faa*/ 	.byte	0x04
	.zero		1


	//   ....[82]....
        /*2fac*/ 	.word	0x0002ab70
        /*2fb0*/ 	.word	0x000000ff
        /*2fb4*/ 	.word	0x00000000
        /*2fb8*/ 	.short	0x0101
        /*2fba*/ 	.byte	0x0e
	.zero		1


	//   ....[83]....
        /*2fbc*/ 	.word	0x0002aba0
        /*2fc0*/ 	.word	0x000000ff
        /*2fc4*/ 	.word	0x00000058
        /*2fc8*/ 	.short	0x010a
        /*2fca*/ 	.byte	0x04
	.zero		1


	//   ....[84]....
        /*2fcc*/ 	.word	0x0002aca0
        /*2fd0*/ 	.word	0x000000ff
        /*2fd4*/ 	.word	0x00000038
        /*2fd8*/ 	.short	0x010b
        /*2fda*/ 	.byte	0x04
	.zero		1


	//   ....[85]....
        /*2fdc*/ 	.word	0x0002ace0
        /*2fe0*/ 	.word	0x000000ff
        /*2fe4*/ 	.word	0x00000000
        /*2fe8*/ 	.short	0x0101
        /*2fea*/ 	.byte	0x0d
	.zero		1


	//   ....[86]....
        /*2fec*/ 	.word	0x0002ad20
        /*2ff0*/ 	.word	0x000000ff
        /*2ff4*/ 	.word	0x00000060
        /*2ff8*/ 	.short	0x010a
        /*2ffa*/ 	.byte	0x04
	.zero		1


	//   ....[87]....
        /*2ffc*/ 	.word	0x0002ae20
        /*3000*/ 	.word	0x000000ff
        /*3004*/ 	.word	0x00000040
        /*3008*/ 	.short	0x010b
        /*300a*/ 	.byte	0x04
	.zero		1


	//   ....[88]....
        /*300c*/ 	.word	0x0002ae60
        /*3010*/ 	.word	0x000000ff
        /*3014*/ 	.word	0x00000000
        /*3018*/ 	.short	0x0101
        /*301a*/ 	.byte	0x0f
	.zero		1


	//   ....[89]....
        /*301c*/ 	.word	0x0002ae90
        /*3020*/ 	.word	0x000000ff
        /*3024*/ 	.word	0x00000068
        /*3028*/ 	.short	0x010a
        /*302a*/ 	.byte	0x04
	.zero		1


	//   ....[90]....
        /*302c*/ 	.word	0x0002af90
        /*3030*/ 	.word	0x000000ff
        /*3034*/ 	.word	0x00000048
        /*3038*/ 	.short	0x010b
        /*303a*/ 	.byte	0x04
	.zero		1


	//   ....[91]....
        /*303c*/ 	.word	0x0002afd0
        /*3040*/ 	.word	0x000000ff
        /*3044*/ 	.word	0x00000000
        /*3048*/ 	.short	0x0101
        /*304a*/ 	.byte	0x05
	.zero		1


	//   ....[92]....
        /*304c*/ 	.word	0x0002b010
        /*3050*/ 	.word	0x000000ff
        /*3054*/ 	.word	0x00000050
        /*3058*/ 	.short	0x010a
        /*305a*/ 	.byte	0x04
	.zero		1


	//   ....[93]....
        /*305c*/ 	.word	0x0002b110
        /*3060*/ 	.word	0x000000ff
        /*3064*/ 	.word	0x00000030
        /*3068*/ 	.short	0x010b
        /*306a*/ 	.byte	0x04
	.zero		1


	//   ....[94]....
        /*306c*/ 	.word	0x0002b150
        /*3070*/ 	.word	0x000000ff
        /*3074*/ 	.word	0x00000000
        /*3078*/ 	.short	0x0101
        /*307a*/ 	.byte	0x0e
	.zero		1


	//   ....[95]....
        /*307c*/ 	.word	0x0002b180
        /*3080*/ 	.word	0x000000ff
        /*3084*/ 	.word	0x00000058
        /*3088*/ 	.short	0x010a
        /*308a*/ 	.byte	0x04
	.zero		1


	//   ....[96]....
        /*308c*/ 	.word	0x0002b280
        /*3090*/ 	.word	0x000000ff
        /*3094*/ 	.word	0x00000038
        /*3098*/ 	.short	0x010b
        /*309a*/ 	.byte	0x04
	.zero		1


	//   ....[97]....
        /*309c*/ 	.word	0x0002b2c0
        /*30a0*/ 	.word	0x000000ff
        /*30a4*/ 	.word	0x00000000
        /*30a8*/ 	.short	0x0101
        /*30aa*/ 	.byte	0x0d
	.zero		1


	//   ....[98]....
        /*30ac*/ 	.word	0x0002b300
        /*30b0*/ 	.word	0x000000ff
        /*30b4*/ 	.word	0x00000060
        /*30b8*/ 	.short	0x010a
        /*30ba*/ 	.byte	0x04
	.zero		1


	//   ....[99]....
        /*30bc*/ 	.word	0x0002b400
        /*30c0*/ 	.word	0x000000ff
        /*30c4*/ 	.word	0x00000040
        /*30c8*/ 	.short	0x010b
        /*30ca*/ 	.byte	0x04
	.zero		1


	//   ....[100]....
        /*30cc*/ 	.word	0x0002b440
        /*30d0*/ 	.word	0x000000ff
        /*30d4*/ 	.word	0x00000000
        /*30d8*/ 	.short	0x0101
        /*30da*/ 	.byte	0x0f
	.zero		1


	//   ....[101]....
        /*30dc*/ 	.word	0x0002b470
        /*30e0*/ 	.word	0x000000ff
        /*30e4*/ 	.word	0x00000068
        /*30e8*/ 	.short	0x010a
        /*30ea*/ 	.byte	0x04
	.zero		1


	//   ....[102]....
        /*30ec*/ 	.word	0x0002b570
        /*30f0*/ 	.word	0x000000ff
        /*30f4*/ 	.word	0x00000048
        /*30f8*/ 	.short	0x010b
        /*30fa*/ 	.byte	0x04
	.zero		1


	//   ....[103]....
        /*30fc*/ 	.word	0x0002b5c0
        /*3100*/ 	.word	0x000000ff
        /*3104*/ 	.word	0x00000000
        /*3108*/ 	.short	0x0101
        /*310a*/ 	.byte	0x05
	.zero		1


	//   ....[104]....
        /*310c*/ 	.word	0x0002bcd0
        /*3110*/ 	.word	0x00000000
        /*3114*/ 	.word	0x00000050
        /*3118*/ 	.short	0x010a
        /*311a*/ 	.byte	0x3f
	.zero		1


	//   ....[105]....
        /*311c*/ 	.word	0x0002bd10
        /*3120*/ 	.word	0x00000000
        /*3124*/ 	.word	0x00000058
        /*3128*/ 	.short	0x010a
        /*312a*/ 	.byte	0x3f
	.zero		1


	//   ....[106]....
        /*312c*/ 	.word	0x0002bd50
        /*3130*/ 	.word	0x00000000
        /*3134*/ 	.word	0x00000060
        /*3138*/ 	.short	0x010a
        /*313a*/ 	.byte	0x3f
	.zero		1


	//   ....[107]....
        /*313c*/ 	.word	0x0002bdb0
        /*3140*/ 	.word	0x00000000
        /*3144*/ 	.word	0x00000068
        /*3148*/ 	.short	0x010a
        /*314a*/ 	.byte	0x3f
	.zero		1


	//   ....[108]....
        /*314c*/ 	.word	0x0002c100
        /*3150*/ 	.word	0x0000000b
        /*3154*/ 	.word	0x00000018
        /*3158*/ 	.short	0x010a
        /*315a*/ 	.byte	0x3f
	.zero		1


	//   ....[109]....
        /*315c*/ 	.word	0x0002c470
        /*3160*/ 	.word	0x00000002
        /*3164*/ 	.word	0x00000078
        /*3168*/ 	.short	0x0101
        /*316a*/ 	.byte	0x3f
	.zero		1


	//   ....[110]....
        /*316c*/ 	.word	0x0002cc30
        /*3170*/ 	.word	0x00000004
        /*3174*/ 	.word	0x00000000
        /*3178*/ 	.short	0x010a
        /*317a*/ 	.byte	0x3f
	.zero		1


	//   ....[111]....
        /*317c*/ 	.word	0x0002ccc0
        /*3180*/ 	.word	0x00000003
        /*3184*/ 	.word	0x00000000
        /*3188*/ 	.short	0x010a
        /*318a*/ 	.byte	0x3f
	.zero		1


	//   ....[112]....
        /*318c*/ 	.word	0x0002cd50
        /*3190*/ 	.word	0x00000003
        /*3194*/ 	.word	0x00000000
        /*3198*/ 	.short	0x010a
        /*319a*/ 	.byte	0x3f
	.zero		1


	//   ....[113]....
        /*319c*/ 	.word	0x0002cdb0
        /*31a0*/ 	.word	0x00000003
        /*31a4*/ 	.word	0x00000000
        /*31a8*/ 	.short	0x010a
        /*31aa*/ 	.byte	0x3f
	.zero		1


	//   ....[114]....
        /*31ac*/ 	.word	0x0002ce10
        /*31b0*/ 	.word	0x00000004
        /*31b4*/ 	.word	0x00000000
        /*31b8*/ 	.short	0x010a
        /*31ba*/ 	.byte	0x3f
	.zero		1


	//   ....[115]....
        /*31bc*/ 	.word	0x0002ce70
        /*31c0*/ 	.word	0x00000003
        /*31c4*/ 	.word	0x00000030
        /*31c8*/ 	.short	0x010a
        /*31ca*/ 	.byte	0x3f
	.zero		1


	//   ....[116]....
        /*31cc*/ 	.word	0x0002cec0
        /*31d0*/ 	.word	0x00000000
        /*31d4*/ 	.word	0x00000030
        /*31d8*/ 	.short	0x010a
        /*31da*/ 	.byte	0x3f
	.zero		1


	//   ....[117]....
        /*31dc*/ 	.word	0x0002cf10
        /*31e0*/ 	.word	0x00000000
        /*31e4*/ 	.word	0x00000030
        /*31e8*/ 	.short	0x010a
        /*31ea*/ 	.byte	0x3f
	.zero		1


	//   ....[118]....
        /*31ec*/ 	.word	0x0002cf60
        /*31f0*/ 	.word	0x00000003
        /*31f4*/ 	.word	0x00000030
        /*31f8*/ 	.short	0x010a
        /*31fa*/ 	.byte	0x3f
	.zero		1


	//   ....[119]....
        /*31fc*/ 	.word	0x0002cfb0
        /*3200*/ 	.word	0x00000000
        /*3204*/ 	.word	0x00000030
        /*3208*/ 	.short	0x010a
        /*320a*/ 	.byte	0x3f
	.zero		1


	//   ....[120]....
        /*320c*/ 	.word	0x0002d000
        /*3210*/ 	.word	0x00000000
        /*3214*/ 	.word	0x00000030
        /*3218*/ 	.short	0x010a
        /*321a*/ 	.byte	0x3f
	.zero		1


	//   ....[121]....
        /*321c*/ 	.word	0x0002d050
        /*3220*/ 	.word	0x00000000
        /*3224*/ 	.word	0x00000030
        /*3228*/ 	.short	0x010a
        /*322a*/ 	.byte	0x3f
	.zero		1


	//   ....[122]....
        /*322c*/ 	.word	0x0002d0a0
        /*3230*/ 	.word	0x00000000
        /*3234*/ 	.word	0x00000030
        /*3238*/ 	.short	0x010a
        /*323a*/ 	.byte	0x3f
	.zero		1


	//   ....[123]....
        /*323c*/ 	.word	0x0002d0f0
        /*3240*/ 	.word	0x00000000
        /*3244*/ 	.word	0x00000030
        /*3248*/ 	.short	0x010a
        /*324a*/ 	.byte	0x3f
	.zero		1


	//   ....[124]....
        /*324c*/ 	.word	0x0002d140
        /*3250*/ 	.word	0x00000000
        /*3254*/ 	.word	0x00000030
        /*3258*/ 	.short	0x010a
        /*325a*/ 	.byte	0x3f
	.zero		1


	//   ....[125]....
        /*325c*/ 	.word	0x0002d190
        /*3260*/ 	.word	0x00000000
        /*3264*/ 	.word	0x00000030
        /*3268*/ 	.short	0x010a
        /*326a*/ 	.byte	0x3f
	.zero		1


	//   ....[126]....
        /*326c*/ 	.word	0x0002d1e0
        /*3270*/ 	.word	0x00000000
        /*3274*/ 	.word	0x00000030
        /*3278*/ 	.short	0x010a
        /*327a*/ 	.byte	0x3f
	.zero		1


	//   ....[127]....
        /*327c*/ 	.word	0x0002d230
        /*3280*/ 	.word	0x00000000
        /*3284*/ 	.word	0x00000030
        /*3288*/ 	.short	0x010a
        /*328a*/ 	.byte	0x3f
	.zero		1


	//   ....[128]....
        /*328c*/ 	.word	0x0002d280
        /*3290*/ 	.word	0x00000000
        /*3294*/ 	.word	0x00000030
        /*3298*/ 	.short	0x010a
        /*329a*/ 	.byte	0x3f
	.zero		1


	//   ....[129]....
        /*329c*/ 	.word	0x0002d2d0
        /*32a0*/ 	.word	0x00000000
        /*32a4*/ 	.word	0x00000030
        /*32a8*/ 	.short	0x010a
        /*32aa*/ 	.byte	0x3f
	.zero		1


	//   ....[130]....
        /*32ac*/ 	.word	0x0002d320
        /*32b0*/ 	.word	0x00000002
        /*32b4*/ 	.word	0x00000030
        /*32b8*/ 	.short	0x010a
        /*32ba*/ 	.byte	0x3f
	.zero		1


	//   ....[131]....
        /*32bc*/ 	.word	0x0002d380
        /*32c0*/ 	.word	0x00000005
        /*32c4*/ 	.word	0x00000078
        /*32c8*/ 	.short	0x010a
        /*32ca*/ 	.byte	0x3f
	.zero		1


	//   ....[132]....
        /*32cc*/ 	.word	0x0002d3e0
        /*32d0*/ 	.word	0x00000003
        /*32d4*/ 	.word	0x00000050
        /*32d8*/ 	.short	0x010a
        /*32da*/ 	.byte	0x3f
	.zero		1


	//   ....[133]....
        /*32dc*/ 	.word	0x0002d440
        /*32e0*/ 	.word	0x00000003
        /*32e4*/ 	.word	0x00000058
        /*32e8*/ 	.short	0x010a
        /*32ea*/ 	.byte	0x3f
	.zero		1


	//   ....[134]....
        /*32ec*/ 	.word	0x0002d4a0
        /*32f0*/ 	.word	0x00000003
        /*32f4*/ 	.word	0x00000060
        /*32f8*/ 	.short	0x010a
        /*32fa*/ 	.byte	0x3f
	.zero		1


	//   ....[135]....
        /*32fc*/ 	.word	0x0002d500
        /*3300*/ 	.word	0x00000003
        /*3304*/ 	.word	0x00000068
        /*3308*/ 	.short	0x010a
        /*330a*/ 	.byte	0x3f
	.zero		1


	//   ....[136]....
        /*330c*/ 	.word	0x0002d560
        /*3310*/ 	.word	0x00000004
        /*3314*/ 	.word	0x00000050
        /*3318*/ 	.short	0x010a
        /*331a*/ 	.byte	0x3f
	.zero		1


	//   ....[137]....
        /*331c*/ 	.word	0x0002d5c0
        /*3320*/ 	.word	0x00000004
        /*3324*/ 	.word	0x00000058
        /*3328*/ 	.short	0x010a
        /*332a*/ 	.byte	0x3f
	.zero		1


	//   ....[138]....
        /*332c*/ 	.word	0x0002d620
        /*3330*/ 	.word	0x00000004
        /*3334*/ 	.word	0x00000060
        /*3338*/ 	.short	0x010a
        /*333a*/ 	.byte	0x3f
	.zero		1


	//   ....[139]....
        /*333c*/ 	.word	0x0002d680
        /*3340*/ 	.word	0x00000004
        /*3344*/ 	.word	0x00000068
        /*3348*/ 	.short	0x010a
        /*334a*/ 	.byte	0x3f
	.zero		1


	//   ....[140]....
        /*334c*/ 	.word	0x0002d6e0
        /*3350*/ 	.word	0x00000005
        /*3354*/ 	.word	0x00000050
        /*3358*/ 	.short	0x010a
        /*335a*/ 	.byte	0x3f
	.zero		1


	//   ....[141]....
        /*335c*/ 	.word	0x0002d740
        /*3360*/ 	.word	0x00000005
        /*3364*/ 	.word	0x00000058
        /*3368*/ 	.short	0x010a
        /*336a*/ 	.byte	0x3f
	.zero		1


	//   ....[142]....
        /*336c*/ 	.word	0x0002d7a0
        /*3370*/ 	.word	0x00000005
        /*3374*/ 	.word	0x00000060
        /*3378*/ 	.short	0x010a
        /*337a*/ 	.byte	0x3f
	.zero		1


	//   ....[143]....
        /*337c*/ 	.word	0x0002d800
        /*3380*/ 	.word	0x00000005
        /*3384*/ 	.word	0x00000068
        /*3388*/ 	.short	0x010a
        /*338a*/ 	.byte	0x3f
	.zero		1


	//   ....[144]....
        /*338c*/ 	.word	0x0002d860
        /*3390*/ 	.word	0x00000002
        /*3394*/ 	.word	0x00000050
        /*3398*/ 	.short	0x010a
        /*339a*/ 	.byte	0x3f
	.zero		1


	//   ....[145]....
        /*339c*/ 	.word	0x0002d8c0
        /*33a0*/ 	.word	0x00000002
        /*33a4*/ 	.word	0x00000058
        /*33a8*/ 	.short	0x010a
        /*33aa*/ 	.byte	0x3f
	.zero		1


	//   ....[146]....
        /*33ac*/ 	.word	0x0002d920
        /*33b0*/ 	.word	0x00000002
        /*33b4*/ 	.word	0x00000060
        /*33b8*/ 	.short	0x010a
        /*33ba*/ 	.byte	0x3f
	.zero		1


	//   ....[147]....
        /*33bc*/ 	.word	0x0002d980
        /*33c0*/ 	.word	0x00000002
        /*33c4*/ 	.word	0x00000068
        /*33c8*/ 	.short	0x010a
        /*33ca*/ 	.byte	0x3f
	.zero		1


	//   ....[148]....
        /*33cc*/ 	.word	0x0002d9d0
        /*33d0*/ 	.word	0x00000000
        /*33d4*/ 	.word	0x00000050
        /*33d8*/ 	.short	0x010a
        /*33da*/ 	.byte	0x3f
	.zero		1


	//   ....[149]....
        /*33dc*/ 	.word	0x0002da20
        /*33e0*/ 	.word	0x00000000
        /*33e4*/ 	.word	0x00000058
        /*33e8*/ 	.short	0x010a
        /*33ea*/ 	.byte	0x3f
	.zero		1


	//   ....[150]....
        /*33ec*/ 	.word	0x0002da70
        /*33f0*/ 	.word	0x00000000
        /*33f4*/ 	.word	0x00000060
        /*33f8*/ 	.short	0x010a
        /*33fa*/ 	.byte	0x3f
	.zero		1


	//   ....[151]....
        /*33fc*/ 	.word	0x0002db40
        /*3400*/ 	.word	0x0000000b
        /*3404*/ 	.word	0x00000018
        /*3408*/ 	.short	0x010a
        /*340a*/ 	.byte	0x3f
	.zero		1


	//   ....[152]....
        /*340c*/ 	.word	0x0002dc10
        /*3410*/ 	.word	0x00000004
        /*3414*/ 	.word	0x00000000
        /*3418*/ 	.short	0x010a
        /*341a*/ 	.byte	0x3f
	.zero		1


	//   ....[153]....
        /*341c*/ 	.word	0x0002dc60
        /*3420*/ 	.word	0x00000003
        /*3424*/ 	.word	0x00000000
        /*3428*/ 	.short	0x010a
        /*342a*/ 	.byte	0x3f
	.zero		1


	//----- nvinfo : EIATTR_NUM_MBARRIERS
	.align		4
.L_42:
        /*342c*/ 	.byte	0x03, 0x38
        /*342e*/ 	.short	0x0010


	//----- nvinfo : EIATTR_EXIT_INSTR_OFFSETS
	.align		4
        /*3430*/ 	.byte	0x04, 0x1c
        /*3432*/ 	.short	(.L_44 - .L_43)


	//   ....[0]....
.L_43:
        /*3434*/ 	.word	0x0002cda0


	//----- nvinfo : EIATTR_MAX_THREADS
	.align		4
.L_44:
        /*3438*/ 	.byte	0x04, 0x05
        /*343a*/ 	.short	(.L_46 - .L_45)
.L_45:
        /*343c*/ 	.word	0x00000180
        /*3440*/ 	.word	0x00000001
        /*3444*/ 	.word	0x00000001


	//----- nvinfo : EIATTR_CRS_STACK_SIZE
	.align		4
.L_46:
        /*3448*/ 	.byte	0x04, 0x1e
        /*344a*/ 	.short	(.L_48 - .L_47)
.L_47:
        /*344c*/ 	.word	0x00000000


	//----- nvinfo : EIATTR_CBANK_PARAM_SIZE
	.align		4
.L_48:
        /*3450*/ 	.byte	0x03, 0x19
        /*3452*/ 	.short	0x0770


	//----- nvinfo : EIATTR_PARAM_CBANK
	.align		4
        /*3454*/ 	.byte	0x04, 0x0a
        /*3456*/ 	.short	(.L_50 - .L_49)
	.align		4
.L_49:
        /*3458*/ 	.word	index@(.nv.constant0._ZN7cutlass13device_kernelINS_4gemm6kernel13GemmUniversalIN4cute5tupleIJiiiiEEENS1_10collective13CollectiveMmaINS1_34MainloopSm90TmaGmmaWarpSpecializedILi3ENS5_IJNS4_1CILi2EEENSA_ILi1EEESC_EEENS1_35KernelTmaWarpSpecializedCooperativeEEENS5_IJNSA_ILi256EEESG_NSA_ILi64EEEEEENS_6half_tENS5_IJlSC_lEEESJ_SK_NS4_8TiledMMAINS4_8MMA_AtomIJNS4_4SM904GMMA26MMA_64x256x16_F32F16F16_SSILNSO_5MajorE0ELSQ_0ELNSO_7ScaleInE1ELSR_1EEEEEENS4_6LayoutISD_NS5_IJSC_NSA_ILi0EEESV_EEEEENS5_IJNS4_10UnderscoreESY_SY_EEEEENS4_13SM90_TMA_LOADENS4_14ComposedLayoutINS4_7SwizzleILi3ELi4ELi3EEENS4_18smem_ptr_flag_bitsILi16EEENSU_INS5_IJNSA_ILi8EEESH_EEENS5_IJSH_SC_EEEEEEEvNS4_8identityENS4_23SM90_TMA_LOAD_MULTICASTES1B_vS1C_EENS_8epilogue10collective18CollectiveEpilogueINS1F_22Sm90TmaWarpSpecializedILi4ELi2ELi16ELb1ELb0EEEJSI_NS5_IJNSA_ILi128EEENSA_ILi32EEEEEESJ_SK_SJ_SK_NS1F_6fusion15FusionCallbacksIS1J_NS1N_13LinCombEltActINS1F_6thread7SigmoidESJ_fSJ_fLNS_15FloatRoundStyleE2EEESI_S1M_JEEES11_NS12_INS13_ILi2ELi4ELi3EEES16_NSU_INS5_IJS17_S1L_EEENS5_IJS1L_SC_EEEEEEENS4_17SM75_U32x4_LDSM_NENS4_14SM90_TMA_STOREES1Z_NS4_17SM90_U32x4_STSM_NENS4_9Copy_AtomIJS22_SJ_EEEvEEEvvEEEEvNT_6ParamsE)
        /*345c*/ 	.short	0x0210
        /*345e*/ 	.short	0x0770


	//----- nvinfo : EIATTR_SW_WAR
	.align		4
.L_50:
        /*3460*/ 	.byte	0x04, 0x36
        /*3462*/ 	.short	(.L_52 - .L_51)
.L_51:
        /*3464*/ 	.word	0x00000008
.L_52:


//--------------------- .nv.callgraph             --------------------------
	.section	.nv.callgraph,"",@"SHT_CUDA_CALLGRAPH"
	.align	4
	.sectionentsize	8
	.align		4
        /*0000*/ 	.word	0x00000000
	.align		4
        /*0004*/ 	.word	0xffffffff
	.align		4
        /*0008*/ 	.word	index@(_ZN7cutlass13device_kernelINS_4gemm6kernel13GemmUniversalIN4cute5tupleIJiiiiEEENS1_10collective13CollectiveMmaINS1_34MainloopSm90TmaGmmaWarpSpecializedILi3ENS5_IJNS4_1CILi2EEENSA_ILi1EEESC_EEENS1_35KernelTmaWarpSpecializedCooperativeEEENS5_IJNSA_ILi256EEESG_NSA_ILi64EEEEEENS_6half_tENS5_IJlSC_lEEESJ_SK_NS4_8TiledMMAINS4_8MMA_AtomIJNS4_4SM904GMMA26MMA_64x256x16_F32F16F16_SSILNSO_5MajorE0ELSQ_0ELNSO_7ScaleInE1ELSR_1EEEEEENS4_6LayoutISD_NS5_IJSC_NSA_ILi0EEESV_EEEEENS5_IJNS4_10UnderscoreESY_SY_EEEEENS4_13SM90_TMA_LOADENS4_14ComposedLayoutINS4_7SwizzleILi3ELi4ELi3EEENS4_18smem_ptr_flag_bitsILi16EEENSU_INS5_IJNSA_ILi8EEESH_EEENS5_IJSH_SC_EEEEEEEvNS4_8identityENS4_23SM90_TMA_LOAD_MULTICASTES1B_vS1C_EENS_8epilogue10collective18CollectiveEpilogueINS1F_22Sm90TmaWarpSpecializedILi4ELi2ELi16ELb1ELb0EEEJSI_NS5_IJNSA_ILi128EEENSA_ILi32EEEEEESJ_SK_SJ_SK_NS1F_6fusion15FusionCallbacksIS1J_NS1N_13LinCombEltActINS1F_6thread7SigmoidESJ_fSJ_fLNS_15FloatRoundStyleE2EEESI_S1M_JEEES11_NS12_INS13_ILi2ELi4ELi3EEES16_NSU_INS5_IJS17_S1L_EEENS5_IJS1L_SC_EEEEEEENS4_17SM75_U32x4_LDSM_NENS4_14SM90_TMA_STOREES1Z_NS4_17SM90_U32x4_STSM_NENS4_9Copy_AtomIJS22_SJ_EEEvEEEvvEEEEvNT_6ParamsE)
	.align		4
        /*000c*/ 	.word	index@(__assertfail)
	.align		4
        /*0010*/ 	.word	0x00000000
	.align		4
        /*0014*/ 	.word	0xfffffffe
	.align		4
        /*0018*/ 	.word	0x00000000
	.align		4
        /*001c*/ 	.word	0xfffffffd
	.align		4
        /*0020*/ 	.word	0x00000000
	.align		4
        /*0024*/ 	.word	0xfffffffc


//--------------------- .nv.constant4             --------------------------
	.section	.nv.constant4,"a",@progbits
	.align	8
	.align		8
.nv.constant4:
        /*0000*/ 	.dword	__assertfail
	.align		8
        /*0008*/ 	.dword	__unnamed_1
	.align		8
        /*0010*/ 	.dword	__unnamed_2
	.align		8
        /*0018*/ 	.dword	_ZN39_INTERNAL_9725a37c_4_k_cu_e410d170_33124cuda3std3__45__cpo5beginE
	.align		8
        /*0020*/ 	.dword	_ZN39_INTERNAL_9725a37c_4_k_cu_e410d170_33124cuda3std3__45__cpo3endE
	.align		8
        /*0028*/ 	.dword	_ZN39_INTERNAL_9725a37c_4_k_cu_e410d170_33124cuda3std3__45__cpo6cbeginE
	.align		8
        /*0030*/ 	.dword	_ZN39_INTERNAL_9725a37c_4_k_cu_e410d170_33124cuda3std3__45__cpo4cendE
	.align		8
        /*0038*/ 	.dword	_ZN39_INTERNAL_9725a37c_4_k_cu_e410d170_33124cuda3std3__441_GLOBAL__N__9725a37c_4_k_cu_e410d170_33126ignoreE
	.align		8
        /*0040*/ 	.dword	_ZN39_INTERNAL_9725a37c_4_k_cu_e410d170_33124cuda3std3__419piecewise_constructE
	.align		8
        /*0048*/ 	.dword	_ZN39_INTERNAL_9725a37c_4_k_cu_e410d170_33124cuda3std3__48in_placeE
	.align		8
        /*0050*/ 	.dword	_ZN39_INTERNAL_9725a37c_4_k_cu_e410d170_33124cuda3std6ranges3__45__cpo4swapE
	.align		8
        /*0058*/ 	.dword	_ZN39_INTERNAL_9725a37c_4_k_cu_e410d170_33124cuda3std6ranges3__45__cpo9iter_moveE
	.align		8
        /*0060*/ 	.dword	_ZN39_INTERNAL_9725a37c_4_k_cu_e410d170_33124cute7productE
	.align		8
        /*0068*/ 	.dword	_ZN39_INTERNAL_9725a37c_4_k_cu_e410d170_33124cute1_E
	.align		8
        /*0070*/ 	.dword	$str$22
	.align		8
        /*0078*/ 	.dword	$str$23
	.align		8
        /*0080*/ 	.dword	$str$26
	.align		8
        /*0088*/ 	.dword	$str$27


//--------------------- .text._ZN7cutlass13device_kernelINS_4gemm6kernel13GemmUniversalIN4cute5tupleIJiiiiEEENS1_10collective13CollectiveMmaINS1_34MainloopSm90TmaGmmaWarpSpecializedILi3ENS5_IJNS4_1CILi2EEENSA_ILi1EEESC_EEENS1_35KernelTmaWarpSpecializedCooperativeEEENS5_IJNSA_ILi256EEESG_NSA_ILi64EEEEEENS_6half_tENS5_IJlSC_lEEESJ_SK_NS4_8TiledMMAINS4_8MMA_AtomIJNS4_4SM904GMMA26MMA_64x256x16_F32F16F16_SSILNSO_5MajorE0ELSQ_0ELNSO_7ScaleInE1ELSR_1EEEEEENS4_6LayoutISD_NS5_IJSC_NSA_ILi0EEESV_EEEEENS5_IJNS4_10UnderscoreESY_SY_EEEEENS4_13SM90_TMA_LOADENS4_14ComposedLayoutINS4_7SwizzleILi3ELi4ELi3EEENS4_18smem_ptr_flag_bitsILi16EEENSU_INS5_IJNSA_ILi8EEESH_EEENS5_IJSH_SC_EEEEEEEvNS4_8identityENS4_23SM90_TMA_LOAD_MULTICASTES1B_vS1C_EENS_8epilogue10collective18CollectiveEpilogueINS1F_22Sm90TmaWarpSpecializedILi4ELi2ELi16ELb1ELb0EEEJSI_NS5_IJNSA_ILi128EEENSA_ILi32EEEEEESJ_SK_SJ_SK_NS1F_6fusion15FusionCallbacksIS1J_NS1N_13LinCombEltActINS1F_6thread7SigmoidESJ_fSJ_fLNS_15FloatRoundStyleE2EEESI_S1M_JEEES11_NS12_INS13_ILi2ELi4ELi3EEES16_NSU_INS5_IJS17_S1L_EEENS5_IJS1L_SC_EEEEEEENS4_17SM75_U32x4_LDSM_NENS4_14SM90_TMA_STOREES1Z_NS4_17SM90_U32x4_STSM_NENS4_9Copy_AtomIJS22_SJ_EEEvEEEvvEEEEvNT_6ParamsE --------------------------
	.section	.text._ZN7cutlass13device_kernelINS_4gemm6kernel13GemmUniversalIN4cute5tupleIJiiiiEEENS1_10collective13CollectiveMmaINS1_34MainloopSm90TmaGmmaWarpSpecializedILi3ENS5_IJNS4_1CILi2EEENSA_ILi1EEESC_EEENS1_35KernelTmaWarpSpecializedCooperativeEEENS5_IJNSA_ILi256EEESG_NSA_ILi64EEEEEENS_6half_tENS5_IJlSC_lEEESJ_SK_NS4_8TiledMMAINS4_8MMA_AtomIJNS4_4SM904GMMA26MMA_64x256x16_F32F16F16_SSILNSO_5MajorE0ELSQ_0ELNSO_7ScaleInE1ELSR_1EEEEEENS4_6LayoutISD_NS5_IJSC_NSA_ILi0EEESV_EEEEENS5_IJNS4_10UnderscoreESY_SY_EEEEENS4_13SM90_TMA_LOADENS4_14ComposedLayoutINS4_7SwizzleILi3ELi4ELi3EEENS4_18smem_ptr_flag_bitsILi16EEENSU_INS5_IJNSA_ILi8EEESH_EEENS5_IJSH_SC_EEEEEEEvNS4_8identityENS4_23SM90_TMA_LOAD_MULTICASTES1B_vS1C_EENS_8epilogue10collective18CollectiveEpilogueINS1F_22Sm90TmaWarpSpecializedILi4ELi2ELi16ELb1ELb0EEEJSI_NS5_IJNSA_ILi128EEENSA_ILi32EEEEEESJ_SK_SJ_SK_NS1F_6fusion15FusionCallbacksIS1J_NS1N_13LinCombEltActINS1F_6thread7SigmoidESJ_fSJ_fLNS_15FloatRoundStyleE2EEESI_S1M_JEEES11_NS12_INS13_ILi2ELi4ELi3EEES16_NSU_INS5_IJS17_S1L_EEENS5_IJS1L_SC_EEEEEEENS4_17SM75_U32x4_LDSM_NENS4_14SM90_TMA_STOREES1Z_NS4_17SM90_U32x4_STSM_NENS4_9Copy_AtomIJS22_SJ_EEEvEEEvvEEEEvNT_6ParamsE,"ax",@progbits
	.align	128
.text._ZN7cutlass13device_kernelINS_4gemm6kernel13GemmUniversalIN4cute5tupleIJiiiiEEENS1_10collective13CollectiveMmaINS1_34MainloopSm90TmaGmmaWarpSpecializedILi3ENS5_IJNS4_1CILi2EEENSA_ILi1EEESC_EEENS1_35KernelTmaWarpSpecializedCooperativeEEENS5_IJNSA_ILi256EEESG_NSA_ILi64EEEEEENS_6half_tENS5_IJlSC_lEEESJ_SK_NS4_8TiledMMAINS4_8MMA_AtomIJNS4_4SM904GMMA26MMA_64x256x16_F32F16F16_SSILNSO_5MajorE0ELSQ_0ELNSO_7ScaleInE1ELSR_1EEEEEENS4_6LayoutISD_NS5_IJSC_NSA_ILi0EEESV_EEEEENS5_IJNS4_10UnderscoreESY_SY_EEEEENS4_13SM90_TMA_LOADENS4_14ComposedLayoutINS4_7SwizzleILi3ELi4ELi3EEENS4_18smem_ptr_flag_bitsILi16EEENSU_INS5_IJNSA_ILi8EEESH_EEENS5_IJSH_SC_EEEEEEEvNS4_8identityENS4_23SM90_TMA_LOAD_MULTICASTES1B_vS1C_EENS_8epilogue10collective18CollectiveEpilogueINS1F_22Sm90TmaWarpSpecializedILi4ELi2ELi16ELb1ELb0EEEJSI_NS5_IJNSA_ILi128EEENSA_ILi32EEEEEESJ_SK_SJ_SK_NS1F_6fusion15FusionCallbacksIS1J_NS1N_13LinCombEltActINS1F_6thread7SigmoidESJ_fSJ_fLNS_15FloatRoundStyleE2EEESI_S1M_JEEES11_NS12_INS13_ILi2ELi4ELi3EEES16_NSU_INS5_IJS17_S1L_EEENS5_IJS1L_SC_EEEEEEENS4_17SM75_U32x4_LDSM_NENS4_14SM90_TMA_STOREES1Z_NS4_17SM90_U32x4_STSM_NENS4_9Copy_AtomIJS22_SJ_EEEvEEEvvEEEEvNT_6ParamsE:
        .type           _ZN7cutlass13device_kernelINS_4gemm6kernel13GemmUniversalIN4cute5tupleIJiiiiEEENS1_10collective13CollectiveMmaINS1_34MainloopSm90TmaGmmaWarpSpecializedILi3ENS5_IJNS4_1CILi2EEENSA_ILi1EEESC_EEENS1_35KernelTmaWarpSpecializedCooperativeEEENS5_IJNSA_ILi256EEESG_NSA_ILi64EEEEEENS_6half_tENS5_IJlSC_lEEESJ_SK_NS4_8TiledMMAINS4_8MMA_AtomIJNS4_4SM904GMMA26MMA_64x256x16_F32F16F16_SSILNSO_5MajorE0ELSQ_0ELNSO_7ScaleInE1ELSR_1EEEEEENS4_6LayoutISD_NS5_IJSC_NSA_ILi0EEESV_EEEEENS5_IJNS4_10UnderscoreESY_SY_EEEEENS4_13SM90_TMA_LOADENS4_14ComposedLayoutINS4_7SwizzleILi3ELi4ELi3EEENS4_18smem_ptr_flag_bitsILi16EEENSU_INS5_IJNSA_ILi8EEESH_EEENS5_IJSH_SC_EEEEEEEvNS4_8identityENS4_23SM90_TMA_LOAD_MULTICASTES1B_vS1C_EENS_8epilogue10collective18CollectiveEpilogueINS1F_22Sm90TmaWarpSpecializedILi4ELi2ELi16ELb1ELb0EEEJSI_NS5_IJNSA_ILi128EEENSA_ILi32EEEEEESJ_SK_SJ_SK_NS1F_6fusion15FusionCallbacksIS1J_NS1N_13LinCombEltActINS1F_6thread7SigmoidESJ_fSJ_fLNS_15FloatRoundStyleE2EEESI_S1M_JEEES11_NS12_INS13_ILi2ELi4ELi3EEES16_NSU_INS5_IJS17_S1L_EEENS5_IJS1L_SC_EEEEEEENS4_17SM75_U32x4_LDSM_NENS4_14SM90_TMA_STOREES1Z_NS4_17SM90_U32x4_STSM_NENS4_9Copy_AtomIJS22_SJ_EEEvEEEvvEEEEvNT_6ParamsE,@function
        .size           _ZN7cutlass13device_kernelINS_4gemm6kernel13GemmUniversalIN4cute5tupleIJiiiiEEENS1_10collective13CollectiveMmaINS1_34MainloopSm90TmaGmmaWarpSpecializedILi3ENS5_IJNS4_1CILi2EEENSA_ILi1EEESC_EEENS1_35KernelTmaWarpSpecializedCooperativeEEENS5_IJNSA_ILi256EEESG_NSA_ILi64EEEEEENS_6half_tENS5_IJlSC_lEEESJ_SK_NS4_8TiledMMAINS4_8MMA_AtomIJNS4_4SM904GMMA26MMA_64x256x16_F32F16F16_SSILNSO_5MajorE0ELSQ_0ELNSO_7ScaleInE1ELSR_1EEEEEENS4_6LayoutISD_NS5_IJSC_NSA_ILi0EEESV_EEEEENS5_IJNS4_10UnderscoreESY_SY_EEEEENS4_13SM90_TMA_LOADENS4_14ComposedLayoutINS4_7SwizzleILi3ELi4ELi3EEENS4_18smem_ptr_flag_bitsILi16EEENSU_INS5_IJNSA_ILi8EEESH_EEENS5_IJSH_SC_EEEEEEEvNS4_8identityENS4_23SM90_TMA_LOAD_MULTICASTES1B_vS1C_EENS_8epilogue10collective18CollectiveEpilogueINS1F_22Sm90TmaWarpSpecializedILi4ELi2ELi16ELb1ELb0EEEJSI_NS5_IJNSA_ILi128EEENSA_ILi32EEEEEESJ_SK_SJ_SK_NS1F_6fusion15FusionCallbacksIS1J_NS1N_13LinCombEltActINS1F_6thread7SigmoidESJ_fSJ_fLNS_15FloatRoundStyleE2EEESI_S1M_JEEES11_NS12_INS13_ILi2ELi4ELi3EEES16_NSU_INS5_IJS17_S1L_EEENS5_IJS1L_SC_EEEEEEENS4_17SM75_U32x4_LDSM_NENS4_14SM90_TMA_STOREES1Z_NS4_17SM90_U32x4_STSM_NENS4_9Copy_AtomIJS22_SJ_EEEvEEEvvEEEEvNT_6ParamsE,(.L_x_1161 - _ZN7cutlass13device_kernelINS_4gemm6kernel13GemmUniversalIN4cute5tupleIJiiiiEEENS1_10collective13CollectiveMmaINS1_34MainloopSm90TmaGmmaWarpSpecializedILi3ENS5_IJNS4_1CILi2EEENSA_ILi1EEESC_EEENS1_35KernelTmaWarpSpecializedCooperativeEEENS5_IJNSA_ILi256EEESG_NSA_ILi64EEEEEENS_6half_tENS5_IJlSC_lEEESJ_SK_NS4_8TiledMMAINS4_8MMA_AtomIJNS4_4SM904GMMA26MMA_64x256x16_F32F16F16_SSILNSO_5MajorE0ELSQ_0ELNSO_7ScaleInE1ELSR_1EEEEEENS4_6LayoutISD_NS5_IJSC_NSA_ILi0EEESV_EEEEENS5_IJNS4_10UnderscoreESY_SY_EEEEENS4_13SM90_TMA_LOADENS4_14ComposedLayoutINS4_7SwizzleILi3ELi4ELi3EEENS4_18smem_ptr_flag_bitsILi16EEENSU_INS5_IJNSA_ILi8EEESH_EEENS5_IJSH_SC_EEEEEEEvNS4_8identityENS4_23SM90_TMA_LOAD_MULTICASTES1B_vS1C_EENS_8epilogue10collective18CollectiveEpilogueINS1F_22Sm90TmaWarpSpecializedILi4ELi2ELi16ELb1ELb0EEEJSI_NS5_IJNSA_ILi128EEENSA_ILi32EEEEEESJ_SK_SJ_SK_NS1F_6fusion15FusionCallbacksIS1J_NS1N_13LinCombEltActINS1F_6thread7SigmoidESJ_fSJ_fLNS_15FloatRoundStyleE2EEESI_S1M_JEEES11_NS12_INS13_ILi2ELi4ELi3EEES16_NSU_INS5_IJS17_S1L_EEENS5_IJS1L_SC_EEEEEEENS4_17SM75_U32x4_LDSM_NENS4_14SM90_TMA_STOREES1Z_NS4_17SM90_U32x4_STSM_NENS4_9Copy_AtomIJS22_SJ_EEEvEEEvvEEEEvNT_6ParamsE)
        .other          _ZN7cutlass13device_kernelINS_4gemm6kernel13GemmUniversalIN4cute5tupleIJiiiiEEENS1_10collective13CollectiveMmaINS1_34MainloopSm90TmaGmmaWarpSpecializedILi3ENS5_IJNS4_1CILi2EEENSA_ILi1EEESC_EEENS1_35KernelTmaWarpSpecializedCooperativeEEENS5_IJNSA_ILi256EEESG_NSA_ILi64EEEEEENS_6half_tENS5_IJlSC_lEEESJ_SK_NS4_8TiledMMAINS4_8MMA_AtomIJNS4_4SM904GMMA26MMA_64x256x16_F32F16F16_SSILNSO_5MajorE0ELSQ_0ELNSO_7ScaleInE1ELSR_1EEEEEENS4_6LayoutISD_NS5_IJSC_NSA_ILi0EEESV_EEEEENS5_IJNS4_10UnderscoreESY_SY_EEEEENS4_13SM90_TMA_LOADENS4_14ComposedLayoutINS4_7SwizzleILi3ELi4ELi3EEENS4_18smem_ptr_flag_bitsILi16EEENSU_INS5_IJNSA_ILi8EEESH_EEENS5_IJSH_SC_EEEEEEEvNS4_8identityENS4_23SM90_TMA_LOAD_MULTICASTES1B_vS1C_EENS_8epilogue10collective18CollectiveEpilogueINS1F_22Sm90TmaWarpSpecializedILi4ELi2ELi16ELb1ELb0EEEJSI_NS5_IJNSA_ILi128EEENSA_ILi32EEEEEESJ_SK_SJ_SK_NS1F_6fusion15FusionCallbacksIS1J_NS1N_13LinCombEltActINS1F_6thread7SigmoidESJ_fSJ_fLNS_15FloatRoundStyleE2EEESI_S1M_JEEES11_NS12_INS13_ILi2ELi4ELi3EEES16_NSU_INS5_IJS17_S1L_EEENS5_IJS1L_SC_EEEEEEENS4_17SM75_U32x4_LDSM_NENS4_14SM90_TMA_STOREES1Z_NS4_17SM90_U32x4_STSM_NENS4_9Copy_AtomIJS22_SJ_EEEvEEEvvEEEEvNT_6ParamsE,@"STO_CUDA_ENTRY STV_DEFAULT"
_ZN7cutlass13device_kernelINS_4gemm6kernel13GemmUniversalIN4cute5tupleIJiiiiEEENS1_10collective13CollectiveMmaINS1_34MainloopSm90TmaGmmaWarpSpecializedILi3ENS5_IJNS4_1CILi2EEENSA_ILi1EEESC_EEENS1_35KernelTmaWarpSpecializedCooperativeEEENS5_IJNSA_ILi256EEESG_NSA_ILi64EEEEEENS_6half_tENS5_IJlSC_lEEESJ_SK_NS4_8TiledMMAINS4_8MMA_AtomIJNS4_4SM904GMMA26MMA_64x256x16_F32F16F16_SSILNSO_5MajorE0ELSQ_0ELNSO_7ScaleInE1ELSR_1EEEEEENS4_6LayoutISD_NS5_IJSC_NSA_ILi0EEESV_EEEEENS5_IJNS4_10UnderscoreESY_SY_EEEEENS4_13SM90_TMA_LOADENS4_14ComposedLayoutINS4_7SwizzleILi3ELi4ELi3EEENS4_18smem_ptr_flag_bitsILi16EEENSU_INS5_IJNSA_ILi8EEESH_EEENS5_IJSH_SC_EEEEEEEvNS4_8identityENS4_23SM90_TMA_LOAD_MULTICASTES1B_vS1C_EENS_8epilogue10collective18CollectiveEpilogueINS1F_22Sm90TmaWarpSpecializedILi4ELi2ELi16ELb1ELb0EEEJSI_NS5_IJNSA_ILi128EEENSA_ILi32EEEEEESJ_SK_SJ_SK_NS1F_6fusion15FusionCallbacksIS1J_NS1N_13LinCombEltActINS1F_6thread7SigmoidESJ_fSJ_fLNS_15FloatRoundStyleE2EEESI_S1M_JEEES11_NS12_INS13_ILi2ELi4ELi3EEES16_NSU_INS5_IJS17_S1L_EEENS5_IJS1L_SC_EEEEEEENS4_17SM75_U32x4_LDSM_NENS4_14SM90_TMA_STOREES1Z_NS4_17SM90_U32x4_STSM_NENS4_9Copy_AtomIJS22_SJ_EEEvEEEvvEEEEvNT_6ParamsE:
[----:B------:R-:W1:Y:S02]  /*0000*/  LDC R1, c[0x0][0x28] ;  /* 0x00000a00ff017b82 */ /* 0x000e640000000800 */
[----:B-1----:R-:W-:Y:S01]  /*0010*/  IADD3 R1, R1, -0x7a0, RZ ;  /* 0xfffff86001017810 */ /* 0x002fe20007ffe0ff */
[----:B------:R-:W1:Y:S01]  /*0020*/  S2R R6, SR_TID.X ;  /* 0x0000000000067919 */ /* 0x000e620000002100 */
[----:B------:R-:W-:Y:S01]  /*0030*/  ELECT P0, URZ, PT ;  /* 0x00000000003f782f */ /* 0x000fe20003800000 */
[----:B------:R-:W-:Y:S01]  /*0040*/  BSSY B0, `(.L_x_0) ;  /* 0x000001a000007945 */ /* 0x000fe20003800000 */
[----:B-1----:R-:W-:-:S05]  /*0050*/  SHF.R.U32.HI R0, RZ, 0x5, R6 ;  /* 0x00000005ff007819 */ /* 0x002fca0000011606 */
[----:B------:R-:W1:Y:S02]  /*0060*/  SHFL.IDX PT, R2, R0, RZ, 0x1f ;  /* 0x00001fff00027589 */ /* 0x000e6400000e0000 */
[----:B-1----:R-:W-:Y:S02]  /*0070*/  R2UR UR58, R2 ;  /* 0x00000000023a72ca */ /* 0x002fe400000e0000 */
[----:B------:R-:W-:-:S06]  /*0080*/  SHF.R.U32.HI R2, RZ, 0x7, R6 ;  /* 0x00000007ff027819 */ /* 0x000fcc0000011606 */
[----:B------:R-:W1:Y:S05]  /*0090*/  SHFL.IDX PT, R2, R2, RZ, 0x1f ;  /* 0x00001fff02027589 */ /* 0x000e6a00000e0000 */
[----:B------:R-:W-:Y:S02]  /*00a0*/  USHF.R.S32.HI UR4, URZ, 0x1f, UR58 ;  /* 0x0000001f3f047899 */ /* 0x000fe4000801143a */
[----:B------:R-:W-:Y:S02]  /*00b0*/  ISETP.NE.OR P0, PT, RZ, UR58, !P0 ;  /* 0x0000003aff007c0c */ /* 0x000fe4000c705670 */
[----:B------:R-:W-:-:S04]  /*00c0*/  ULEA.HI UR4, UR4, UR58, URZ, 0x2 ;  /* 0x0000003a04047291 */ /* 0x000fc8000f8f103f */
[----:B------:R-:W-:-:S04]  /*00d0*/  ULOP3.LUT UR4, UR4, 0xfffffffc, URZ, 0xc0, !UPT ;  /* 0xfffffffc04047892 */ /* 0x000fc8000f8ec03f */
[----:B------:R-:W-:-:S03]  /*00e0*/  UIADD3 UR58, UR58, -UR4, URZ ;  /* 0x800000043a3a7290 */ /* 0x000fc6000fffe03f */
[----:B------:R-:W-:Y:S09]  /*00f0*/  @P0 BRA `(.L_x_1) ;  /* 0x0000000000380947 */ /* 0x000ff20003800000 */
[----:B------:R-:W-:Y:S02]  /*0100*/  ULDC.64 UR4, c[0x0][0x198] ;  /* 0x0000660000047ab9 */ /* 0x000fe40000000a00 */
[----:B------:R-:W-:Y:S02]  /*0110*/  UIADD3 UR6, UP0, UR4, 0xf0, URZ ;  /* 0x000000f004067890 */ /* 0x000fe4000ff1e03f */
[----:B------:R-:W-:Y:S02]  /*0120*/  UIADD3 UR8, UP1, UR4, 0x1f0, URZ ;  /* 0x000001f004087890 */ /* 0x000fe4000ff3e03f */
[----:B------:R-:W-:Y:S02]  /*0130*/  UIADD3 UR10, UP2, UR4, 0x3f0, URZ ;  /* 0x000003f0040a7890 */ /* 0x000fe4000ff5e03f */
[----:B------:R-:W-:Y:S02]  /*0140*/  UIADD3 UR4, UP3, UR4, 0x4f0, URZ ;  /* 0x000004f004047890 */ /* 0x000fe4000ff7e03f */
[----:B------:R-:W-:-:S02]  /*0150*/  UIADD3.X UR7, URZ, UR5, URZ, UP0, !UPT ;  /* 0x000000053f077290 */ /* 0x000fc400087fe43f */
[----:B------:R-:W-:Y:S02]  /*0160*/  UIADD3.X UR9, URZ, UR5, URZ, UP1, !UPT ;  /* 0x000000053f097290 */ /* 0x000fe40008ffe43f */
[----:B------:R-:W-:Y:S02]  /*0170*/  UIADD3.X UR11, URZ, UR5, URZ, UP2, !UPT ;  /* 0x000000053f0b7290 */ /* 0x000fe400097fe43f */
[----:B------:R-:W-:-:S03]  /*0180*/  UIADD3.X UR5, URZ, UR5, URZ, UP3, !UPT ;  /* 0x000000053f057290 */ /* 0x000fc60009ffe43f */
[----:B------:R2:W-:Y:S02]  /*0190*/  UTMACCTL.PF [UR6] ;  /* 0x00000000060079b9 */ /* 0x0005e40008040000 */
[----:B------:R2:W-:Y:S02]  /*01a0*/  UTMACCTL.PF [UR8] ;  /* 0x00000000080079b9 */ /* 0x0005e40008040000 */
[----:B------:R2:W-:Y:S02]  /*01b0*/  UTMACCTL.PF [UR10] ;  /* 0x000000000a0079b9 */ /* 0x0005e40008040000 */
[----:B------:R2:W-:Y:S02]  /*01c0*/  UTMACCTL.PF [UR4] ;  /* 0x00000000040079b9 */ /* 0x0005e40008040000 */
[----:B--2---:R-:W-:Y:S01]  /*01d0*/  NOP ;  /* 0x0000000000007918 */ /* 0x004fe20000000000 */
.L_x_1:
[----:B------:R-:W-:Y:S05]  /*01e0*/  BSYNC B0 ;  /* 0x0000000000007941 */ /* 0x000fea0003800000 */
.L_x_0:
[----:B------:R-:W-:Y:S01]  /*01f0*/  ULDC.64 UR8, c[0x0][0x590] ;  /* 0x0001640000087ab9 */ /* 0x000fe20000000a00 */
[----:B-1----:R-:W-:Y:S01]  /*0200*/  R2UR UR6, R2 ;  /* 0x00000000020672ca */ /* 0x002fe200000e0000 */
[----:B------:R-:W-:Y:S01]  /*0210*/  ULDC.64 UR4, c[0x0][0x588] ;  /* 0x0001620000047ab9 */ /* 0x000fe20000000a00 */
[----:B------:R-:W-:Y:S01]  /*0220*/  ISETP.NE.U32.AND P2, PT, RZ, UR8, PT ;  /* 0x00000008ff007c0c */ /* 0x000fe2000bf45070 */
[----:B------:R-:W-:Y:S01]  /*0230*/  ULDC.64 UR56, c[0x0][0x208] ;  /* 0x0000820000387ab9 */ /* 0x000fe20000000a00 */
[----:B------:R-:W-:Y:S02]  /*0240*/  PRMT R4, RZ, 0x7610, R4 ;  /* 0x00007610ff047816 */ /* 0x000fe40000000004 */
[----:B------:R-:W-:-:S13]  /*0250*/  ISETP.NE.AND.EX P1, PT, RZ, UR9, PT, P2 ;  /* 0x00000009ff007c0c */ /* 0x000fda000bf25320 */
[----:B------:R-:W-:Y:S05]  /*0260*/  @P1 BRA `(.L_x_2) ;  /* 0x0000000000441947 */ /* 0x000fea0003800000 */
[----:B------:R-:W-:Y:S02]  /*0270*/  ULDC.64 UR10, c[0x0][0x588] ;  /* 0x00016200000a7ab9 */ /* 0x000fe40000000a00 */
[----:B------:R-:W-:-:S04]  /*0280*/  ISETP.NE.U32.AND P0, PT, RZ, UR10, PT ;  /* 0x0000000aff007c0c */ /* 0x000fc8000bf05070 */
[----:B------:R-:W-:-:S13]  /*0290*/  ISETP.NE.AND.EX P0, PT, RZ, UR11, PT, P0 ;  /* 0x0000000bff007c0c */ /* 0x000fda000bf05300 */
[----:B------:R-:W-:Y:S05]  /*02a0*/  @!P0 BRA `(.L_x_3) ;  /* 0x00000000001c8947 */ /* 0x000fea0003800000 */
[----:B------:R-:W-:Y:S02]  /*02b0*/  MOV R2, UR4 ;  /* 0x0000000400027c02 */ /* 0x000fe40008000f00 */
[----:B------:R-:W-:-:S05]  /*02c0*/  MOV R3, UR5 ;  /* 0x0000000500037c02 */ /* 0x000fca0008000f00 */
[----:B------:R-:W2:Y:S01]  /*02d0*/  LDG.E R2, desc[UR56][R2.64] ;  /* 0x0000003802027981 */ /* 0x000ea2000c1e1900 */
[----:B------:R-:W-:Y:S02]  /*02e0*/  MOV R4, 0x1 ;  /* 0x0000000100047802 */ /* 0x000fe40000000f00 */
[----:B--2---:R-:W-:-:S13]  /*02f0*/  FSETP.NEU.AND P0, PT, R2, RZ, PT ;  /* 0x000000ff0200720b */ /* 0x004fda0003f0d000 */
[----:B------:R-:W-:Y:S01]  /*0300*/  VOTEU.ANY UP0, P0 ;  /* 0x00000000003f7886 */ /* 0x000fe20000000100 */
[----:B------:R-:W-:Y:S05]  /*0310*/  BRA `(.L_x_2) ;  /* 0x0000000000187947 */ /* 0x000fea0003800000 */
.L_x_3:
[----:B------:R-:W-:Y:S01]  /*0320*/  ULDC UR4, c[0x0][0x580] ;  /* 0x0001600000047ab9 */ /* 0x000fe20000000800 */
[----:B------:R-:W-:Y:S01]  /*0330*/  MOV R4, 0x1 ;  /* 0x0000000100047802 */ /* 0x000fe20000000f00 */
[----:B------:R-:W-:Y:S01]  /*0340*/  UMOV UR5, URZ ;  /* 0x0000003f00057c82 */ /* 0x000fe20008000000 */
[----:B------:R-:W-:Y:S01]  /*0350*/  FSETP.NEU.AND P0, PT, RZ, UR4, PT ;  /* 0x00000004ff007c0b */ /* 0x000fe2000bf0d000 */
[----:B------:R-:W-:-:S12]  /*0360*/  UMOV UR4, URZ ;  /* 0x0000003f00047c82 */ /* 0x000fd80008000000 */
[----:B------:R-:W-:-:S05]  /*0370*/  VOTEU.ANY UP0, P0 ;  /* 0x00000000003f7886 */ /* 0x000fca0000000100 */
.L_x_2:
[----:B------:R-:W-:Y:S01]  /*0380*/  ISETP.NE.U32.AND P0, PT, RZ, UR4, PT ;  /* 0x00000004ff007c0c */ /* 0x000fe2000bf05070 */
[----:B------:R-:W-:Y:S01]  /*0390*/  UPLOP3.LUT UP1, UPT, UPT, UPT, UPT, 0x40, 0x0 ;  /* 0x000000000000789c */ /* 0x000fe20003f2e870 */
[----:B------:R-:W-:Y:S02]  /*03a0*/  ISETP.NE.AND.EX P2, PT, RZ, UR9, PT, P2 ;  /* 0x00000009ff007c0c */ /* 0x000fe4000bf45320 */
[----:B------:R-:W-:Y:S01]  /*03b0*/  ISETP.NE.AND.EX P0, PT, RZ, UR5, PT, P0 ;  /* 0x00000005ff007c0c */ /* 0x000fe2000bf05300 */
[----:B------:R-:W-:-:S12]  /*03c0*/  UP2UR UR60, UPR, URZ, 0x2 ;  /* 0x000000023f3c7883 */ /* 0x000fd80008000000 */
[----:B------:R-:W-:Y:S05]  /*03d0*/  @P0 BRA P2, `(.L_x_4) ;  /* 0x0000000000400947 */ /* 0x000fea0001000000 */
[----:B------:R-:W-:-:S04]  /*03e0*/  ISETP.NE.U32.AND P0, PT, RZ, UR8, PT ;  /* 0x00000008ff007c0c */ /* 0x000fc8000bf05070 */
[----:B------:R-:W-:-:S13]  /*03f0*/  ISETP.NE.AND.EX P0, PT, RZ, UR9, PT, P0 ;  /* 0x00000009ff007c0c */ /* 0x000fda000bf05300 */
[----:B------:R-:W-:Y:S05]  /*0400*/  @!P0 BRA `(.L_x_5) ;  /* 0x00000000002c8947 */ /* 0x000fea0003800000 */
[----:B------:R-:W-:Y:S01]  /*0410*/  PRMT R2, R4, 0x9910, RZ ;  /* 0x0000991004027816 */ /* 0x000fe200000000ff */
[----:B------:R-:W-:Y:S02]  /*0420*/  UISETP.NE.U32.AND UP1, UPT, UR4, URZ, UPT ;  /* 0x0000003f0400728c */ /* 0x000fe4000bf25070 */
[----:B------:R-:W-:Y:S01]  /*0430*/  USEL UR4, URZ, 0xffffffff, UP0 ;  /* 0xffffffff3f047887 */ /* 0x000fe20008000000 */
[----:B------:R-:W-:Y:S01]  /*0440*/  R2UR UR7, R2 ;  /* 0x00000000020772ca */ /* 0x000fe200000e0000 */
[----:B------:R-:W-:-:S12]  /*0450*/  UISETP.NE.AND.EX UP0, UPT, UR5, URZ, UPT, UP1 ;  /* 0x0000003f0500728c */ /* 0x000fd8000bf05310 */
[----:B------:R-:W-:-:S11]  /*0460*/  UISETP.NE.AND UP2, UPT, UR7, URZ, UPT ;  /* 0x0000003f0700728c */ /* 0x000fd6000bf45270 */
[----:B------:R-:W-:-:S04]  /*0470*/  @!UP2 USEL UR4, URZ, 0xffffffff, UP0 ;  /* 0xffffffff3f04a887 */ /* 0x000fc80008000000 */
[----:B------:R-:W-:-:S04]  /*0480*/  ULOP3.LUT UR4, UR4, 0x1, URZ, 0xc0, !UPT ;  /* 0x0000000104047892 */ /* 0x000fc8000f8ec03f */
[----:B------:R-:W-:-:S04]  /*0490*/  UISETP.EQ.U32.AND UP0, UPT, UR4, 0x1, UPT ;  /* 0x000000010400788c */ /* 0x000fc8000bf02070 */
[----:B------:R-:W-:Y:S01]  /*04a0*/  UP2UR UR60, UPR, URZ, 0x1 ;  /* 0x000000013f3c7883 */ /* 0x000fe20008000000 */
[----:B------:R-:W-:Y:S11]  /*04b0*/  BRA `(.L_x_4) ;  /* 0x0000000000087947 */ /* 0x000ff60003800000 */
.L_x_5:
[----:B------:R-:W-:-:S04]  /*04c0*/  UPLOP3.LUT UP0, UPT, UPT, UPT, UP0, 0x40, 0x0 ;  /* 0x000000000000789c */ /* 0x000fc80003f0e800 */
[----:B------:R-:W-:-:S12]  /*04d0*/  UP2UR UR60, UPR, URZ, 0x1 ;  /* 0x000000013f3c7883 */ /* 0x000fd80008000000 */
.L_x_4:
[----:B------:R-:W1:Y:S01]  /*04e0*/  SHFL.IDX PT, R2, R0, RZ, 0x1f ;  /* 0x00001fff00027589 */ /* 0x000e6200000e0000 */
[----:B------:R-:W-:Y:S02]  /*04f0*/  UISETP.NE.AND UP0, UPT, UR58, URZ, UPT ;  /* 0x0000003f3a00728c */ /* 0x000fe4000bf05270 */
[----:B------:R-:W-:Y:S02]  /*0500*/  UISETP.NE.AND UP1, UPT, UR6, URZ, UPT ;  /* 0x0000003f0600728c */ /* 0x000fe4000bf25270 */
[----:B------:R-:W-:Y:S02]  /*0510*/  UP2UR UR61, UPR, URZ, 0x1 ;  /* 0x000000013f3d7883 */ /* 0x000fe40008000000 */
[----:B------:R-:W-:Y:S02]  /*0520*/  UISETP.EQ.OR UP0, UPT, UR58, 0x3, !UP0 ;  /* 0x000000033a00788c */ /* 0x000fe4000c702670 */
[----:B------:R-:W-:Y:S02]  /*0530*/  UIADD3 UR9, UR6, -0x1, URZ ;  /* 0xffffffff06097890 */ /* 0x000fe4000fffe03f */
[----:B------:R-:W-:Y:S01]  /*0540*/  UISETP.EQ.AND UP0, UPT, UR6, URZ, UP0 ;  /* 0x0000003f0600728c */ /* 0x000fe20008702270 */
[----:B-1----:R-:W-:-:S13]  /*0550*/  ISETP.NE.AND P0, PT, R2, RZ, PT ;  /* 0x000000ff0200720c */ /* 0x002fda0003f05270 */
[----:B------:R-:W-:Y:S05]  /*0560*/  @P0 BRA `(.L_x_6) ;  /* 0x0000000000500947 */ /* 0x000fea0003800000 */
[----:B------:R-:W1:Y:S01]  /*0570*/  S2UR UR8, SR_CgaCtaId ;  /* 0x00000000000879c3 */ /* 0x000e620000008800 */
[----:B------:R-:W-:Y:S01]  /*0580*/  UMOV UR4, 0x400 ;  /* 0x0000040000047882 */ /* 0x000fe20000000000 */
[----:B------:R-:W-:Y:S01]  /*0590*/  UMOV UR5, 0x1 ;  /* 0x0000000100057882 */ /* 0x000fe20000000000 */
[----:B------:R-:W-:Y:S01]  /*05a0*/  UMOV UR6, 0x4 ;  /* 0x0000000400067882 */ /* 0x000fe20000000000 */
[----:B------:R-:W-:Y:S01]  /*05b0*/  ELECT P0, URZ, PT ;  /* 0x00000000003f782f */ /* 0x000fe20003800000 */
[----:B------:R-:W-:-:S04]  /*05c0*/  UIADD3 UR6, -UR6, 0x100000, URZ ;  /* 0x0010000006067890 */ /* 0x000fc8000fffe13f */
[----:B------:R-:W-:Y:S02]  /*05d0*/  USHF.L.U32 UR7, UR6, 0xb, URZ ;  /* 0x0000000b06077899 */ /* 0x000fe4000800063f */
[----:B------:R-:W-:Y:S02]  /*05e0*/  USHF.L.U32 UR6, UR6, 0x1, URZ ;  /* 0x0000000106067899 */ /* 0x000fe4000800063f */
[----:B-1----:R-:W-:Y:S02]  /*05f0*/  ULEA UR8, UR8, UR4, 0x18 ;  /* 0x0000000408087291 */ /* 0x002fe4000f8ec03f */
[----:B------:R-:W-:-:S04]  /*0600*/  UIADD3 UR4, -UR5, 0x100000, URZ ;  /* 0x0010000005047890 */ /* 0x000fc8000fffe13f */
[----:B------:R-:W-:Y:S02]  /*0610*/  USHF.L.U32 UR5, UR4, 0xb, URZ ;  /* 0x0000000b04057899 */ /* 0x000fe4000800063f */
[----:B------:R-:W-:Y:S01]  /*0620*/  USHF.L.U32 UR4, UR4, 0x1, URZ ;  /* 0x0000000104047899 */ /* 0x000fe2000800063f */
[----:B------:R-:W1:Y:S11]  /*0630*/  FENCE.VIEW.ASYNC.S ;  /* 0x00000000000073c6 */ /* 0x000e760000000000 */
[----:B-1----:R1:W2:Y:S01]  /*0640*/  SYNCS.EXCH.64 URZ, [UR8], UR4 ;  /* 0x00000004083f75b2 */ /* 0x0022a20008000100 */
[----:B------:R1:W3:Y:S01]  /*0650*/  SYNCS.EXCH.64 URZ, [UR8+0x18], UR6 ;  /* 0x00001806083f75b2 */ /* 0x0002e20008000100 */
[----:B------:R1:W4:Y:S01]  /*0660*/  SYNCS.EXCH.64 URZ, [UR8+0x8], UR4 ;  /* 0x00000804083f75b2 */ /* 0x0003220008000100 */
[----:B------:R1:W1:Y:S01]  /*0670*/  SYNCS.EXCH.64 URZ, [UR8+0x20], UR6 ;  /* 0x00002006083f75b2 */ /* 0x0002620008000100 */
[----:B------:R1:W1:Y:S01]  /*0680*/  SYNCS.EXCH.64 URZ, [UR8+0x10], UR4 ;  /* 0x00001004083f75b2 */ /* 0x0002620008000100 */
[----:B------:R1:W1:Y:S01]  /*0690*/  SYNCS.EXCH.64 URZ, [UR8+0x28], UR6 ;  /* 0x00002806083f75b2 */ /* 0x0002620008000100 */
[----:B------:R-:W-:Y:S01]  /*06a0*/  NOP ;  /* 0x0000000000007918 */ /* 0x000fe20000000000 */
.L_x_6:
[----:B------:R-:W5:Y:S01]  /*06b0*/  SHFL.IDX PT, R3, R0, RZ, 0x1f ;  /* 0x00001fff00037589 */ /* 0x000f6200000e0000 */
[----:B------:R-:W-:Y:S01]  /*06c0*/  NOP ;  /* 0x0000000000007918 */ /* 0x000fe20000000000 */
[----:B-----5:R-:W-:-:S13]  /*06d0*/  ISETP.NE.AND P0, PT, R3, RZ, PT ;  /* 0x000000ff0300720c */ /* 0x020fda0003f05270 */
[----:B------:R-:W-:Y:S05]  /*06e0*/  @P0 BRA `(.L_x_7) ;  /* 0x0000000000580947 */ /* 0x000fea0003800000 */
[----:B-1----:R-:W1:Y:S01]  /*06f0*/  S2UR UR5, SR_CgaCtaId ;  /* 0x00000000000579c3 */ /* 0x002e620000008800 */
[----:B------:R-:W-:Y:S01]  /*0700*/  UMOV UR4, 0x400 ;  /* 0x0000040000047882 */ /* 0x000fe20000000000 */
[----:B------:R-:W-:Y:S01]  /*0710*/  UMOV UR6, 0x20 ;  /* 0x0000002000067882 */ /* 0x000fe20000000000 */
[----:B------:R-:W-:Y:S01]  /*0720*/  UMOV UR7, 0x100 ;  /* 0x0000010000077882 */ /* 0x000fe20000000000 */
[----:B------:R-:W-:Y:S01]  /*0730*/  ELECT P0, URZ, PT ;  /* 0x00000000003f782f */ /* 0x000fe20003800000 */
[----:B-1----:R-:W-:Y:S02]  /*0740*/  ULEA UR8, UR5, UR4, 0x18 ;  /* 0x0000000405087291 */ /* 0x002fe4000f8ec03f */
[----:B------:R-:W-:-:S04]  /*0750*/  UIADD3 UR4, -UR6, 0x100000, URZ ;  /* 0x0010000006047890 */ /* 0x000fc8000fffe13f */
[----:B------:R-:W-:Y:S02]  /*0760*/  USHF.L.U32 UR5, UR4, 0xb, URZ ;  /* 0x0000000b04057899 */ /* 0x000fe4000800063f */
[----:B------:R-:W-:Y:S02]  /*0770*/  USHF.L.U32 UR4, UR4, 0x1, URZ ;  /* 0x0000000104047899 */ /* 0x000fe4000800063f */
[----:B------:R-:W-:-:S04]  /*0780*/  UIADD3 UR6, -UR7, 0x100000, URZ ;  /* 0x0010000007067890 */ /* 0x000fc8000fffe13f */
[----:B------:R-:W-:Y:S02]  /*0790*/  USHF.L.U32 UR7, UR6, 0xb, URZ ;  /* 0x0000000b06077899 */ /* 0x000fe4000800063f */
[----:B------:R-:W-:Y:S01]  /*07a0*/  USHF.L.U32 UR6, UR6, 0x1, URZ ;  /* 0x0000000106067899 */ /* 0x000fe2000800063f */
[----:B------:R-:W1:Y:S03]  /*07b0*/  FENCE.VIEW.ASYNC.S ;  /* 0x00000000000073c6 */ /* 0x000e660000000000 */
[----:B-1----:R1:W1:Y:S08]  /*07c0*/  SYNCS.EXCH.64 URZ, [UR8+0x30], UR4 ;  /* 0x00003004083f75b2 */ /* 0x0022700008000100 */
[----:B------:R1:W1:Y:S01]  /*07d0*/  SYNCS.EXCH.64 URZ, [UR8+0x50], UR6 ;  /* 0x00005006083f75b2 */ /* 0x0002620008000100 */
[----:B------:R1:W1:Y:S01]  /*07e0*/  SYNCS.EXCH.64 URZ, [UR8+0x38], UR4 ;  /* 0x00003804083f75b2 */ /* 0x0002620008000100 */
[----:B------:R1:W1:Y:S01]  /*07f0*/  SYNCS.EXCH.64 URZ, [UR8+0x58], UR6 ;  /* 0x00005806083f75b2 */ /* 0x0002620008000100 */
[----:B------:R1:W1:Y:S01]  /*0800*/  SYNCS.EXCH.64 URZ, [UR8+0x40], UR4 ;  /* 0x00004004083f75b2 */ /* 0x0002620008000100 */
[----:B------:R1:W1:Y:S01]  /*0810*/  SYNCS.EXCH.64 URZ, [UR8+0x60], UR6 ;  /* 0x00006006083f75b2 */ /* 0x0002620008000100 */
[----:B------:R1:W1:Y:S01]  /*0820*/  SYNCS.EXCH.64 URZ, [UR8+0x48], UR4 ;  /* 0x00004804083f75b2 */ /* 0x0002620008000100 */
[----:B------:R1:W1:Y:S01]  /*0830*/  SYNCS.EXCH.64 URZ, [UR8+0x68], UR6 ;  /* 0x00006806083f75b2 */ /* 0x0002620008000100 */
[----:B------:R-:W-:Y:S01]  /*0840*/  NOP ;  /* 0x0000000000007918 */ /* 0x000fe20000000000 */
.L_x_7:
[----:B-1----:R-:W1:Y:S01]  /*0850*/  S2UR UR8, SR_CTAID.X ;  /* 0x00000000000879c3 */ /* 0x002e620000002500 */
[----:B------:R-:W5:Y:S01]  /*0860*/  SHFL.IDX PT, R0, R0, RZ, 0x1f ;  /* 0x00001fff00007589 */ /* 0x000f6200000e0000 */
[----:B------:R-:W-:Y:S02]  /*0870*/  SHF.R.S32.HI R3, RZ, 0x1f, R6 ;  /* 0x0000001fff037819 */ /* 0x000fe40000011406 */
[----:B------:R-:W-:Y:S02]  /*0880*/  ELECT P0, URZ, PT ;  /* 0x00000000003f782f */ /* 0x000fe40003800000 */
[----:B------:R-:W-:Y:S01]  /*0890*/  SHF.R.S32.HI R9, RZ, 0x1f, R2 ;  /* 0x0000001fff097819 */ /* 0x000fe20000011402 */
[----:B------:R-:W2:Y:S01]  /*08a0*/  S2R R4, SR_CTAID.Y ;  /* 0x0000000000047919 */ /* 0x000ea20000002600 */
[----:B------:R-:W-:Y:S01]  /*08b0*/  LEA.HI R3, R3, R6, RZ, 0x7 ;  /* 0x0000000603037211 */ /* 0x000fe200078f38ff */
[----:B------:R-:W-:Y:S01]  /*08c0*/  ULDC UR4, c[0x0][0x150] ;  /* 0x0000540000047ab9 */ /* 0x000fe20000000800 */
[----:B------:R-:W-:Y:S01]  /*08d0*/  LEA.HI R9, R9, R2, RZ, 0x2 ;  /* 0x0000000209097211 */ /* 0x000fe200078f10ff */
[----:B------:R-:W3:Y:S01]  /*08e0*/  LDC R11, c[0x0][0x148] ;  /* 0x00005200ff0b7b82 */ /* 0x000ee20000000800 */
[----:B------:R-:W-:Y:S01]  /*08f0*/  LOP3.LUT R3, R3, 0xffffff80, RZ, 0xc0, !PT ;  /* 0xffffff8003037812 */ /* 0x000fe200078ec0ff */
[----:B------:R-:W-:Y:S01]  /*0900*/  NOP ;  /* 0x0000000000007918 */ /* 0x000fe20000000000 */
[----:B------:R-:W-:Y:S01]  /*0910*/  LOP3.LUT R9, R9, 0x3ffffffc, RZ, 0xc0, !PT ;  /* 0x3ffffffc09097812 */ /* 0x000fe200078ec0ff */
[----:B------:R-:W-:Y:S01]  /*0920*/  USEL UR37, URZ, 0x1, !UP0 ;  /* 0x000000013f257887 */ /* 0x000fe2000c000000 */
[----:B------:R-:W-:-:S02]  /*0930*/  IADD3 R3, -R3, R6, RZ ;  /* 0x0000000603037210 */ /* 0x000fc40007ffe1ff */
[----:B------:R-:W-:Y:S02]  /*0940*/  IADD3 R2, R2, -R9, RZ ;  /* 0x8000000902027210 */ /* 0x000fe40007ffe0ff */
[----:B------:R-:W-:Y:S02]  /*0950*/  SHF.R.S32.HI R6, RZ, 0x1f, R3 ;  /* 0x0000001fff067819 */ /* 0x000fe40000011403 */
[----:B------:R-:W-:Y:S02]  /*0960*/  MOV R19, 0x1 ;  /* 0x0000000100137802 */ /* 0x000fe40000000f00 */
[----:B------:R-:W-:Y:S02]  /*0970*/  LEA.HI R6, R6, R3, RZ, 0x3 ;  /* 0x0000000306067211 */ /* 0x000fe400078f18ff */
[----:B-1----:R-:W-:Y:S02]  /*0980*/  I2FP.F32.U32 R8, UR8 ;  /* 0x0000000800087c45 */ /* 0x002fe40008201000 */
[----:B-----5:R-:W-:-:S02]  /*0990*/  ISETP.NE.OR P0, PT, R0, RZ, !P0 ;  /* 0x000000ff0000720c */ /* 0x020fc40004705670 */
[--C-:B------:R-:W-:Y:S01]  /*09a0*/  SHF.R.S32.HI R0, RZ, 0x3, R6.reuse ;  /* 0x00000003ff007819 */ /* 0x100fe20000011406 */
[----:B------:R-:W-:Y:S01]  /*09b0*/  FMUL R8, R8, UR4 ;  /* 0x0000000408087c20 */ /* 0x000fe20008400000 */
[----:B------:R-:W-:Y:S01]  /*09c0*/  SHF.R.S32.HI R7, RZ, 0x1f, R6 ;  /* 0x0000001fff077819 */ /* 0x000fe20000011406 */
[----:B------:R-:W-:Y:S01]  /*09d0*/  ULDC UR4, c[0x0][0x154] ;  /* 0x0000550000047ab9 */ /* 0x000fe20000000800 */
[----:B------:R-:W1:Y:S02]  /*09e0*/  LDC R6, c[0x0][0x144] ;  /* 0x00005100ff067b82 */ /* 0x000e640000000800 */
[----:B------:R-:W-:Y:S01]  /*09f0*/  LEA.HI R7, R7, R0, RZ, 0x2 ;  /* 0x0000000007077211 */ /* 0x000fe200078f10ff */
[----:B------:R-:W5:Y:S03]  /*0a00*/  F2I.U32.TRUNC.NTZ R8, R8 ;  /* 0x0000000800087305 */ /* 0x000f66000020f000 */
[----:B------:R-:W-:Y:S01]  /*0a10*/  LOP3.LUT R7, R7, 0xfffffffc, RZ, 0xc0, !PT ;  /* 0xfffffffc07077812 */ /* 0x000fe200078ec0ff */
[----:B------:R-:W-:Y:S01]  /*0a20*/  VOTEU.ALL UP2, P0 ;  /* 0x00000000003f7886 */ /* 0x000fe20000040000 */
[----:B------:R-:W-:-:S02]  /*0a30*/  VOTEU.ALL UP3, P0 ;  /* 0x00000000003f7886 */ /* 0x000fc40000060000 */
[----:B------:R-:W-:Y:S02]  /*0a40*/  IADD3 R7, R0, -R7, RZ ;  /* 0x8000000700077210 */ /* 0x000fe40007ffe0ff */
[----:B------:R-:W4:Y:S01]  /*0a50*/  @!UP2 S2UR UR7, SR_CgaCtaId ;  /* 0x000000000007a9c3 */ /* 0x000f220000008800 */
[----:B------:R-:W-:Y:S01]  /*0a60*/  @!UP2 UMOV UR6, 0x400 ;  /* 0x000004000006a882 */ /* 0x000fe20000000000 */
[----:B------:R-:W-:Y:S02]  /*0a70*/  LEA R2, R2, R7, 0x2 ;  /* 0x0000000702027211 */ /* 0x000fe400078e10ff */
[----:B--2---:R-:W-:Y:S02]  /*0a80*/  I2FP.F32.U32 R7, R4 ;  /* 0x0000000400077245 */ /* 0x004fe40000201000 */
[----:B------:R-:W-:Y:S02]  /*0a90*/  LEA.HI R0, R2, R2, RZ, 0x1 ;  /* 0x0000000202007211 */ /* 0x000fe400078f08ff */
[----:B-----5:R-:W-:Y:S01]  /*0aa0*/  IADD3 R9, -R8, RZ, RZ ;  /* 0x000000ff08097210 */ /* 0x020fe20007ffe1ff */
[----:B------:R-:W-:Y:S01]  /*0ab0*/  FMUL R8, R7, UR4 ;  /* 0x0000000407087c20 */ /* 0x000fe20008400000 */
[----:B------:R-:W-:Y:S01]  /*0ac0*/  LOP3.LUT R7, R0, 0xfffffffe, RZ, 0xc0, !PT ;  /* 0xfffffffe00077812 */ /* 0x000fe200078ec0ff */
[----:B------:R-:W-:-:S02]  /*0ad0*/  UMOV UR4, 0x20 ;  /* 0x0000002000047882 */ /* 0x000fc40000000000 */
[----:B-1----:R-:W-:Y:S01]  /*0ae0*/  IMAD R0, R6, R9, UR8 ;  /* 0x0000000806007e24 */ /* 0x002fe2000f8e0209 */
[----:B------:R-:W-:Y:S01]  /*0af0*/  IADD3 R7, R2, -R7, RZ ;  /* 0x8000000702077210 */ /* 0x000fe20007ffe0ff */
[----:B------:R-:W1:Y:S01]  /*0b00*/  LDC R6, c[0x0][0x140] ;  /* 0x00005000ff067b82 */ /* 0x000e620000000800 */
[----:B------:R-:W2:Y:S01]  /*0b10*/  F2I.U32.TRUNC.NTZ R8, R8 ;  /* 0x0000000800087305 */ /* 0x000ea2000020f000 */
[----:B------:R-:W-:-:S04]  /*0b20*/  @!UP2 UIADD3 UR4, -UR4, 0x100000, URZ ;  /* 0x001000000404a890 */ /* 0x000fc8000fffe13f */
[----:B------:R-:W-:Y:S02]  /*0b30*/  @!UP2 USHF.L.U32 UR5, UR4, 0xb, URZ ;  /* 0x0000000b0405a899 */ /* 0x000fe4000800063f */
[----:B------:R-:W-:Y:S01]  /*0b40*/  @!UP2 USHF.L.U32 UR4, UR4, 0x1, URZ ;  /* 0x000000010404a899 */ /* 0x000fe2000800063f */
[----:B------:R-:W-:Y:S02]  /*0b50*/  ISETP.NE.AND P2, PT, R7, R0, PT ;  /* 0x000000000700720c */ /* 0x000fe40003f45270 */
[----:B------:R-:W-:Y:S01]  /*0b60*/  SHF.L.U32 R7, R2, 0x2, RZ ;  /* 0x0000000202077819 */ /* 0x000fe200000006ff */
[----:B----4-:R-:W-:-:S03]  /*0b70*/  @!UP2 ULEA UR6, UR7, UR6, 0x18 ;  /* 0x000000060706a291 */ /* 0x010fc6000f8ec03f */
[----:B------:R-:W-:Y:S01]  /*0b80*/  LOP3.LUT R156, R2, 0xc, R7, 0x78, !PT ;  /* 0x0000000c029c7812 */ /* 0x000fe200078e7807 */
[----:B------:R-:W-:Y:S01]  /*0b90*/  VOTEU.ALL UP2, P0 ;  /* 0x00000000003f7886 */ /* 0x000fe20000040000 */
[----:B------:R-:W-:Y:S02]  /*0ba0*/  LOP3.LUT P0, RZ, R3, 0x7, RZ, 0xc0, !PT ;  /* 0x0000000703ff7812 */ /* 0x000fe4000780c0ff */
[----:B--2---:R-:W-:-:S03]  /*0bb0*/  IADD3 R12, -R8, RZ, RZ ;  /* 0x000000ff080c7210 */ /* 0x004fc60007ffe1ff */
[C---:B------:R-:W-:Y:S02]  /*0bc0*/  @P2 LEA.HI R2, R156.reuse, R156, RZ, 0x1 ;  /* 0x0000009c9c022211 */ /* 0x040fe400078f08ff */
[----:B------:R-:W-:Y:S01]  /*0bd0*/  ISETP.LT.U32.AND P0, PT, R156, 0x2, !P0 ;  /* 0x000000029c00780c */ /* 0x000fe20004701070 */
[----:B---3--:R-:W-:Y:S01]  /*0be0*/  IMAD R7, R11, R12, R4 ;  /* 0x0000000c0b077224 */ /* 0x008fe200078e0204 */
[----:B------:R-:W2:Y:S02]  /*0bf0*/  FENCE.VIEW.ASYNC.S ;  /* 0x00000000000073c6 */ /* 0x000ea40000000000 */
[----:B--2---:R2:W3:Y:S01]  /*0c00*/  @!UP2 SYNCS.EXCH.64 URZ, [UR6+0x70], UR4 ;  /* 0x00007004063fa5b2 */ /* 0x0044e20008000100 */
[----:B------:R-:W-:Y:S01]  /*0c10*/  @P2 SHF.R.S32.HI R2, RZ, 0x1, R2 ;  /* 0x00000001ff022819 */ /* 0x000fe20000011402 */
[----:B------:R-:W-:Y:S01]  /*0c20*/  UISETP.EQ.AND UP2, UPT, UR58, 0x2, !UP1 ;  /* 0x000000023a00788c */ /* 0x000fe2000cf42270 */
[----:B-1----:R-:W-:Y:S02]  /*0c30*/  ISETP.EQ.U32.AND P4, PT, R6, 0x1, PT ;  /* 0x000000010600780c */ /* 0x002fe40003f82070 */
[----:B------:R-:W-:Y:S01]  /*0c40*/  @P2 ISETP.NE.AND P3, PT, R2, R7, PT ;  /* 0x000000070200220c */ /* 0x000fe20003f65270 */
[----:B------:R-:W-:Y:S01]  /*0c50*/  USEL UR59, URZ, 0x1, !UP2 ;  /* 0x000000013f3b7887 */ /* 0x000fe2000d000000 */
[----:B------:R-:W-:-:S02]  /*0c60*/  SEL R2, RZ, 0x1, !P0 ;  /* 0x00000001ff027807 */ /* 0x000fc40004000000 */
[----:B------:R-:W-:-:S04]  /*0c70*/  @P2 SEL R19, RZ, 0x1, P3 ;  /* 0x00000001ff132807 */ /* 0x000fc80001800000 */
[----:B------:R-:W-:Y:S01]  /*0c80*/  LOP3.LUT R19, R19, R2, RZ, 0xc0, !PT ;  /* 0x0000000213137212 */ /* 0x000fe200078ec0ff */
[----:B------:R2:W1:Y:S01]  /*0c90*/  @!UP3 SYNCS.EXCH.64 URZ, [UR6+0x78], UR4 ;  /* 0x00007804063fb5b2 */ /* 0x0004620008000100 */
[----:B------:R-:W-:Y:S01]  /*0ca0*/  UISETP.GE.U32.AND UP3, UPT, UR9, 0x2, UPT ;  /* 0x000000020900788c */ /* 0x000fe2000bf66070 */
[----:B------:R-:W-:-:S03]  /*0cb0*/  NOP ;  /* 0x0000000000007918 */ /* 0x000fc60000000000 */
[----:B------:R-:W-:Y:S02]  /*0cc0*/  USEL UR59, UR59, 0x2, UP3 ;  /* 0x000000023b3b7887 */ /* 0x000fe40009800000 */
[----:B------:R-:W-:Y:S01]  /*0cd0*/  USEL UR37, UR37, 0x2, UP3 ;  /* 0x0000000225257887 */ /* 0x000fe20009800000 */
[----:B--23--:R-:W-:Y:S11]  /*0ce0*/  @!P4 BRA `(.L_x_8) ;  /* 0x000000000008c947 */ /* 0x00cff60003800000 */
[----:B-1----:R-:W-:Y:S01]  /*0cf0*/  UCGABAR_ARV ;  /* 0x00000000000079c7 */ /* 0x002fe20008000000 */
[----:B------:R-:W-:Y:S05]  /*0d00*/  BRA `(.L_x_9) ;  /* 0x0000000000047947 */ /* 0x000fea0003800000 */
.L_x_8:
[----:B-1----:R-:W-:Y:S01]  /*0d10*/  NOP ;  /* 0x0000000000007918 */ /* 0x002fe20000000000 */
.L_x_9:
[----:B------:R-:W1:Y:S01]  /*0d20*/  LDC R2, c[0x0][0x904] ;  /* 0x00024100ff027b82 */ /* 0x000e620000000800 */
[----:B------:R-:W-:Y:S02]  /*0d30*/  MOV R3, RZ ;  /* 0x000000ff00037202 */ /* 0x000fe40000000f00 */
[----:B-1----:R-:W-:Y:S02]  /*0d40*/  ISETP.NE.AND P2, PT, R2, 0x1, PT ;  /* 0x000000010200780c */ /* 0x002fe40003f45270 */
[----:B------:R-:W-:-:S11]  /*0d50*/  MOV R2, UR8 ;  /* 0x0000000800027c02 */ /* 0x000fd60008000f00 */
[----:B------:R-:W1:Y:S01]  /*0d60*/  @P2 LDC R7, c[0x0][0x10] ;  /* 0x00000400ff072b82 */ /* 0x000e620000000800 */
[----:B------:R-:W-:Y:S01]  /*0d70*/  @P2 MOV R5, RZ ;  /* 0x000000ff00052202 */ /* 0x000fe20000000f00 */
[----:B------:R-:W-:-:S06]  /*0d80*/  @P2 IMAD.MOV.U32 R13, RZ, RZ, RZ ;  /* 0x000000ffff0d2224 */ /* 0x000fcc00078e00ff */
[----:B------:R-:W2:Y:S01]  /*0d90*/  @!P2 LDC R9, c[0x0][0xc] ;  /* 0x00000300ff09ab82 */ /* 0x000ea20000000800 */
[----:B------:R-:W-:Y:S01]  /*0da0*/  ULDC UR4, c[0x0][0xc] ;  /* 0x0000030000047ab9 */ /* 0x000fe20000000800 */
[----:B------:R-:W-:Y:S01]  /*0db0*/  ULDC UR5, c[0x0][0x10] ;  /* 0x0000040000057ab9 */ /* 0x000fe20000000800 */
[----:B------:R-:W-:Y:S01]  /*0dc0*/  ULDC UR6, c[0x0][0x14] ;  /* 0x0000050000067ab9 */ /* 0x000fe20000000800 */
[----:B------:R-:W-:-:S04]  /*0dd0*/  UIMAD.WIDE.U32 UR4, UR4, UR5, URZ ;  /* 0x00000005040472a5 */ /* 0x000fc8000f8e003f */
[----:B------:R-:W-:Y:S02]  /*0de0*/  UIMAD.WIDE.U32 UR54, UR4, UR6, URZ ;  /* 0x00000006043672a5 */ /* 0x000fe4000f8e003f */
[----:B------:R-:W-:-:S04]  /*0df0*/  UIMAD UR53, UR5, UR6, URZ ;  /* 0x00000006053572a4 */ /* 0x000fc8000f8e023f */
[----:B------:R-:W-:Y:S01]  /*0e00*/  UIADD3 UR53, UR55, UR53, URZ ;  /* 0x0000003537357290 */ /* 0x000fe2000fffe03f */
[----:B-1----:R-:W-:-:S03]  /*0e10*/  @P2 IMAD.WIDE.U32 R6, R7, UR8, R4 ;  /* 0x0000000807062c25 */ /* 0x002fc6000f8e0004 */
[----:B------:R-:W-:Y:S02]  /*0e20*/  @P2 MOV R23, R6 ;  /* 0x0000000600172202 */ /* 0x000fe40000000f00 */
[----:B------:R-:W-:Y:S01]  /*0e30*/  @P2 IADD3 R24, R7, R13, RZ ;  /* 0x0000000d07182210 */ /* 0x000fe20007ffe0ff */
[----:B--2---:R-:W-:-:S03]  /*0e40*/  @!P2 IMAD.WIDE.U32 R2, R4, R9, R2 ;  /* 0x000000090402a225 */ /* 0x004fc600078e0002 */
[----:B------:R-:W-:Y:S02]  /*0e50*/  @!P2 MOV R23, R2 ;  /* 0x000000020017a202 */ /* 0x000fe40000000f00 */
[----:B------:R-:W-:-:S03]  /*0e60*/  @!P2 MOV R24, R3 ;  /* 0x000000030018a202 */ /* 0x000fc60000000f00 */
[----:B------:R1:W-:Y:S04]  /*0e70*/  STL [R1+0x200], R23 ;  /* 0x0002001701007387 */ /* 0x0003e80000100800 */
[----:B------:R1:W-:Y:S01]  /*0e80*/  STL [R1+0x204], R24 ;  /* 0x0002041801007387 */ /* 0x0003e20000100800 */
[----:B------:R-:W-:Y:S05]  /*0e90*/  @!P4 BRA `(.L_x_10) ;  /* 0x00000000000cc947 */ /* 0x000fea0003800000 */
[----:B------:R-:W-:Y:S01]  /*0ea0*/  UCGABAR_WAIT ;  /* 0x0000000000007dc7 */ /* 0x000fe20008000000 */
[----:B------:R-:W-:Y:S01]  /*0eb0*/  CCTL.IVALL ;  /* 0x00000000ff00798f */ /* 0x000fe20002000000 */
[----:B------:R-:W-:Y:S05]  /*0ec0*/  BRA `(.L_x_11) ;  /* 0x0000000000047947 */ /* 0x000fea0003800000 */
.L_x_10:
[----:B------:R-:W-:Y:S06]  /*0ed0*/  BAR.SYNC.DEFER_BLOCKING 0x0 ;  /* 0x0000000000007b1d */ /* 0x000fec0000010000 */
.L_x_11:
[----:B------:R-:W-:Y:S01]  /*0ee0*/  PLOP3.LUT P0, PT, PT, PT, UP1, 0x80, 0x0 ;  /* 0x000000000000781c */ /* 0x000fe20003f0f018 */
[----:B------:R-:W2:Y:S01]  /*0ef0*/  S2UR UR45, SR_CgaCtaId ;  /* 0x00000000002d79c3 */ /* 0x000ea20000008800 */
[----:B------:R-:W-:Y:S11]  /*0f00*/  BSSY B6, `(.L_x_12) ;  /* 0x0002be9000067945 */ /* 0x000ff60003800000 */
[----:B------:R-:W-:Y:S05]  /*0f10*/  @!P0 BRA `(.L_x_13) ;  /* 0x0000028400048947 */ /* 0x000fea0003800000 */
[----:B------:R-:W-:-:S06]  /*0f20*/  UISETP.GT.U32.AND UP0, UPT, UR9, 0x1, UPT ;  /* 0x000000010900788c */ /* 0x000fcc000bf04070 */
[----:B------:R-:W-:-:S13]  /*0f30*/  PLOP3.LUT P0, PT, PT, PT, UP0, 0x80, 0x0 ;  /* 0x000000000000781c */ /* 0x000fda0003f0f008 */
[----:B------:R-:W-:Y:S05]  /*0f40*/  @P0 BRA `(.L_x_14) ;  /* 0x000002bc00900947 */ /* 0x000fea0003800000 */
[----:B------:R-:W-:Y:S01]  /*0f50*/  PRMT R2, RZ, 0x7610, R2 ;  /* 0x00007610ff027816 */ /* 0x000fe20000000002 */
[----:B------:R-:W-:Y:S01]  /*0f60*/  ULDC.64 UR4, c[0x0][0x8f8] ;  /* 0x00023e0000047ab9 */ /* 0x000fe20000000a00 */
[----:B------:R-:W-:Y:S01]  /*0f70*/  UMOV UR49, 0xffffffff ;  /* 0xffffffff00317882 */ /* 0x000fe20000000000 */
[----:B------:R-:W-:Y:S01]  /*0f80*/  ISETP.GE.U32.AND P0, PT, R23, UR4, PT ;  /* 0x0000000417007c0c */ /* 0x000fe2000bf06070 */
[----:B------:R-:W-:Y:S01]  /*0f90*/  UMOV UR51, 0xffffffff ;  /* 0xffffffff00337882 */ /* 0x000fe20000000000 */
[----:B------:R3:W-:Y:S01]  /*0fa0*/  STL.S16 [R1+0x208], R2 ;  /* 0x0002080201007387 */ /* 0x0007e20000100600 */
[----:B------:R-:W-:Y:S02]  /*0fb0*/  MOV R22, 0xffffffff ;  /* 0xffffffff00167802 */ /* 0x000fe40000000f00 */
[----:B------:R-:W-:Y:S02]  /*0fc0*/  ISETP.GE.U32.AND.EX P0, PT, R24, UR5, PT, P0 ;  /* 0x0000000518007c0c */ /* 0x000fe4000bf06100 */
[----:B------:R-:W-:-:S11]  /*0fd0*/  PRMT R6, RZ, 0x7610, R6 ;  /* 0x00007610ff067816 */ /* 0x000fd60000000006 */
[----:B---3--:R-:W-:Y:S05]  /*0fe0*/  @P0 BRA `(.L_x_15) ;  /* 0x0000000400340947 */ /* 0x008fea0003800000 */
[----:B------:R-:W3:Y:S01]  /*0ff0*/  LDC.64 R14, c[0x0][0x8d0] ;  /* 0x00023400ff0e7b82 */ /* 0x000ee20000000a00 */
[----:B------:R-:W-:Y:S02]  /*1000*/  MOV R2, R23 ;  /* 0x0000001700027202 */ /* 0x000fe40000000f00 */
[----:B------:R-:W-:-:S05]  /*1010*/  MOV R3, R24 ;  /* 0x0000001800037202 */ /* 0x000fca0000000f00 */
[----:B------:R-:W4:Y:S08]  /*1020*/  LDC R10, c[0x0][0x8d8] ;  /* 0x00023600ff0a7b82 */ /* 0x000f300000000800 */
[----:B------:R-:W1:Y:S01]  /*1030*/  LDC.64 R16, c[0x0][0x8c8] ;  /* 0x00023200ff107b82 */ /* 0x000e620000000a00 */
[----:B---3--:R-:W-:-:S04]  /*1040*/  ISETP.NE.U32.AND P0, PT, R14, RZ, PT ;  /* 0x000000ff0e00720c */ /* 0x008fc80003f05070 */
[----:B------:R-:W-:-:S13]  /*1050*/  ISETP.NE.AND.EX P0, PT, R15, RZ, PT, P0 ;  /* 0x000000ff0f00720c */ /* 0x000fda0003f05300 */
[----:B-1--4-:R-:W-:Y:S05]  /*1060*/  @!P0 BRA `(.L_x_16) ;  /* 0x0000000000288947 */ /* 0x012fea0003800000 */
[----:B------:R-:W1:Y:S02]  /*1070*/  LDC R9, c[0x0][0x8dc] ;  /* 0x00023700ff097b82 */ /* 0x000e640000000800 */
[----:B-1----:R-:W-:-:S04]  /*1080*/  IADD3 R9, P0, R23, R9, RZ ;  /* 0x0000000917097210 */ /* 0x002fc80007f1e0ff */
[----:B------:R-:W-:-:S05]  /*1090*/  IADD3.X R13, RZ, R24, RZ, P0, !PT ;  /* 0x00000018ff0d7210 */ /* 0x000fca00007fe4ff */
[----:B------:R-:W-:-:S04]  /*10a0*/  IMAD.WIDE.U32 R2, R13, R14, RZ ;  /* 0x0000000e0d027225 */ /* 0x000fc800078e00ff */
[----:B------:R-:W-:-:S04]  /*10b0*/  IMAD.WIDE.U32 R6, P0, R9, R15, R2 ;  /* 0x0000000f09067225 */ /* 0x000fc80007800002 */
[----:B------:R-:W-:Y:S01]  /*10c0*/  IMAD.WIDE.U32 R2, R9, R14, RZ ;  /* 0x0000000e09027225 */ /* 0x000fe200078e00ff */
[----:B------:R-:W-:Y:S02]  /*10d0*/  IADD3.X R9, RZ, RZ, RZ, P0, !PT ;  /* 0x000000ffff097210 */ /* 0x000fe400007fe4ff */
[----:B------:R-:W-:Y:S02]  /*10e0*/  MOV R8, R7 ;  /* 0x0000000700087202 */ /* 0x000fe40000000f00 */
[----:B------:R-:W-:-:S05]  /*10f0*/  IADD3 RZ, P0, R3, R6, RZ ;  /* 0x0000000603ff7210 */ /* 0x000fca0007f1e0ff */
[----:B------:R-:W-:-:S08]  /*1100*/  IMAD.WIDE.U32.X R2, R13, R15, R8, P0 ;  /* 0x0000000f0d027225 */ /* 0x000fd000000e0408 */
.L_x_16:
[-CC-:B------:R-:W-:Y:S01]  /*1110*/  SHF.R.U64 R22, R2, R10.reuse, R3.reuse ;  /* 0x0000000a02167219 */ /* 0x180fe20000001203 */
[----:B------:R-:W1:Y:S01]  /*1120*/  LDC.64 R20, c[0x0][0x8e8] ;  /* 0x00023a00ff147b82 */ /* 0x000e620000000a00 */
[----:B------:R-:W-:Y:S01]  /*1130*/  SHF.R.U32.HI R2, RZ, R10, R3 ;  /* 0x0000000aff027219 */ /* 0x000fe20000011603 */
[----:B------:R-:W-:Y:S01]  /*1140*/  IMAD R11, R11, R12, R4 ;  /* 0x0000000c0b0b7224 */ /* 0x000fe200078e0204 */
[----:B------:R-:W-:Y:S02]  /*1150*/  IADD3 R5, P0, RZ, -R22, RZ ;  /* 0x80000016ff057210 */ /* 0x000fe40007f1e0ff */
[----:B------:R-:W-:Y:S02]  /*1160*/  MOV R25, 0x1 ;  /* 0x0000000100197802 */ /* 0x000fe40000000f00 */
[----:B------:R-:W-:Y:S01]  /*1170*/  IADD3.X R3, RZ, ~R2, RZ, P0, !PT ;  /* 0x80000002ff037210 */ /* 0x000fe200007fe4ff */
[----:B------:R-:W3:Y:S01]  /*1180*/  LDC R8, c[0x0][0x8c0] ;  /* 0x00023000ff087b82 */ /* 0x000ee20000000800 */
[----:B------:R-:W-:-:S03]  /*1190*/  MOV R2, R23 ;  /* 0x0000001700027202 */ /* 0x000fc60000000f00 */
[----:B------:R-:W-:Y:S01]  /*11a0*/  IMAD R6, R3, R16, RZ ;  /* 0x0000001003067224 */ /* 0x000fe200078e02ff */
[----:B------:R-:W-:-:S03]  /*11b0*/  MOV R3, R24 ;  /* 0x0000001800037202 */ /* 0x000fc60000000f00 */
[----:B------:R-:W4:Y:S01]  /*11c0*/  LDC R14, c[0x0][0x8b0] ;  /* 0x00022c00ff0e7b82 */ /* 0x000f220000000800 */
[----:B------:R-:W-:-:S04]  /*11d0*/  IMAD.WIDE.U32 R2, R5, R16, R2 ;  /* 0x0000001005027225 */ /* 0x000fc800078e0002 */
[----:B------:R-:W-:-:S03]  /*11e0*/  IMAD R5, R5, R17, R6 ;  /* 0x0000001105057224 */ /* 0x000fc600078e0206 */
[----:B------:R-:W5:Y:S01]  /*11f0*/  LDC R18, c[0x0][0x900] ;  /* 0x00024000ff127b82 */ /* 0x000f620000000800 */
[----:B-1----:R-:W-:Y:S02]  /*1200*/  ISETP.NE.U32.AND P0, PT, R20, RZ, PT ;  /* 0x000000ff1400720c */ /* 0x002fe40003f05070 */
[----:B------:R-:W-:Y:S02]  /*1210*/  IADD3 R3, R3, R5, RZ ;  /* 0x0000000503037210 */ /* 0x000fe40007ffe0ff */
[----:B------:R-:W-:Y:S02]  /*1220*/  ISETP.NE.AND.EX P0, PT, R21, RZ, PT, P0 ;  /* 0x000000ff1500720c */ /* 0x000fe40003f05300 */
[----:B------:R-:W-:Y:S01]  /*1230*/  MOV R5, 0xffffffff ;  /* 0xffffffff00057802 */ /* 0x000fe20000000f00 */
[----:B------:R-:W1:Y:S01]  /*1240*/  LDC R13, c[0x0][0x8a8] ;  /* 0x00022a00ff0d7b82 */ /* 0x000e620000000800 */
[-CC-:B---3--:R-:W-:Y:S02]  /*1250*/  SHF.R.U64 R10, R2, R8.reuse, R3.reuse ;  /* 0x00000008020a7219 */ /* 0x188fe40000001203 */
[----:B------:R-:W-:-:S05]  /*1260*/  SHF.R.U32.HI R3, RZ, R8, R3 ;  /* 0x00000008ff037219 */ /* 0x000fca0000011603 */
[----:B------:R-:W3:Y:S01]  /*1270*/  LDC R15, c[0x0][0x8f0] ;  /* 0x00023c00ff0f7b82 */ /* 0x000ee20000000800 */
[-CC-:B----4-:R-:W-:Y:S02]  /*1280*/  SHF.R.U64 R23, R10, R14.reuse, R3.reuse ;  /* 0x0000000e0a177219 */ /* 0x190fe40000001203 */
[----:B------:R-:W-:-:S05]  /*1290*/  SHF.R.U32.HI R3, RZ, R14, R3 ;  /* 0x0000000eff037219 */ /* 0x000fca0000011603 */
[----:B------:R-:W4:Y:S01]  /*12a0*/  LDC R17, c[0x0][0x8e0] ;  /* 0x00023800ff117b82 */ /* 0x000f220000000800 */
[-C--:B-----5:R-:W-:Y:S02]  /*12b0*/  SHF.L.U32 R2, R5, R18.reuse, RZ ;  /* 0x0000001205027219 */ /* 0x0a0fe400000006ff */
[--C-:B------:R-:W-:Y:S02]  /*12c0*/  SHF.R.U64 R12, R23, R18, R3.reuse ;  /* 0x00000012170c7219 */ /* 0x100fe40000001203 */
[----:B------:R-:W-:Y:S02]  /*12d0*/  LOP3.LUT R8, RZ, R2, RZ, 0x33, !PT ;  /* 0x00000002ff087212 */ /* 0x000fe400078e33ff */
[----:B------:R-:W-:Y:S01]  /*12e0*/  SHF.R.U32.HI R3, RZ, R18, R3 ;  /* 0x00000012ff037219 */ /* 0x000fe20000011603 */
[----:B------:R-:W1:Y:S01]  /*12f0*/  LDC R16, c[0x0][0x8b8] ;  /* 0x00022e00ff107b82 */ /* 0x000e620000000800 */
[----:B------:R-:W-:Y:S01]  /*1300*/  MOV R2, R12 ;  /* 0x0000000c00027202 */ /* 0x000fe20000000f00 */
[----:B------:R-:W-:Y:S06]  /*1310*/  @!P0 BRA `(.L_x_17) ;  /* 0x0000000000288947 */ /* 0x000fec0003800000 */
[----:B------:R-:W5:Y:S02]  /*1320*/  LDC R7, c[0x0][0x8f4] ;  /* 0x00023d00ff077b82 */ /* 0x000f640000000800 */
[----:B-----5:R-:W-:-:S05]  /*1330*/  IADD3 R7, P0, R12, R7, RZ ;  /* 0x000000070c077210 */ /* 0x020fca0007f1e0ff */
[----:B------:R-:W-:-:S04]  /*1340*/  IMAD.X R9, RZ, RZ, R3, P0 ;  /* 0x000000ffff097224 */ /* 0x000fc800000e0603 */
[----:B------:R-:W-:-:S04]  /*1350*/  IMAD.WIDE.U32 R2, R9, R20, RZ ;  /* 0x0000001409027225 */ /* 0x000fc800078e00ff */
[----:B------:R-:W-:-:S04]  /*1360*/  IMAD.WIDE.U32 R4, P0, R7, R21, R2 ;  /* 0x0000001507047225 */ /* 0x000fc80007800002 */
[----:B------:R-:W-:Y:S01]  /*1370*/  IMAD.WIDE.U32 R2, R7, R20, RZ ;  /* 0x0000001407027225 */ /* 0x000fe200078e00ff */
[----:B------:R-:W-:Y:S02]  /*1380*/  IADD3.X R7, RZ, RZ, RZ, P0, !PT ;  /* 0x000000ffff077210 */ /* 0x000fe400007fe4ff */
[----:B------:R-:W-:Y:S02]  /*1390*/  MOV R6, R5 ;  /* 0x0000000500067202 */ /* 0x000fe40000000f00 */
[----:B------:R-:W-:-:S05]  /*13a0*/  IADD3 RZ, P0, R3, R4, RZ ;  /* 0x0000000403ff7210 */ /* 0x000fca0007f1e0ff */
[----:B------:R-:W-:-:S08]  /*13b0*/  IMAD.WIDE.U32.X R2, R9, R21, R6, P0 ;  /* 0x0000001509027225 */ /* 0x000fd000000e0406 */
.L_x_17:
[----:B---3--:R-:W-:Y:S02]  /*13c0*/  SHF.R.U64 R4, R2, R15, R3 ;  /* 0x0000000f02047219 */ /* 0x008fe40000001203 */
[----:B------:R-:W-:Y:S02]  /*13d0*/  SHF.L.U32 R2, R25, R18, RZ ;  /* 0x0000001219027219 */ /* 0x000fe400000006ff */
[----:B------:R-:W-:Y:S02]  /*13e0*/  LOP3.LUT R3, R23, R8, RZ, 0xc0, !PT ;  /* 0x0000000817037212 */ /* 0x000fe400078ec0ff */
[----:B-1----:R-:W-:Y:S02]  /*13f0*/  IADD3 R5, R13, -0x1, RZ ;  /* 0xffffffff0d057810 */ /* 0x002fe40007ffe0ff */
[----:B------:R-:W-:Y:S01]  /*1400*/  IADD3 R6, -R4, RZ, RZ ;  /* 0x000000ff04067210 */ /* 0x000fe20007ffe1ff */
[----:B------:R-:W-:Y:S01]  /*1410*/  IMAD R3, R2, R4, R3 ;  /* 0x0000000402037224 */ /* 0x000fe200078e0203 */
[----:B------:R-:W-:-:S02]  /*1420*/  SEL R0, R0, R11, !P2 ;  /* 0x0000000b00007207 */ /* 0x000fc40005000000 */
[----:B------:R-:W-:Y:S01]  /*1430*/  LOP3.LUT R5, R10, R5, RZ, 0xc0, !PT ;  /* 0x000000050a057212 */ /* 0x000fe200078ec0ff */
[----:B----4-:R-:W-:Y:S01]  /*1440*/  IMAD R2, R6, R17, R12 ;  /* 0x0000001106027224 */ /* 0x010fe200078e020c */
[----:B------:R-:W-:Y:S01]  /*1450*/  R2UR UR51, R22 ;  /* 0x00000000163372ca */ /* 0x000fe200000e0000 */
[----:B------:R-:W-:Y:S01]  /*1460*/  IMAD R0, R3, R16, R0 ;  /* 0x0000001003007224 */ /* 0x000fe200078e0200 */
[----:B------:R-:W-:Y:S01]  /*1470*/  MOV R6, 0x1 ;  /* 0x0000000100067802 */ /* 0x000fe20000000f00 */
[----:B------:R-:W-:-:S05]  /*1480*/  IMAD R3, R2, R13, R5 ;  /* 0x0000000d02037224 */ /* 0x000fca00078e0205 */
[----:B------:R-:W-:Y:S02]  /*1490*/  SEL R2, R3, R0, !P2 ;  /* 0x0000000003027207 */ /* 0x000fe40005000000 */
[----:B------:R-:W-:Y:S02]  /*14a0*/  SEL R22, R0, R3, !P2 ;  /* 0x0000000300167207 */ /* 0x000fe40005000000 */
[----:B------:R-:W-:-:S15]  /*14b0*/  R2UR UR49, R2 ;  /* 0x00000000023172ca */ /* 0x000fde00000e0000 */
.L_x_15:
[----:B------:R-:W-:-:S08]  /*14c0*/  NOP ;  /* 0x0000000000007918 */ /* 0x000fd00000000000 */
[----:B------:R-:W3:Y:S02]  /*14d0*/  USETMAXREG.TRY_ALLOC.CTAPOOL UP0, 0xf0 ;  /* 0x000000f0000079c8 */ /* 0x000ee40008000600 */
[----:B---3--:R-:W-:-:S13]  /*14e0*/  PLOP3.LUT P0, PT, PT, PT, UP0, 0x80, 0x0 ;  /* 0x000000000000781c */ /* 0x008fda0003f0f008 */
[----:B------:R-:W-:Y:S05]  /*14f0*/  @!P0 BRA `(.L_x_15) ;  /* 0xfffffffc00f08947 */ /* 0x000fea000383ffff */
[----:B------:R-:W-:Y:S02]  /*1500*/  ULDC.64 UR4, c[0x0][0x590] ;  /* 0x0001640000047ab9 */ /* 0x000fe40000000a00 */
[----:B------:R-:W-:-:S04]  /*1510*/  ISETP.NE.U32.AND P0, PT, RZ, UR4, PT ;  /* 0x00000004ff007c0c */ /* 0x000fc8000bf05070 */
[----:B------:R-:W-:-:S13]  /*1520*/  ISETP.NE.AND.EX P0, PT, RZ, UR5, PT, P0 ;  /* 0x00000005ff007c0c */ /* 0x000fda000bf05300 */
[----:B------:R-:W-:Y:S05]  /*1530*/  @P0 BRA `(.L_x_18) ;  /* 0x0000000000340947 */ /* 0x000fea0003800000 */
[----:B------:R-:W-:Y:S02]  /*1540*/  ULDC.64 UR4, c[0x0][0x588] ;  /* 0x0001620000047ab9 */ /* 0x000fe40000000a00 */
[----:B------:R-:W-:-:S04]  /*1550*/  ISETP.NE.U32.AND P0, PT, RZ, UR4, PT ;  /* 0x00000004ff007c0c */ /* 0x000fc8000bf05070 */
[----:B------:R-:W-:-:S13]  /*1560*/  ISETP.NE.AND.EX P0, PT, RZ, UR5, PT, P0 ;  /* 0x00000005ff007c0c */ /* 0x000fda000bf05300 */
[----:B------:R-:W-:Y:S05]  /*1570*/  @!P0 BRA `(.L_x_19) ;  /* 0x0000000000148947 */ /* 0x000fea0003800000 */
[----:B------:R-:W3:Y:S02]  /*1580*/  LDC.64 R16, c[0x0][0x588] ;  /* 0x00016200ff107b82 */ /* 0x000ee40000000a00 */
[----:B---3--:R3:W5:Y:S01]  /*1590*/  LDG.E R16, desc[UR56][R16.64] ;  /* 0x0000003810107981 */ /* 0x008762000c1e1900 */
[----:B------:R-:W-:-:S05]  /*15a0*/  MOV R0, 0x1 ;  /* 0x0000000100007802 */ /* 0x000fca0000000f00 */
[----:B------:R3:W-:Y:S01]  /*15b0*/  STL.S16 [R1+0x208], R0 ;  /* 0x0002080001007387 */ /* 0x0007e20000100600 */
[----:B------:R-:W-:Y:S05]  /*15c0*/  BRA `(.L_x_18) ;  /* 0x0000000000107947 */ /* 0x000fea0003800000 */
.L_x_19:
[----:B------:R-:W-:Y:S01]  /*15d0*/  MOV R0, 0x1 ;  /* 0x0000000100007802 */ /* 0x000fe20000000f00 */
[----:B------:R-:W-:Y:S02]  /*15e0*/  ULDC UR4, c[0x0][0x580] ;  /* 0x0001600000047ab9 */ /* 0x000fe40000000800 */
[----:B------:R-:W-:Y:S02]  /*15f0*/  MOV R16, UR4 ;  /* 0x0000000400107c02 */ /* 0x000fe40008000f00 */
[----:B------:R4:W-:Y:S05]  /*1600*/  STL.S16 [R1+0x208], R0 ;  /* 0x0002080001007387 */ /* 0x0009ea0000100600 */
.L_x_18:
        /* <DEDUP_REMOVED lines=10> */
[----:B------:R-:W-:Y:S05]  /*16b0*/  BRA `(.L_x_20) ;  /* 0x0000000000087947 */ /* 0x000fea0003800000 */
.L_x_21:
[----:B------:R-:W-:Y:S02]  /*16c0*/  ULDC UR4, c[0x0][0x5a0] ;  /* 0x0001680000047ab9 */ /* 0x000fe40000000800 */
[----:B---3--:R-:W-:-:S07]  /*16d0*/  MOV R17, UR4 ;  /* 0x0000000400117c02 */ /* 0x008fce0008000f00 */
.L_x_20:
[----:B------:R-:W-:Y:S01]  /*16e0*/  LOP3.LUT P1, RZ, R6, 0xff, RZ, 0xc0, !PT ;  /* 0x000000ff06ff7812 */ /* 0x000fe2000782c0ff */
[----:B------:R-:W-:Y:S01]  /*16f0*/  UMOV UR36, URZ ;  /* 0x0000003f00247c82 */ /* 0x000fe20008000000 */
[----:B------:R-:W-:-:S11]  /*1700*/  PLOP3.LUT P0, PT, PT, PT, PT, 0x80, 0x0 ;  /* 0x000000000000781c */ /* 0x000fd60003f0f070 */
[----:B------:R-:W-:Y:S05]  /*1710*/  @!P1 BRA `(.L_x_22) ;  /* 0x00000278005c9947 */ /* 0x000fea0003800000 */
[----:B---34-:R-:W3:Y:S01]  /*1720*/  S2R R0, SR_TID.X ;  /* 0x0000000000007919 */ /* 0x018ee20000002100 */
[----:B------:R-:W-:Y:S01]  /*1730*/  ULDC UR4, c[0x0][0x28c] ;  /* 0x0000a30000047ab9 */ /* 0x000fe20000000800 */
[----:B------:R-:W-:Y:S01]  /*1740*/  MOV R18, 0x10 ;  /* 0x0000001000127802 */ /* 0x000fe20000000f00 */
[----:B------:R-:W-:Y:S02]  /*1750*/  UIADD3 UR4, UR4, 0x3f, URZ ;  /* 0x0000003f04047890 */ /* 0x000fe4000fffe03f */
[----:B------:R-:W-:Y:S02]  /*1760*/  ULOP3.LUT UR52, UR37, 0x1, URZ, 0xfc, !UPT ;  /* 0x0000000125347892 */ /* 0x000fe4000f8efc3f */
[----:B------:R-:W-:Y:S02]  /*1770*/  USHF.R.S32.HI UR5, URZ, 0x1f, UR4 ;  /* 0x0000001f3f057899 */ /* 0x000fe40008011404 */
[----:B------:R-:W-:Y:S02]  /*1780*/  ULOP3.LUT UR43, UR59, 0x1, URZ, 0xfc, !UPT ;  /* 0x000000013b2b7892 */ /* 0x000fe4000f8efc3f */
[----:B------:R-:W-:Y:S01]  /*1790*/  ULEA.HI UR5, UR5, UR4, URZ, 0x6 ;  /* 0x0000000405057291 */ /* 0x000fe2000f8f303f */
[----:B------:R-:W-:Y:S01]  /*17a0*/  ULDC.64 UR38, c[0x0][0x198] ;  /* 0x0000660000267ab9 */ /* 0x000fe20000000a00 */
[----:B------:R-:W-:-:S02]  /*17b0*/  UMOV UR40, URZ ;  /* 0x0000003f00287c82 */ /* 0x000fc40008000000 */
[----:B------:R-:W-:Y:S01]  /*17c0*/  USHF.R.S32.HI UR44, URZ, 0x6, UR5 ;  /* 0x000000063f2c7899 */ /* 0x000fe20008011405 */
[----:B------:R-:W-:Y:S01]  /*17d0*/  UMOV UR41, URZ ;  /* 0x0000003f00297c82 */ /* 0x000fe20008000000 */
[----:B------:R-:W-:Y:S01]  /*17e0*/  UMOV UR42, URZ ;  /* 0x0000003f002a7c82 */ /* 0x000fe20008000000 */
[----:B------:R-:W-:Y:S01]  /*17f0*/  UMOV UR36, URZ ;  /* 0x0000003f00247c82 */ /* 0x000fe20008000000 */
[C---:B---3--:R-:W-:Y:S02]  /*1800*/  LOP3.LUT P0, RZ, R0.reuse, 0x4, RZ, 0xc0, !PT ;  /* 0x0000000400ff7812 */ /* 0x048fe4000780c0ff */
[----:B------:R-:W-:Y:S02]  /*1810*/  LOP3.LUT R173, R0, 0xff, RZ, 0xc0, !PT ;  /* 0x000000ff00ad7812 */ /* 0x000fe400078ec0ff */
[----:B------:R-:W-:Y:S02]  /*1820*/  SEL R18, R18, 0xfffffff0, !P0 ;  /* 0xfffffff012127807 */ /* 0x000fe40004000000 */
[----:B------:R-:W-:-:S07]  /*1830*/  IADD3 R173, R173, 0x1f, RZ ;  /* 0x0000001fadad7810 */ /* 0x000fce0007ffe0ff */
.L_x_968:
[----:B------:R-:W3:Y:S01]  /*1840*/  S2R R0, SR_TID.X ;  /* 0x0000000000007919 */ /* 0x000ee20000002100 */
[----:B------:R-:W4:Y:S01]  /*1850*/  S2UR UR47, SR_CgaCtaId ;  /* 0x00000000002f79c3 */ /* 0x000f220000008800 */
[----:B------:R-:W-:Y:S02]  /*1860*/  UMOV UR46, 0x400 ;  /* 0x00000400002e7882 */ /* 0x000fe40000000000 */
[----:B----4-:R-:W-:Y:S01]  /*1870*/  ULEA UR46, UR47, UR46, 0x18 ;  /* 0x0000002e2f2e7291 */ /* 0x010fe2000f8ec03f */
[----:B---3--:R-:W-:-:S04]  /*1880*/  LOP3.LUT R0, R0, 0x80, RZ, 0xc0, !PT ;  /* 0x0000008000007812 */ /* 0x008fc800078ec0ff */
[----:B------:R-:W-:-:S06]  /*1890*/  SHF.R.U32.HI R0, RZ, 0x7, R0 ;  /* 0x00000007ff007819 */ /* 0x000fcc0000011600 */
[----:B------:R-:W3:Y:S02]  /*18a0*/  SHFL.IDX PT, R0, R0, RZ, 0x1f ;  /* 0x00001fff00007589 */ /* 0x000ee400000e0000 */
[----:B---3--:R-:W-:-:S13]  /*18b0*/  R2UR UR4, R0 ;  /* 0x00000000000472ca */ /* 0x008fda00000e0000 */
[----:B------:R-:W-:-:S04]  /*18c0*/  ULEA.HI UR5, UR4, UR4, URZ, 0x1 ;  /* 0x0000000404057291 */ /* 0x000fc8000f8f083f */
[----:B------:R-:W-:-:S04]  /*18d0*/  ULOP3.LUT UR5, UR5, 0x7fffe, URZ, 0xc0, !UPT ;  /* 0x0007fffe05057892 */ /* 0x000fc8000f8ec03f */
[----:B------:R-:W-:-:S03]  /*18e0*/  UIADD3 UR5, UR4, -UR5, URZ ;  /* 0x8000000504057290 */ /* 0x000fc6000fffe03f */
[----:B------:R-:W-:Y:S01]  /*18f0*/  ULDC UR4, c[0x0][0x28c] ;  /* 0x0000a30000047ab9 */ /* 0x000fe20000000800 */
[----:B------:R-:W-:Y:S01]  /*1900*/  ULEA UR5, UR5, UR46, 0xd ;  /* 0x0000002e05057291 */ /* 0x000fe2000f8e683f */
[----:B------:R-:W-:-:S03]  /*1910*/  ISETP.LT.AND P0, PT, RZ, UR4, PT ;  /* 0x00000004ff007c0c */ /* 0x000fc6000bf01270 */
[----:B------:R-:W-:-:S04]  /*1920*/  UIADD3 UR5, UR5, 0x8400, URZ ;  /* 0x0000840005057890 */ /* 0x000fc8000fffe03f */
[----:B------:R-:W-:-:S04]  /*1930*/  USHF.R.U32.HI UR5, URZ, 0x4, UR5 ;  /* 0x000000043f057899 */ /* 0x000fc80008011605 */
[----:B------:R-:W-:Y:S02]  /*1940*/  ULOP3.LUT UR48, UR5, 0x3fff, URZ, 0xc0, !UPT ;  /* 0x00003fff05307892 */ /* 0x000fe4000f8ec03f */
[----:B-1----:R-:W-:Y:S10]  /*1950*/  @P0 BRA `(.L_x_23) ;  /* 0x0000000000400947 */ /* 0x002ff40003800000 */
[----:B------:R-:W-:Y:S01]  /*1960*/  MOV R0, 0x0 ;  /* 0x0000000000007802 */ /* 0x000fe20000000f00 */
[----:B------:R-:W-:Y:S01]  /*1970*/  ULDC.64 UR4, c[0x4][0x70] ;  /* 0x01001c0000047ab9 */ /* 0x000fe20000000a00 */
[----:B------:R-:W-:Y:S01]  /*1980*/  ULDC.64 UR6, c[0x4][0x8] ;  /* 0x0100020000067ab9 */ /* 0x000fe20000000a00 */
[----:B------:R-:W-:Y:S01]  /*1990*/  MOV R4, UR4 ;  /* 0x0000000400047c02 */ /* 0x000fe20008000f00 */
[----:B------:R3:W4:Y:S01]  /*19a0*/  LDC.64 R2, c[0x4][R0] ;  /* 0x0100000000027b82 */ /* 0x0007220000000a00 */
[----:B------:R-:W-:Y:S01]  /*19b0*/  MOV R5, UR5 ;  /* 0x0000000500057c02 */ /* 0x000fe20008000f00 */
[----:B------:R-:W-:Y:S01]  /*19c0*/  ULDC.64 UR4, c[0x4][0x78] ;  /* 0x01001e0000047ab9 */ /* 0x000fe20000000a00 */
[----:B------:R-:W-:Y:S01]  /*19d0*/  MOV R10, UR6 ;  /* 0x00000006000a7c02 */ /* 0x000fe20008000f00 */
[----:B------:R-:W-:Y:S01]  /*19e0*/  IMAD.MOV.U32 R8, RZ, RZ, 0x1e1 ;  /* 0x000001e1ff087424 */ /* 0x000fe200078e00ff */
[----:B------:R-:W-:Y:S02]  /*19f0*/  MOV R6, UR4 ;  /* 0x0000000400067c02 */ /* 0x000fe40008000f00 */
[----:B------:R-:W-:-:S02]  /*1a00*/  MOV R7, UR5 ;  /* 0x0000000500077c02 */ /* 0x000fc40008000f00 */
[----:B------:R-:W-:Y:S02]  /*1a10*/  MOV R11, UR7 ;  /* 0x00000007000b7c02 */ /* 0x000fe40008000f00 */
[----:B------:R-:W-:Y:S02]  /*1a20*/  MOV R12, 0x1 ;  /* 0x00000001000c7802 */ /* 0x000fe40000000f00 */
[----:B---3--:R-:W-:-:S07]  /*1a30*/  MOV R13, RZ ;  /* 0x000000ff000d7202 */ /* 0x008fce0000000f00 */
[----:B------:R-:W-:-:S07]  /*1a40*/  LEPC R20, `(.L_x_23) ;  /* 0x000000001014794e */ /* 0x000fce0000000000 */
[----:B-12-45:R-:W-:Y:S05]  /*1a50*/  CALL.ABS.NOINC R2 ;  /* 0x0000000002007343 */ /* 0x036fea0003c00000 */
.L_x_23:
[----:B------:R-:W-:-:S04]  /*1a60*/  MOV R0, UR52 ;  /* 0x0000003400007c02 */ /* 0x000fc80008000f00 */
[----:B------:R-:W-:-:S13]  /*1a70*/  ISETP.NE.AND P0, PT, R0, 0x3, PT ;  /* 0x000000030000780c */ /* 0x000fda0003f05270 */
[----:B------:R-:W-:Y:S05]  /*1a80*/  @!P0 BRA `(.L_x_24) ;  /* 0x0000000000048947 */ /* 0x000fea0003800000 */
[----:B--2---:R-:W-:Y:S01]  /*1a90*/  BPT.TRAP 0x1 ;  /* 0x000000040000795c */ /* 0x004fe20000300000 */
.L_x_24:
[----:B------:R-:W-:Y:S02]  /*1aa0*/  MOV R3, UR42 ;  /* 0x0000002a00037c02 */ /* 0x000fe40008000f00 */
[----:B------:R-:W-:Y:S02]  /*1ab0*/  MOV R0, UR41 ;  /* 0x0000002900007c02 */ /* 0x000fe40008000f00 */
[----:B------:R-:W-:Y:S02]  /*1ac0*/  LEA R3, R3, UR46, 0x3 ;  /* 0x0000002e03037c11 */ /* 0x000fe4000f8e18ff */
[----:B------:R-:W-:-:S04]  /*1ad0*/  SHF.L.U32 R0, R0, 0x1f, RZ ;  /* 0x0000001f00007819 */ /* 0x000fc800000006ff */
[----:B------:R3:W4:Y:S01]  /*1ae0*/  SYNCS.PHASECHK.TRANS64.TRYWAIT P1, [R3+URZ], R0 ;  /* 0x00000000030075a7 */ /* 0x000722000802017f */
[----:B------:R-:W-:Y:S05]  /*1af0*/  @!P0 BRA `(.L_x_25) ;  /* 0x0000000000048947 */ /* 0x000fea0003800000 */
[----:B--2---:R-:W-:Y:S01]  /*1b00*/  BPT.TRAP 0x1 ;  /* 0x000000040000795c */ /* 0x004fe20000300000 */
.L_x_25:
[----:B----4-:R-:W-:Y:S05]  /*1b10*/  @P1 BRA `(.L_x_26) ;  /* 0x0000000000081947 */ /* 0x010fea0003800000 */
[----:B------:R-:W4:Y:S02]  /*1b20*/  SYNCS.PHASECHK.TRANS64.TRYWAIT P1, [R3+URZ], R0 ;  /* 0x00000000030075a7 */ /* 0x000f24000802017f */
[----:B----4-:R-:W-:Y:S05]  /*1b30*/  @!P1 BRA `(.L_x_27) ;  /* 0x000002b0009c9947 */ /* 0x010fea0003800000 */
.L_x_26:
[----:B------:R-:W-:-:S04]  /*1b40*/  UISETP.LT.AND UP0, UPT, UR44, 0x1, UPT ;  /* 0x000000012c00788c */ /* 0x000fc8000bf01270 */
[----:B------:R-:W-:-:S06]  /*1b50*/  USEL UR4, UR44, 0x1, UP0 ;  /* 0x000000012c047887 */ /* 0x000fcc0008000000 */
[----:B------:R-:W-:Y:S01]  /*1b60*/  MOV R2, UR4 ;  /* 0x0000000400027c02 */ /* 0x000fe20008000f00 */
[----:B------:R-:W-:Y:S05]  /*1b70*/  WARPSYNC.ALL ;  /* 0x0000000000007948 */ /* 0x000fea0003800000 */
[----:B------:R-:W-:-:S04]  /*1b80*/  IADD3 R2, -R2, UR44, RZ ;  /* 0x0000002c02027c10 */ /* 0x000fc8000fffe1ff */
[----:B------:R-:W-:Y:S01]  /*1b90*/  ISETP.GE.AND P1, PT, R2, 0x1, PT ;  /* 0x000000010200780c */ /* 0x000fe20003f26270 */
[----:B------:R-:W-:Y:S01]  /*1ba0*/  UIADD3 UR4, UR46, 0x20400, URZ ;  /* 0x000204002e047890 */ /* 0x000fe2000fffe03f */
[----:B-1----:R-:W-:Y:S01]  /*1bb0*/  WARPGROUP.ARRIVE ;  /* 0x00000000000079c5 */ /* 0x002fe20000000000 */
[----:B------:R-:W-:Y:S01]  /*1bc0*/  UMOV UR9, 0x40000040 ;  /* 0x4000004000097882 */ /* 0x000fe20000000000 */
[----:B------:R-:W-:Y:S01]  /*1bd0*/  UMOV UR11, 0x40000040 ;  /* 0x40000040000b7882 */ /* 0x000fe20000000000 */
[----:B------:R-:W-:Y:S01]  /*1be0*/  USHF.R.U32.HI UR4, URZ, 0x4, UR4 ;  /* 0x000000043f047899 */ /* 0x000fe20008011604 */
[----:B------:R1:W-:Y:S03]  /*1bf0*/  STL [R1+0x2dc], R22 ;  /* 0x0002dc1601007387 */ /* 0x0003e60000100800 */
[----:B------:R-:W-:Y:S01]  /*1c00*/  ULOP3.LUT UR5, UR4, 0x3fff, URZ, 0xc0, !UPT ;  /* 0x00003fff04057892 */ /* 0x000fe2000f8ec03f */
[----:B------:R2:W-:Y:S01]  /*1c10*/  STL [R1+0x2d8], R19 ;  /* 0x0002d81301007387 */ /* 0x0005e20000100800 */
[----:B------:R-:W-:-:S02]  /*1c20*/  ULOP3.LUT UR4, UR48, 0x10000, URZ, 0xfc, !UPT ;  /* 0x0001000030047892 */ /* 0x000fc4000f8efc3f */
[----:B------:R-:W-:Y:S01]  /*1c30*/  ULOP3.LUT UR5, UR5, 0x10000, URZ, 0xfc, !UPT ;  /* 0x0001000005057892 */ /* 0x000fe2000f8efc3f */
[----:B------:R3:W-:Y:S01]  /*1c40*/  STL [R1+0x2d4], R18 ;  /* 0x0002d41201007387 */ /* 0x0007e20000100800 */
[----:B------:R-:W-:Y:S02]  /*1c50*/  ULEA UR6, UR42, UR4, 0xb ;  /* 0x000000042a067291 */ /* 0x000fe4000f8e583f */
[----:B------:R-:W-:Y:S01]  /*1c60*/  ULEA UR7, UR42, UR5, 0xb ;  /* 0x000000052a077291 */ /* 0x000fe2000f8e583f */
[----:B-----5:R4:W-:Y:S04]  /*1c70*/  STL [R1+0x2d0], R17 ;  /* 0x0002d01101007387 */ /* 0x0209e80000100800 */
[----:B------:R-:W-:Y:S01]  /*1c80*/  UMOV UR8, UR6 ;  /* 0x0000000600087c82 */ /* 0x000fe20008000000 */
[----:B------:R4:W-:Y:S01]  /*1c90*/  STL [R1+0x2cc], R16 ;  /* 0x0002cc1001007387 */ /* 0x0009e20000100800 */
[----:B------:R-:W-:-:S02]  /*1ca0*/  UMOV UR10, UR7 ;  /* 0x00000007000a7c82 */ /* 0x000fc40008000000 */
[----:B------:R-:W-:Y:S01]  /*1cb0*/  HGMMA.64x256x16.F32 R24, gdesc[UR8], RZ, !UPT, gsb0 ;  /* 0x03e00000081879f0 */ /* 0x000fe2000c0008ff */
[----:B------:R4:W-:Y:S01]  /*1cc0*/  STL [R1+0x2c8], R2 ;  /* 0x0002c80201007387 */ /* 0x0009e20000100800 */
[----:B------:R-:W-:Y:S01]  /*1cd0*/  UIADD3 UR8, UR6, 0x400, URZ ;  /* 0x0000040006087890 */ /* 0x000fe2000fffe03f */
[----:B------:R-:W-:Y:S01]  /*1ce0*/  UMOV UR9, 0x40000040 ;  /* 0x4000004000097882 */ /* 0x000fe20000000000 */
[----:B------:R-:W-:Y:S02]  /*1cf0*/  WARPGROUP.DEPBAR.LE gsb0, 0x0 ;  /* 0x00008000000079c5 */ /* 0x000fe40000010000 */
[----:B------:R-:W-:Y:S01]  /*1d00*/  STL.64 [R1], R24 ;  /* 0x0000001801007387 */ /* 0x000fe20000100a00 */
[----:B------:R-:W-:Y:S01]  /*1d10*/  MOV R235, R47 ;  /* 0x0000002f00eb7202 */ /* 0x000fe20000000f00 */
[----:B------:R-:W-:Y:S01]  /*1d20*/  IMAD.MOV.U32 R224, RZ, RZ, R58 ;  /* 0x000000ffffe07224 */ /* 0x000fe200078e003a */
[----:B------:R-:W-:Y:S01]  /*1d30*/  MOV R234, R48 ;  /* 0x0000003000ea7202 */ /* 0x000fe20000000f00 */
[----:B------:R-:W-:Y:S01]  /*1d40*/  STL.64 [R1+0x8], R26 ;  /* 0x0000081a01007387 */ /* 0x000fe20000100a00 */
        /* <DEDUP_REMOVED lines=13> */
[----:B-1----:R-:W-:Y:S01]  /*1e20*/  IMAD.MOV.U32 R22, RZ, RZ, R130 ;  /* 0x000000ffff167224 */ /* 0x002fe200078e0082 */
[----:B------:R-:W-:Y:S01]  /*1e30*/  MOV R226, R56 ;  /* 0x0000003800e27202 */ /* 0x000fe20000000f00 */
[----:B------:R-:W-:Y:S01]  /*1e40*/  STL.64 [R1+0x28], R34 ;  /* 0x0000282201007387 */ /* 0x000fe20000100a00 */
[----:B------:R-:W-:Y:S01]  /*1e50*/  MOV R225, R57 ;  /* 0x0000003900e17202 */ /* 0x000fe20000000f00 */
[----:B------:R-:W-:Y:S01]  /*1e60*/  IMAD.MOV.U32 R4, RZ, RZ, R148 ;  /* 0x000000ffff047224 */ /* 0x000fe200078e0094 */
[----:B------:R-:W-:Y:S01]  /*1e70*/  MOV R223, R59 ;  /* 0x0000003b00df7202 */ /* 0x000fe20000000f00 */
[----:B------:R-:W-:Y:S01]  /*1e80*/  STL.64 [R1+0x30], R36 ;  /* 0x0000302401007387 */ /* 0x000fe20000100a00 */
[----:B------:R-:W-:-:S02]  /*1e90*/  MOV R222, R60 ;  /* 0x0000003c00de7202 */ /* 0x000fc40000000f00 */
[----:B------:R-:W-:Y:S01]  /*1ea0*/  MOV R221, R61 ;  /* 0x0000003d00dd7202 */ /* 0x000fe20000000f00 */
[----:B------:R-:W-:Y:S01]  /*1eb0*/  STL.64 [R1+0x38], R38 ;  /* 0x0000382601007387 */ /* 0x000fe20000100a00 */
[----:B------:R-:W-:Y:S02]  /*1ec0*/  MOV R220, R62 ;  /* 0x0000003e00dc7202 */ /* 0x000fe40000000f00 */
[----:B------:R-:W-:Y:S01]  /*1ed0*/  MOV R219, R63 ;  /* 0x0000003f00db7202 */ /* 0x000fe20000000f00 */
[----:B------:R-:W-:Y:S01]  /*1ee0*/  STL.64 [R1+0x40], R40 ;  /* 0x0000402801007387 */ /* 0x000fe20000100a00 */
[----:B------:R-:W-:Y:S02]  /*1ef0*/  MOV R218, R64 ;  /* 0x0000004000da7202 */ /* 0x000fe40000000f00 */
[----:B------:R-:W-:Y:S01]  /*1f00*/  MOV R217, R65 ;  /* 0x0000004100d97202 */ /* 0x000fe20000000f00 */
[----:B------:R-:W-:Y:S01]  /*1f10*/  STL.64 [R1+0x48], R42 ;  /* 0x0000482a01007387 */ /* 0x000fe20000100a00 */
[----:B------:R-:W-:-:S02]  /*1f20*/  MOV R216, R66 ;  /* 0x0000004200d87202 */ /* 0x000fc40000000f00 */
[----:B------:R-:W-:Y:S01]  /*1f30*/  MOV R215, R67 ;  /* 0x0000004300d77202 */ /* 0x000fe20000000f00 */
[----:B------:R-:W-:Y:S01]  /*1f40*/  STL.64 [R1+0x50], R44 ;  /* 0x0000502c01007387 */ /* 0x000fe20000100a00 */
[----:B------:R-:W-:Y:S02]  /*1f50*/  MOV R152, R68 ;  /* 0x0000004400987202 */ /* 0x000fe40000000f00 */
[----:B------:R-:W-:Y:S01]  /*1f60*/  MOV R153, R69 ;  /* 0x0000004500997202 */ /* 0x000fe20000000f00 */
[----:B------:R1:W-:Y:S01]  /*1f70*/  STL [R1+0x58], R46 ;  /* 0x0000582e01007387 */ /* 0x0003e20000100800 */
[----:B------:R-:W-:Y:S02]  /*1f80*/  MOV R154, R70 ;  /* 0x00000046009a7202 */ /* 0x000fe40000000f00 */
[----:B------:R-:W-:Y:S01]  /*1f90*/  MOV R155, R71 ;  /* 0x00000047009b7202 */ /* 0x000fe20000000f00 */
[----:B------:R-:W-:Y:S01]  /*1fa0*/  STL [R1+0x594], R173 ;  /* 0x000594ad01007387 */ /* 0x000fe20000100800 */
[----:B------:R-:W-:-:S02]  /*1fb0*/  MOV R214, R72 ;  /* 0x0000004800d67202 */ /* 0x000fc40000000f00 */
[----:B------:R-:W-:Y:S01]  /*1fc0*/  MOV R157, R73 ;  /* 0x00000049009d7202 */ /* 0x000fe20000000f00 */
[----:B------:R-:W-:Y:S01]  /*1fd0*/  STL [R1+0x590], R156 ;  /* 0x0005909c01007387 */ /* 0x000fe20000100800 */
[----:B------:R-:W-:Y:S02]  /*1fe0*/  MOV R158, R74 ;  /* 0x0000004a009e7202 */ /* 0x000fe40000000f00 */
[----:B------:R-:W-:Y:S02]  /*1ff0*/  MOV R159, R75 ;  /* 0x0000004b009f7202 */ /* 0x000fe40000000f00 */
[----:B------:R-:W-:Y:S02]  /*2000*/  MOV R161, R77 ;  /* 0x0000004d00a17202 */ /* 0x000fe40000000f00 */
[----:B------:R-:W-:Y:S02]  /*2010*/  MOV R162, R78 ;  /* 0x0000004e00a27202 */ /* 0x000fe40000000f00 */
[----:B------:R-:W-:-:S02]  /*2020*/  MOV R163, R79 ;  /* 0x0000004f00a37202 */ /* 0x000fc40000000f00 */
[----:B------:R-:W-:Y:S02]  /*2030*/  MOV R164, R80 ;  /* 0x0000005000a47202 */ /* 0x000fe40000000f00 */
        /* <DEDUP_REMOVED lines=49> */
[----:B--2---:R-:W-:Y:S02]  /*2350*/  MOV R19, R133 ;  /* 0x0000008500137202 */ /* 0x004fe40000000f00 */
[----:B---3--:R-:W-:Y:S02]  /*2360*/  MOV R18, R134 ;  /* 0x0000008600127202 */ /* 0x008fe40000000f00 */
[----:B----4-:R-:W-:Y:S02]  /*2370*/  MOV R17, R135 ;  /* 0x0000008700117202 */ /* 0x010fe40000000f00 */
        /* <DEDUP_REMOVED lines=15> */
[----:B-1----:R-:W-:-:S06]  /*2470*/  WARPGROUP.ARRIVE ;  /* 0x00000000000079c5 */ /* 0x002fcc0000000000 */
[----:B------:R-:W-:Y:S03]  /*2480*/  HGMMA.64x256x16.F32 R24, gdesc[UR8], RZ, !UPT, gsb0 ;  /* 0x03e00000081879f0 */ /* 0x000fe6000c0008ff */
[----:B------:R-:W-:Y:S02]  /*2490*/  WARPGROUP.DEPBAR.LE gsb0, 0x0 ;  /* 0x00008000000079c5 */ /* 0x000fe40000010000 */
[----:B------:R-:W-:Y:S04]  /*24a0*/  STL.64 [R1+0x588], R150 ;  /* 0x0005889601007387 */ /* 0x000fe80000100a00 */
        /* <DEDUP_REMOVED lines=20> */
[----:B------:R1:W-:Y:S04]  /*25f0*/  STL.64 [R1+0x4e0], R108 ;  /* 0x0004e06c01007387 */ /* 0x0003e80000100a00 */
[----:B-1----:R-:W2:Y:S04]  /*2600*/  LDL.LU R108, [R1] ;  /* 0x00000000016c7983 */ /* 0x002ea80000300800 */
[----:B------:R-:W2:Y:S04]  /*2610*/  LDL.LU R109, [R1+0x4] ;  /* 0x00000400016d7983 */ /* 0x000ea80000300800 */
        /* <DEDUP_REMOVED lines=20> */
[----:B------:R-:W2:Y:S01]  /*2760*/  LDL.LU R130, [R1+0x58] ;  /* 0x0000580001827983 */ /* 0x000ea20000300800 */
[----:B------:R-:W-:Y:S01]  /*2770*/  MOV R131, R235 ;  /* 0x000000eb00837202 */ /* 0x000fe20000000f00 */
[----:B------:R-:W-:Y:S01]  /*2780*/  IMAD.MOV.U32 R145, RZ, RZ, R221 ;  /* 0x000000ffff917224 */ /* 0x000fe200078e00dd */
[----:B------:R-:W-:Y:S01]  /*2790*/  MOV R132, R234 ;  /* 0x000000ea00847202 */ /* 0x000fe20000000f00 */
[----:B------:R-:W-:Y:S01]  /*27a0*/  UIADD3 UR8, UR6, 0x2, URZ ;  /* 0x0000000206087890 */ /* 0x000fe2000fffe03f */
[----:B------:R-:W-:Y:S01]  /*27b0*/  MOV R133, R233 ;  /* 0x000000e900857202 */ /* 0x000fe20000000f00 */
[----:B------:R-:W-:Y:S01]  /*27c0*/  UIADD3 UR10, UR7, 0x2, URZ ;  /* 0x00000002070a7890 */ /* 0x000fe2000fffe03f */
[----:B------:R-:W-:Y:S01]  /*27d0*/  MOV R134, R232 ;  /* 0x000000e800867202 */ /* 0x000fe20000000f00 */
[----:B------:R-:W-:Y:S01]  /*27e0*/  UMOV UR9, 0x40000040 ;  /* 0x4000004000097882 */ /* 0x000fe20000000000 */
[----:B------:R-:W-:Y:S01]  /*27f0*/  MOV R135, R231 ;  /* 0x000000e700877202 */ /* 0x000fe20000000f00 */
[----:B------:R-:W-:Y:S01]  /*2800*/  UMOV UR11, 0x40000040 ;  /* 0x40000040000b7882 */ /* 0x000fe20000000000 */
        /* <DEDUP_REMOVED lines=8> */
[----:B------:R-:W-:Y:S01]  /*2890*/  MOV R144, R222 ;  /* 0x000000de00907202 */ /* 0x000fe20000000f00 */
[----:B------:R-:W-:Y:S01]  /*28a0*/  IMAD.MOV.U32 R222, RZ, RZ, R14 ;  /* 0x000000ffffde7224 */ /* 0x000fe200078e000e */
        /* <DEDUP_REMOVED lines=29> */
[----:B------:R-:W-:-:S06]  /*2a80*/  MOV R235, R0 ;  /* 0x0000000000eb7202 */ /* 0x000fcc0000000f00 */
[----:B--2---:R-:W-:-:S06]  /*2a90*/  WARPGROUP.ARRIVE ;  /* 0x00000000000079c5 */ /* 0x004fcc0000000000 */
[----:B------:R-:W-:Y:S03]  /*2aa0*/  HGMMA.64x256x16.F32 R108, gdesc[UR8], R108, gsb0 ;  /* 0x03e00000086c79f0 */ /* 0x000fe6000800086c */
[----:B------:R-:W-:Y:S02]  /*2ab0*/  WARPGROUP.DEPBAR.LE gsb0, 0x0 ;  /* 0x00008000000079c5 */ /* 0x000fe40000010000 */
[----:B------:R-:W-:Y:S04]  /*2ac0*/  STL.64 [R1], R108 ;  /* 0x0000006c01007387 */ /* 0x000fe80000100a00 */
        /* <DEDUP_REMOVED lines=63> */
[----:B-1----:R-:W2:Y:S04]  /*2ec0*/  LDL.LU R173, [R1+0x594] ;  /* 0x0005940001ad7983 */ /* 0x002ea80000300800 */
[----:B------:R-:W3:Y:S04]  /*2ed0*/  LDL.LU R156, [R1+0x590] ;  /* 0x00059000019c7983 */ /* 0x000ee80000300800 */
[----:B------:R-:W4:Y:S04]  /*2ee0*/  LDL.LU.64 R150, [R1+0x588] ;  /* 0x0005880001967983 */ /* 0x000f280000300a00 */
        /* <DEDUP_REMOVED lines=20> */
[----:B------:R-:W4:Y:S01]  /*3030*/  LDL.LU.64 R108, [R1+0x4e0] ;  /* 0x0004e000016c7983 */ /* 0x000f220000300a00 */
[----:B------:R-:W-:Y:S01]  /*3040*/  UIADD3 UR8, UR6, 0x402, URZ ;  /* 0x0000040206087890 */ /* 0x000fe2000fffe03f */
[----:B------:R-:W-:Y:S01]  /*3050*/  UMOV UR9, 0x40000040 ;  /* 0x4000004000097882 */ /* 0x000fe20000000000 */
[----:B----4-:R-:W-:-:S07]  /*3060*/  WARPGROUP.ARRIVE ;  /* 0x00000000000079c5 */ /* 0x010fce0000000000 */
[----:B------:R-:W-:Y:S03]  /*3070*/  HGMMA.64x256x16.F32 R24, gdesc[UR8], R24, gsb0 ;  /* 0x03e00000081879f0 */ /* 0x000fe60008000818 */
        /* <DEDUP_REMOVED lines=65> */
[----:B-1----:R-:W4:Y:S04]  /*3490*/  LDL.LU.64 R24, [R1] ;  /* 0x0000000001187983 */ /* 0x002f280000300a00 */
        /* <DEDUP_REMOVED lines=63> */
[----:B------:R-:W-:-:S02]  /*3890*/  UIADD3 UR8, UR6, 0x4, URZ ;  /* 0x0000000406087890 */ /* 0x000fc4000fffe03f */
[----:B------:R-:W-:Y:S01]  /*38a0*/  UIADD3 UR10, UR7, 0x4, URZ ;  /* 0x00000004070a7890 */ /* 0x000fe2000fffe03f */
[----:B------:R-:W-:Y:S01]  /*38b0*/  UMOV UR9, 0x40000040 ;  /* 0x4000004000097882 */ /* 0x000fe20000000000 */
[----:B------:R-:W-:Y:S01]  /*38c0*/  UMOV UR11, 0x40000040 ;  /* 0x40000040000b7882 */ /* 0x000fe20000000000 */
[----:B----4-:R-:W-:-:S06]  /*38d0*/  WARPGROUP.ARRIVE ;  /* 0x00000000000079c5 */ /* 0x010fcc0000000000 */
[----:B------:R-:W-:Y:S03]  /*38e0*/  HGMMA.64x256x16.F32 R24, gdesc[UR8], R24, gsb0 ;  /* 0x03e00000081879f0 */ /* 0x000fe60008000818 */
        /* <DEDUP_REMOVED lines=43> */
[----:B------:R-:W4:Y:S01]  /*3ba0*/  LDL.LU.64 R150, [R1+0x4d8] ;  /* 0x0004d80001967983 */ /* 0x000f220000300a00 */
[----:B------:R-:W-:-:S02]  /*3bb0*/  MOV R211, R127 ;  /* 0x0000007f00d37202 */ /* 0x000fc40000000f00 */
[----:B------:R-:W-:Y:S01]  /*3bc0*/  MOV R208, R124 ;  /* 0x0000007c00d07202 */ /* 0x000fe20000000f00 */
[----:B------:R-:W4:Y:S01]  /*3bd0*/  LDL.LU.64 R148, [R1+0x4d0] ;  /* 0x0004d00001947983 */ /* 0x000f220000300a00 */
[----:B------:R-:W-:Y:S02]  /*3be0*/  MOV R209, R125 ;  /* 0x0000007d00d17202 */ /* 0x000fe40000000f00 */
[----:B------:R-:W-:Y:S01]  /*3bf0*/  MOV R206, R122 ;  /* 0x0000007a00ce7202 */ /* 0x000fe20000000f00 */
[----:B------:R-:W4:Y:S01]  /*3c00*/  LDL.LU.64 R146, [R1+0x4c8] ;  /* 0x0004c80001927983 */ /* 0x000f220000300a00 */
        /* <DEDUP_REMOVED lines=105> */
[----:B------:R-:W-:-:S03]  /*42a0*/  MOV R22, R47 ;  /* 0x0000002f00167202 */ /* 0x000fc60000000f00 */
        /* <DEDUP_REMOVED lines=14> */
[----:B-1----:R-:W4:Y:S04]  /*4390*/  LDL.LU.64 R46, [R1+0x338] ;  /* 0x00033800012e7983 */ /* 0x002f280000300a00 */
        /* <DEDUP_REMOVED lines=12> */
[----:B------:R-:W-:-:S02]  /*4460*/  UMOV UR9, 0x40000040 ;  /* 0x4000004000097882 */ /* 0x000fc40000000000 */
[----:B--2---:R-:W-:Y:S04]  /*4470*/  STL [R1+0x2c4], R173 ;  /* 0x0002c4ad01007387 */ /* 0x004fe80000100800 */
[----:B---3--:R-:W-:Y:S01]  /*4480*/  STL [R1+0x2c0], R156 ;  /* 0x0002c09c01007387 */ /* 0x008fe20000100800 */
[----:B----4-:R-:W-:-:S06]  /*4490*/  WARPGROUP.ARRIVE ;  /* 0x00000000000079c5 */ /* 0x010fcc0000000000 */
        /* <DEDUP_REMOVED lines=61> */
[----:B------:R-:W-:Y:S01]  /*4870*/  MOV R151, R221 ;  /* 0x000000dd00977202 */ /* 0x000fe20000000f00 */
[----:B------:R-:W-:Y:S01]  /*4880*/  IMAD.MOV.U32 R221, RZ, RZ, R20 ;  /* 0x000000ffffdd7224 */ /* 0x000fe200078e0014 */
[----:B------:R-:W-:-:S02]  /*4890*/  MOV R156, R220 ;  /* 0x000000dc009c7202 */ /* 0x000fc40000000f00 */
[----:B------:R-:W-:Y:S02]  /*48a0*/  MOV R173, R219 ;  /* 0x000000db00ad7202 */ /* 0x000fe40000000f00 */
[----:B------:R-:W-:Y:S02]  /*48b0*/  MOV R131, R22 ;  /* 0x0000001600837202 */ /* 0x000fe40000000f00 */
        /* <DEDUP_REMOVED lines=8> */
[----:B------:R-:W-:Y:S01]  /*4940*/  MOV R136, R2 ;  /* 0x0000000200887202 */ /* 0x000fe20000000f00 */
[----:B------:R1:W5:Y:S01]  /*4950*/  LDL.LU R22, [R1+0x2dc] ;  /* 0x0002dc0001167983 */ /* 0x0003620000300800 */
[----:B------:R-:W-:-:S02]  /*4960*/  MOV R219, R23 ;  /* 0x0000001700db7202 */ /* 0x000fc40000000f00 */
[----:B------:R-:W-:Y:S01]  /*4970*/  MOV R220, R21 ;  /* 0x0000001500dc7202 */ /* 0x000fe20000000f00 */
[----:B------:R1:W5:Y:S01]  /*4980*/  LDL.LU R19, [R1+0x2d8] ;  /* 0x0002d80001137983 */ /* 0x0003620000300800 */
[----:B------:R-:W-:Y:S02]  /*4990*/  MOV R222, R15 ;  /* 0x0000000f00de7202 */ /* 0x000fe40000000f00 */
[----:B------:R-:W-:Y:S01]  /*49a0*/  MOV R223, R14 ;  /* 0x0000000e00df7202 */ /* 0x000fe20000000f00 */
[----:B------:R1:W5:Y:S01]  /*49b0*/  LDL.LU R18, [R1+0x2d4] ;  /* 0x0002d40001127983 */ /* 0x0003620000300800 */
[----:B------:R-:W-:Y:S02]  /*49c0*/  MOV R224, R13 ;  /* 0x0000000d00e07202 */ /* 0x000fe40000000f00 */
        /* <DEDUP_REMOVED lines=9> */
[----:B------:R-:W-:Y:S02]  /*4a60*/  MOV R231, R6 ;  /* 0x0000000600e77202 */ /* 0x000fe40000000f00 */
[----:B------:R-:W-:-:S02]  /*4a70*/  MOV R232, R5 ;  /* 0x0000000500e87202 */ /* 0x000fc40000000f00 */
[----:B------:R-:W-:Y:S02]  /*4a80*/  MOV R233, R4 ;  /* 0x0000000400e97202 */ /* 0x000fe40000000f00 */
        /* <DEDUP_REMOVED lines=69> */
[----:B--2---:R1:W5:Y:S04]  /*4ee0*/  LDL.LU R173, [R1+0x2c4] ;  /* 0x0002c40001ad7983 */ /* 0x0043680000300800 */
[----:B------:R1:W5:Y:S04]  /*4ef0*/  LDL.LU R156, [R1+0x2c0] ;  /* 0x0002c000019c7983 */ /* 0x0003680000300800 */
[----:B------:R-:W2:Y:S04]  /*4f00*/  LDL.LU.64 R150, [R1+0x2b8] ;  /* 0x0002b80001967983 */ /* 0x000ea80000300a00 */
        /* <DEDUP_REMOVED lines=20> */
[----:B------:R-:W2:Y:S01]  /*5050*/  LDL.LU.64 R108, [R1+0x210] ;  /* 0x00021000016c7983 */ /* 0x000ea20000300a00 */
[----:B------:R-:W-:Y:S01]  /*5060*/  UIADD3 UR8, UR6, 0x406, URZ ;  /* 0x0000040606087890 */ /* 0x000fe2000fffe03f */
[----:B------:R-:W-:Y:S01]  /*5070*/  UMOV UR9, 0x40000040 ;  /* 0x4000004000097882 */ /* 0x000fe20000000000 */
[----:B--2---:R-:W-:-:S07]  /*5080*/  WARPGROUP.ARRIVE ;  /* 0x00000000000079c5 */ /* 0x004fce0000000000 */
[----:B------:R-:W-:Y:S03]  /*5090*/  HGMMA.64x256x16.F32 R24, gdesc[UR8], R24, gsb0 ;  /* 0x03e00000081879f0 */ /* 0x000fe60008000818 */
[----:B------:R-:W-:Y:S02]  /*50a0*/  WARPGROUP.DEPBAR.LE gsb0, 0x0 ;  /* 0x00008000000079c5 */ /* 0x000fe40000010000 */
[----:B-1----:R-:W-:Y:S05]  /*50b0*/  @!P1 BRA `(.L_x_28) ;  /* 0x0000004000d49947 */ /* 0x002fea0003800000 */
[----:B------:R-:W-:-:S04]  /*50c0*/  UIADD3 UR7, UR42, 0x1, URZ ;  /* 0x000000012a077890 */ /* 0x000fc8000fffe03f */
[----:B------:R-:W-:-:S04]  /*50d0*/  UISETP.NE.AND UP0, UPT, UR7, 0x3, UPT ;  /* 0x000000030700788c */ /* 0x000fc8000bf05270 */
[----:B------:R-:W-:Y:S02]  /*50e0*/  USEL UR6, URZ, 0x1, UP0 ;  /* 0x000000013f067887 */ /* 0x000fe40008000000 */
[----:B------:R-:W-:Y:S02]  /*50f0*/  USEL UR7, UR7, URZ, UP0 ;  /* 0x0000003f07077287 */ /* 0x000fe40008000000 */
[----:B------:R-:W-:-:S06]  /*5100*/  ULOP3.LUT UR6, UR41, UR6, URZ, 0x3c, !UPT ;  /* 0x0000000629067292 */ /* 0x000fcc000f8e3c3f */
[----:B------:R-:W-:Y:S01]  /*5110*/  MOV R0, UR6 ;  /* 0x0000000600007c02 */ /* 0x000fe20008000f00 */
[----:B------:R-:W-:-:S06]  /*5120*/  UMOV UR6, UR42 ;  /* 0x0000002a00067c82 */ /* 0x000fcc0008000000 */
.L_x_35:
[----:B------:R-:W-:Y:S05]  /*5130*/  @!P0 BRA `(.L_x_29) ;  /* 0x0000000000048947 */ /* 0x000fea0003800000 */
[----:B------:R-:W-:Y:S01]  /*5140*/  BPT.TRAP 0x1 ;  /* 0x000000040000795c */ /* 0x000fe20000300000 */
.L_x_29:
[----:B------:R-:W-:Y:S01]  /*5150*/  ULEA UR8, UR7, UR46, 0x3 ;  /* 0x0000002e07087291 */ /* 0x000fe2000f8e183f */
[----:B------:R-:W-:-:S08]  /*5160*/  SHF.L.U32 R3, R0, 0x1f, RZ ;  /* 0x0000001f00037819 */ /* 0x000fd000000006ff */
[----:B------:R1:W2:Y:S01]  /*5170*/  SYNCS.PHASECHK.TRANS64.TRYWAIT P1, [UR8], R3 ;  /* 0x00000003ff0075a7 */ /* 0x0002a20008020148 */
[----:B------:R-:W-:Y:S05]  /*5180*/  @!P0 BRA `(.L_x_30) ;  /* 0x0000000000048947 */ /* 0x000fea0003800000 */
[----:B------:R-:W-:Y:S01]  /*5190*/  BPT.TRAP 0x1 ;  /* 0x000000040000795c */ /* 0x000fe20000300000 */
.L_x_30:
[----:B--2---:R-:W-:Y:S05]  /*51a0*/  @P1 BRA `(.L_x_31) ;  /* 0x0000000000081947 */ /* 0x004fea0003800000 */
[----:B------:R-:W2:Y:S02]  /*51b0*/  SYNCS.PHASECHK.TRANS64.TRYWAIT P1, [UR8], R3 ;  /* 0x00000003ff0075a7 */ /* 0x000ea40008020148 */
[----:B--2---:R-:W-:Y:S05]  /*51c0*/  @!P1 BRA `(.L_x_32) ;  /* 0x0000027c000c9947 */ /* 0x004fea0003800000 */
.L_x_31:
        /* <DEDUP_REMOVED lines=64> */
[----:B---3--:R-:W3:Y:S04]  /*55d0*/  LDL.LU.64 R24, [R1] ;  /* 0x0000000001187983 */ /* 0x008ee80000300a00 */
[----:B------:R-:W3:Y:S04]  /*55e0*/  LDL.LU.64 R26, [R1+0x8] ;  /* 0x00000800011a7983 */ /* 0x000ee80000300a00 */
        /* <DEDUP_REMOVED lines=61> */
[----:B------:R-:W3:Y:S01]  /*59c0*/  LDL.LU.64 R150, [R1+0x1f8] ;  /* 0x0001f80001967983 */ /* 0x000ee20000300a00 */
[----:B------:R-:W-:-:S02]  /*59d0*/  ULEA UR12, UR7, UR4, 0xb ;  /* 0x00000004070c7291 */ /* 0x000fc4000f8e583f */
[----:B------:R-:W-:Y:S01]  /*59e0*/  ULEA UR13, UR7, UR5, 0xb ;  /* 0x00000005070d7291 */ /* 0x000fe2000f8e583f */
[----:B-----5:R-:W-:Y:S01]  /*59f0*/  STL [R1+0x2e0], R22 ;  /* 0x0002e01601007387 */ /* 0x020fe20000100800 */
[----:B------:R-:W-:Y:S01]  /*5a00*/  UMOV UR9, 0x40000040 ;  /* 0x4000004000097882 */ /* 0x000fe20000000000 */
[----:B------:R-:W-:Y:S02]  /*5a10*/  UMOV UR11, 0x40000040 ;  /* 0x40000040000b7882 */ /* 0x000fe40000000000 */
[----:B------:R-:W-:Y:S01]  /*5a20*/  UMOV UR8, UR12 ;  /* 0x0000000c00087c82 */ /* 0x000fe20008000000 */
[----:B------:R-:W-:Y:S01]  /*5a30*/  STL [R1+0x2dc], R19 ;  /* 0x0002dc1301007387 */ /* 0x000fe20000100800 */
[----:B------:R-:W-:-:S03]  /*5a40*/  UMOV UR10, UR13 ;  /* 0x0000000d000a7c82 */ /* 0x000fc60008000000 */
[----:B------:R-:W-:Y:S04]  /*5a50*/  STL [R1+0x2d8], R18 ;  /* 0x0002d81201007387 */ /* 0x000fe80000100800 */
[----:B------:R-:W-:Y:S04]  /*5a60*/  STL [R1+0x2d4], R17 ;  /* 0x0002d41101007387 */ /* 0x000fe80000100800 */
[----:B------:R-:W-:Y:S04]  /*5a70*/  STL [R1+0x2d0], R16 ;  /* 0x0002d01001007387 */ /* 0x000fe80000100800 */
[----:B------:R4:W-:Y:S04]  /*5a80*/  STL [R1+0x2cc], R2 ;  /* 0x0002cc0201007387 */ /* 0x0009e80000100800 */
[----:B------:R1:W-:Y:S01]  /*5a90*/  STL [R1+0x2c8], R0 ;  /* 0x0002c80001007387 */ /* 0x0003e20000100800 */
[----:B---3--:R-:W-:-:S06]  /*5aa0*/  WARPGROUP.ARRIVE ;  /* 0x00000000000079c5 */ /* 0x008fcc0000000000 */
[----:B------:R-:W-:Y:S03]  /*5ab0*/  HGMMA.64x256x16.F32 R24, gdesc[UR8], R24, gsb0 ;  /* 0x03e00000081879f0 */ /* 0x000fe60008000818 */
[----:B------:R-:W-:Y:S02]  /*5ac0*/  WARPGROUP.DEPBAR.LE gsb0, 0x0 ;  /* 0x00008000000079c5 */ /* 0x000fe40000010000 */
[----:B------:R-:W-:Y:S01]  /*5ad0*/  STL.64 [R1], R24 ;  /* 0x0000001801007387 */ /* 0x000fe20000100a00 */
[----:B----4-:R-:W-:Y:S01]  /*5ae0*/  MOV R2, R150 ;  /* 0x0000009600027202 */ /* 0x010fe20000000f00 */
[----:B------:R-:W-:Y:S01]  /*5af0*/  IMAD.MOV.U32 R13, RZ, RZ, R139 ;  /* 0x000000ffff0d7224 */ /* 0x000fe200078e008b */
[----:B-1----:R-:W-:Y:S01]  /*5b00*/  MOV R0, R151 ;  /* 0x0000009700007202 */ /* 0x002fe20000000f00 */
[----:B------:R-:W-:Y:S01]  /*5b10*/  STL.64 [R1+0x8], R26 ;  /* 0x0000081a01007387 */ /* 0x000fe20000100a00 */
[----:B--2---:R-:W-:Y:S01]  /*5b20*/  MOV R4, R148 ;  /* 0x0000009400047202 */ /* 0x004fe20000000f00 */
        /* <DEDUP_REMOVED lines=36> */
[----:B------:R-:W2:Y:S01]  /*5d70*/  LDL.LU.64 R150, [R1+0x798] ;  /* 0x0007980001967983 */ /* 0x000ea20000300a00 */
[----:B------:R-:W-:-:S02]  /*5d80*/  MOV R211, R127 ;  /* 0x0000007f00d37202 */ /* 0x000fc40000000f00 */
[----:B------:R-:W-:Y:S01]  /*5d90*/  MOV R208, R124 ;  /* 0x0000007c00d07202 */ /* 0x000fe20000000f00 */
[----:B------:R-:W2:Y:S01]  /*5da0*/  LDL.LU.64 R148, [R1+0x790] ;  /* 0x0007900001947983 */ /* 0x000ea20000300a00 */
[----:B------:R-:W-:Y:S02]  /*5db0*/  MOV R209, R125 ;  /* 0x0000007d00d17202 */ /* 0x000fe40000000f00 */
[----:B------:R-:W-:Y:S01]  /*5dc0*/  MOV R206, R122 ;  /* 0x0000007a00ce7202 */ /* 0x000fe20000000f00 */
[----:B------:R-:W2:Y:S01]  /*5dd0*/  LDL.LU.64 R146, [R1+0x788] ;  /* 0x0007880001927983 */ /* 0x000ea20000300a00 */
        /* <DEDUP_REMOVED lines=105> */
[----:B------:R-:W-:-:S03]  /*6470*/  MOV R235, R47 ;  /* 0x0000002f00eb7202 */ /* 0x000fc60000000f00 */
        /* <DEDUP_REMOVED lines=14> */
[----:B-1----:R-:W2:Y:S04]  /*6560*/  LDL.LU.64 R46, [R1+0x5f8] ;  /* 0x0005f800012e7983 */ /* 0x002ea80000300a00 */
        /* <DEDUP_REMOVED lines=12> */
[----:B------:R-:W-:-:S02]  /*6630*/  UMOV UR9, 0x40000040 ;  /* 0x4000004000097882 */ /* 0x000fc40000000000 */
[----:B------:R-:W-:Y:S04]  /*6640*/  STL [R1+0x59c], R173 ;  /* 0x00059cad01007387 */ /* 0x000fe80000100800 */
[----:B------:R-:W-:Y:S01]  /*6650*/  STL [R1+0x598], R156 ;  /* 0x0005989c01007387 */ /* 0x000fe20000100800 */
[----:B--2---:R-:W-:-:S06]  /*6660*/  WARPGROUP.ARRIVE ;  /* 0x00000000000079c5 */ /* 0x004fcc0000000000 */
        /* <DEDUP_REMOVED lines=52> */
[----:B------:R-:W-:Y:S01]  /*69b0*/  MOV R135, R231 ;  /* 0x000000e700877202 */ /* 0x000fe20000000f00 */
[----:B------:R-:W-:Y:S01]  /*69c0*/  IMAD.MOV.U32 R231, RZ, RZ, R5 ;  /* 0x000000ffffe77224 */ /* 0x000fe200078e0005 */
        /* <DEDUP_REMOVED lines=38> */
[----:B------:R-:W-:Y:S01]  /*6c30*/  MOV R235, R0 ;  /* 0x0000000000eb7202 */ /* 0x000fe20000000f00 */
[----:B------:R-:W-:Y:S02]  /*6c40*/  UIADD3 UR8, UR12, 0x2, URZ ;  /* 0x000000020c087890 */ /* 0x000fe4000fffe03f */
[----:B------:R-:W-:Y:S01]  /*6c50*/  UIADD3 UR10, UR13, 0x2, URZ ;  /* 0x000000020d0a7890 */ /* 0x000fe2000fffe03f */
[----:B------:R-:W-:Y:S01]  /*6c60*/  UMOV UR9, 0x40000040 ;  /* 0x4000004000097882 */ /* 0x000fe20000000000 */
[----:B------:R-:W-:Y:S01]  /*6c70*/  UMOV UR11, 0x40000040 ;  /* 0x40000040000b7882 */ /* 0x000fe20000000000 */
        /* <DEDUP_REMOVED lines=238> */
[----:B------:R-:W-:Y:S01]  /*7b60*/  STL.64 [R1+0x38], R38 ;  /* 0x0000382601007387 */ /* 0x000fe20000100a00 */
[----:B------:R-:W-:-:S03]  /*7b70*/  IMAD.MOV.U32 R4, RZ, RZ, R150 ;  /* 0x000000ffff047224 */ /* 0x000fc600078e0096 */
[----:B------:R-:W-:Y:S01]  /*7b80*/  STL.64 [R1+0x40], R40 ;  /* 0x0000402801007387 */ /* 0x000fe20000100a00 */
[----:B------:R-:W-:-:S03]  /*7b90*/  MOV R3, R151 ;  /* 0x0000009700037202 */ /* 0x000fc60000000f00 */
[----:B------:R-:W-:Y:S01]  /*7ba0*/  STL.64 [R1+0x48], R42 ;  /* 0x0000482a01007387 */ /* 0x000fe20000100a00 */
[----:B------:R-:W-:-:S03]  /*7bb0*/  MOV R6, R148 ;  /* 0x0000009400067202 */ /* 0x000fc60000000f00 */
[----:B------:R-:W-:Y:S01]  /*7bc0*/  STL.64 [R1+0x50], R44 ;  /* 0x0000502c01007387 */ /* 0x000fe20000100a00 */
[----:B------:R-:W-:-:S03]  /*7bd0*/  MOV R5, R149 ;  /* 0x0000009500057202 */ /* 0x000fc60000000f00 */
[----:B------:R1:W-:Y:S01]  /*7be0*/  STL [R1+0x58], R46 ;  /* 0x0000582e01007387 */ /* 0x0003e20000100800 */
[----:B------:R-:W-:Y:S02]  /*7bf0*/  MOV R8, R146 ;  /* 0x0000009200087202 */ /* 0x000fe40000000f00 */
        /* <DEDUP_REMOVED lines=17> */
[----:B------:R-:W-:Y:S01]  /*7d10*/  MOV R218, R134 ;  /* 0x0000008600da7202 */ /* 0x000fe20000000f00 */
[----:B------:R-:W-:Y:S01]  /*7d20*/  IMAD.MOV.U32 R216, RZ, RZ, R132 ;  /* 0x000000ffffd87224 */ /* 0x000fe200078e0084 */
[----:B------:R-:W-:Y:S01]  /*7d30*/  MOV R219, R135 ;  /* 0x0000008700db7202 */ /* 0x000fe20000000f00 */
[----:B------:R-:W4:Y:S01]  /*7d40*/  LDL.LU.64 R138, [R1+0x4b0] ;  /* 0x0004b000018a7983 */ /* 0x000f220000300a00 */
[----:B------:R-:W-:-:S03]  /*7d50*/  MOV R217, R133 ;  /* 0x0000008500d97202 */ /* 0x000fc60000000f00 */
[----:B------:R-:W4:Y:S01]  /*7d60*/  LDL.LU.64 R136, [R1+0x4a8] ;  /* 0x0004a80001887983 */ /* 0x000f220000300a00 */
        /* <DEDUP_REMOVED lines=126> */
[----:B------:R-:W-:-:S03]  /*8550*/  MOV R22, R47 ;  /* 0x0000002f00167202 */ /* 0x000fc60000000f00 */
        /* <DEDUP_REMOVED lines=213> */
[----:B------:R-:W-:Y:S01]  /*92b0*/  BPT.TRAP 0x1 ;  /* 0x000000040000795c */ /* 0x000fe20000300000 */
.L_x_33:
[----:B-----5:R-:W-:Y:S01]  /*92c0*/  ISETP.NE.AND P1, PT, R19, RZ, PT ;  /* 0x000000ff1300720c */ /* 0x020fe20003f25270 */
[----:B------:R-:W-:Y:S01]  /*92d0*/  UISETP.GT.U32.AND UP0, UPT, UR37, 0x1, UPT ;  /* 0x000000012500788c */ /* 0x000fe2000bf04070 */
[----:B------:R-:W-:-:S11]  /*92e0*/  MOV R3, UR6 ;  /* 0x0000000600037c02 */ /* 0x000fd60008000f00 */
[----:B------:R-:W-:-:S04]  /*92f0*/  @P1 LEA R3, R3, UR46, 0x3 ;  /* 0x0000002e03031c11 */ /* 0x000fc8000f8e18ff */
[----:B------:R-:W-:-:S04]  /*9300*/  @P1 IADD3 R3, R3, 0x18, RZ ;  /* 0x0000001803031810 */ /* 0x000fc80007ffe0ff */
[----:B------:R-:W-:-:S04]  /*9310*/  @P1 PRMT R3, R156, 0x654, R3 ;  /* 0x000006549c031816 */ /* 0x000fc80000000003 */
[----:B------:R1:W-:Y:S01]  /*9320*/  @P1 SYNCS.ARRIVE.TRANS64.RED.A1T0 RZ, [R3+URZ], RZ ;  /* 0x000000ff03ff19a7 */ /* 0x0003e2000810043f */
[----:B------:R-:W-:-:S13]  /*9330*/  PLOP3.LUT P1, PT, PT, PT, UP0, 0x80, 0x0 ;  /* 0x000000000000781c */ /* 0x000fda0003f2f008 */
[----:B-1----:R-:W-:Y:S05]  /*9340*/  @P1 BRA `(.L_x_34) ;  /* 0x0000000000041947 */ /* 0x002fea0003800000 */
[----:B------:R-:W-:Y:S01]  /*9350*/  BPT.TRAP 0x1 ;  /* 0x000000040000795c */ /* 0x000fe20000300000 */
.L_x_34:
[----:B------:R-:W-:Y:S01]  /*9360*/  UIADD3 UR7, UR7, 0x1, URZ ;  /* 0x0000000107077890 */ /* 0x000fe2000fffe03f */
[C---:B------:R-:W-:Y:S01]  /*9370*/  ISETP.GT.AND P1, PT, R2.reuse, 0x1, PT ;  /* 0x000000010200780c */ /* 0x040fe20003f24270 */
[----:B------:R-:W-:Y:S01]  /*9380*/  UIADD3 UR6, UR6, 0x1, URZ ;  /* 0x0000000106067890 */ /* 0x000fe2000fffe03f */
[----:B------:R-:W-:Y:S01]  /*9390*/  IADD3 R2, R2, -0x1, RZ ;  /* 0xffffffff02027810 */ /* 0x000fe20007ffe0ff */
[----:B------:R-:W-:Y:S02]  /*93a0*/  UISETP.NE.AND UP0, UPT, UR7, 0x3, UPT ;  /* 0x000000030700788c */ /* 0x000fe4000bf05270 */
[----:B------:R-:W-:Y:S02]  /*93b0*/  UISETP.NE.AND UP1, UPT, UR6, 0x3, UPT ;  /* 0x000000030600788c */ /* 0x000fe4000bf25270 */
[----:B------:R-:W-:Y:S02]  /*93c0*/  USEL UR8, URZ, 0x1, UP0 ;  /* 0x000000013f087887 */ /* 0x000fe40008000000 */
[----:B------:R-:W-:-:S02]  /*93d0*/  USEL UR7, UR7, URZ, UP0 ;  /* 0x0000003f07077287 */ /* 0x000fc40008000000 */
[----:B------:R-:W-:Y:S02]  /*93e0*/  USEL UR6, UR6, URZ, UP1 ;  /* 0x0000003f06067287 */ /* 0x000fe40008800000 */
[----:B------:R-:W-:Y:S01]  /*93f0*/  LOP3.LUT R0, R0, UR8, RZ, 0x3c, !PT ;  /* 0x0000000800007c12 */ /* 0x000fe2000f8e3cff */
[----:B------:R-:W-:Y:S09]  /*9400*/  @P1 BRA `(.L_x_35) ;  /* 0xffffffbc00481947 */ /* 0x000ff2000383ffff */
.L_x_28:
[----:B------:R-:W1:Y:S02]  /*9410*/  LDC R0, c[0x0][0x28c] ;  /* 0x0000a300ff007b82 */ /* 0x000e640000000800 */
[----:B-1----:R-:W-:-:S13]  /*9420*/  ISETP.GE.AND P1, PT, R0, 0x1, PT ;  /* 0x000000010000780c */ /* 0x002fda0003f26270 */
[----:B------:R-:W-:Y:S05]  /*9430*/  @!P1 BRA `(.L_x_36) ;  /* 0x0000000000549947 */ /* 0x000fea0003800000 */
[----:B------:R-:W-:Y:S05]  /*9440*/  @!P0 BRA `(.L_x_37) ;  /* 0x0000000000048947 */ /* 0x000fea0003800000 */
[----:B------:R-:W-:Y:S01]  /*9450*/  BPT.TRAP 0x1 ;  /* 0x000000040000795c */ /* 0x000fe20000300000 */
.L_x_37:
[----:B-----5:R-:W-:Y:S01]  /*9460*/  ISETP.NE.AND P0, PT, R19, RZ, PT ;  /* 0x000000ff1300720c */ /* 0x020fe20003f05270 */
[----:B------:R-:W-:-:S12]  /*9470*/  BSSY B0, `(.L_x_38) ;  /* 0x000000d000007945 */ /* 0x000fd80003800000 */
[----:B------:R-:W-:Y:S05]  /*9480*/  @!P0 BRA `(.L_x_39) ;  /* 0x00000000002c8947 */ /* 0x000fea0003800000 */
[----:B------:R-:W-:-:S04]  /*9490*/  UISETP.LT.AND UP0, UPT, UR44, 0x1, UPT ;  /* 0x000000012c00788c */ /* 0x000fc8000bf01270 */
[----:B------:R-:W-:-:S04]  /*94a0*/  USEL UR6, UR44, 0x1, UP0 ;  /* 0x000000012c067887 */ /* 0x000fc80008000000 */
[----:B------:R-:W-:-:S04]  /*94b0*/  UIADD3 UR6, UR42, UR44, -UR6 ;  /* 0x0000002c2a067290 */ /* 0x000fc8000fffe806 */
[----:B------:R-:W-:-:S04]  /*94c0*/  UIMAD.WIDE.U32 UR4, UR6, -0x55555555, URZ ;  /* 0xaaaaaaab060478a5 */ /* 0x000fc8000f8e003f */
[----:B------:R-:W-:-:S04]  /*94d0*/  USHF.R.U32.HI UR4, URZ, 0x1, UR5 ;  /* 0x000000013f047899 */ /* 0x000fc80008011605 */
[----:B------:R-:W-:-:S04]  /*94e0*/  UIMAD UR6, UR4, -0x3, UR6 ;  /* 0xfffffffd040678a4 */ /* 0x000fc8000f8e0206 */
[----:B------:R-:W-:-:S04]  /*94f0*/  ULEA UR6, UR6, UR46, 0x3 ;  /* 0x0000002e06067291 */ /* 0x000fc8000f8e183f */
[----:B------:R-:W-:-:S06]  /*9500*/  UIADD3 UR6, UR6, 0x18, URZ ;  /* 0x0000001806067890 */ /* 0x000fcc000fffe03f */
[----:B------:R-:W-:-:S04]  /*9510*/  MOV R0, UR6 ;  /* 0x0000000600007c02 */ /* 0x000fc80008000f00 */
[----:B------:R-:W-:-:S04]  /*9520*/  PRMT R0, R156, 0x654, R0 ;  /* 0x000006549c007816 */ /* 0x000fc80000000000 */
[----:B------:R1:W-:Y:S03]  /*9530*/  SYNCS.ARRIVE.TRANS64.RED.A1T0 RZ, [R0+URZ], RZ ;  /* 0x000000ff00ff79a7 */ /* 0x0003e6000810043f */
.L_x_39:
[----:B------:R-:W-:Y:S05]  /*9540*/  BSYNC B0 ;  /* 0x0000000000007941 */ /* 0x000fea0003800000 */
.L_x_38:
[----:B------:R-:W-:-:S06]  /*9550*/  UISETP.GT.U32.AND UP0, UPT, UR37, 0x1, UPT ;  /* 0x000000012500788c */ /* 0x000fcc000bf04070 */
[----:B------:R-:W-:-:S13]  /*9560*/  PLOP3.LUT P0, PT, PT, PT, UP0, 0x80, 0x0 ;  /* 0x000000000000781c */ /* 0x000fda0003f0f008 */
[----:B------:R-:W-:Y:S05]  /*9570*/  @P0 BRA `(.L_x_36) ;  /* 0x0000000000040947 */ /* 0x000fea0003800000 */
[----:B------:R-:W-:Y:S01]  /*9580*/  BPT.TRAP 0x1 ;  /* 0x000000040000795c */ /* 0x000fe20000300000 */
.L_x_36:
[----:B------:R-:W-:Y:S01]  /*9590*/  UIADD3 UR42, UR44, UR42, URZ ;  /* 0x0000002a2c2a7290 */ /* 0x000fe2000fffe03f */
[----:B-----5:R-:W-:Y:S01]  /*95a0*/  R2UR UR50, R22 ;  /* 0x00000000163272ca */ /* 0x020fe200000e0000 */
[----:B------:R-:W-:Y:S02]  /*95b0*/  UIADD3 UR7, UR46, 0x200, URZ ;  /* 0x000002002e077890 */ /* 0x000fe4000fffe03f */
[----:B------:R-:W-:Y:S02]  /*95c0*/  UISETP.GT.U32.AND UP0, UPT, UR42, 0x2, UPT ;  /* 0x000000022a00788c */ /* 0x000fe4000bf04070 */
[----:B------:R-:W-:Y:S02]  /*95d0*/  UISETP.GE.U32.AND UP1, UPT, UR44, 0x3, UPT ;  /* 0x000000032c00788c */ /* 0x000fe4000bf26070 */
[----:B------:R-:W-:Y:S02]  /*95e0*/  UISETP.LT.U32.AND UP0, UPT, UR44, 0x3, UP0 ;  /* 0x000000032c00788c */ /* 0x000fe40008701070 */
[----:B------:R-:W-:-:S02]  /*95f0*/  USHF.L.U32 UR49, UR49, 0x8, URZ ;  /* 0x0000000831317899 */ /* 0x000fc4000800063f */
[----:B------:R-:W-:Y:S02]  /*9600*/  USEL UR6, URZ, 0x1, !UP0 ;  /* 0x000000013f067887 */ /* 0x000fe4000c000000 */
[----:B------:R-:W-:Y:S02]  /*9610*/  ULOP3.LUT UP0, URZ, UR7, 0x1bf, URZ, 0xc0, !UPT ;  /* 0x000001bf073f7892 */ /* 0x000fe4000f80c03f */
[----:B------:R-:W-:Y:S02]  /*9620*/  ULOP3.LUT UR41, UR41, UR6, URZ, 0x3c, !UPT ;  /* 0x0000000629297292 */ /* 0x000fe4000f8e3c3f */
[----:B------:R-:W-:Y:S02]  /*9630*/  @UP1 UIMAD.WIDE.U32 UR4, UR42, -0x55555555, URZ ;  /* 0xaaaaaaab2a0418a5 */ /* 0x000fe4000f8e003f */
[----:B------:R-:W-:Y:S01]  /*9640*/  PLOP3.LUT P0, PT, PT, PT, UP0, 0x80, 0x0 ;  /* 0x000000000000781c */ /* 0x000fe20003f0f008 */
[----:B------:R-:W-:Y:S02]  /*9650*/  USHF.L.U32 UR50, UR50, 0x8, URZ ;  /* 0x0000000832327899 */ /* 0x000fe4000800063f */
[----:B------:R-:W-:-:S04]  /*9660*/  @UP1 USHF.R.U32.HI UR4, URZ, 0x1, UR5 ;  /* 0x000000013f041899 */ /* 0x000fc80008011605 */
[----:B------:R-:W-:-:S06]  /*9670*/  @UP1 ULOP3.LUT UR41, UR41, 0x1, UR4, 0x78, !UPT ;  /* 0x0000000129291892 */ /* 0x000fcc000f8e7804 */
[----:B------:R-:W-:Y:S06]  /*9680*/  @!P0 BRA `(.L_x_40) ;  /* 0x00000000007c8947 */ /* 0x000fec0003800000 */
[----:B------:R-:W-:Y:S01]  /*9690*/  MOV R22, 0x0 ;  /* 0x0000000000167802 */ /* 0x000fe20000000f00 */
[----:B------:R-:W-:Y:S01]  /*96a0*/  ULDC.64 UR4, c[0x4][0x80] ;  /* 0x0100200000047ab9 */ /* 0x000fe20000000a00 */
[----:B------:R-:W-:Y:S01]  /*96b0*/  ULDC.64 UR6, c[0x4][0x88] ;  /* 0x0100220000067ab9 */ /* 0x000fe20000000a00 */
[----:B------:R-:W-:Y:S01]  /*96c0*/  ULDC.64 UR8, c[0x4][0x10] ;  /* 0x0100040000087ab9 */ /* 0x000fe20000000a00 */
[----:B------:R2:W3:Y:S01]  /*96d0*/  LDC.64 R2, c[0x4][R22] ;  /* 0x0100000016027b82 */ /* 0x0004e20000000a00 */
[----:B------:R-:W-:Y:S02]  /*96e0*/  MOV R4, UR4 ;  /* 0x0000000400047c02 */ /* 0x000fe40008000f00 */
[----:B------:R-:W-:Y:S02]  /*96f0*/  MOV R5, UR5 ;  /* 0x0000000500057c02 */ /* 0x000fe40008000f00 */
[----:B------:R-:W-:Y:S02]  /*9700*/  MOV R6, UR6 ;  /* 0x0000000600067c02 */ /* 0x000fe40008000f00 */
[----:B------:R-:W-:-:S02]  /*9710*/  MOV R7, UR7 ;  /* 0x0000000700077c02 */ /* 0x000fc40008000f00 */
[----:B------:R-:W-:Y:S02]  /*9720*/  MOV R10, UR8 ;  /* 0x00000008000a7c02 */ /* 0x000fe40008000f00 */
[----:B------:R-:W-:Y:S02]  /*9730*/  MOV R11, UR9 ;  /* 0x00000009000b7c02 */ /* 0x000fe40008000f00 */
[----:B------:R-:W-:Y:S02]  /*9740*/  MOV R8, 0x70 ;  /* 0x0000007000087802 */ /* 0x000fe40000000f00 */
[----:B------:R-:W-:Y:S02]  /*9750*/  MOV R12, 0x1 ;  /* 0x00000001000c7802 */ /* 0x000fe40000000f00 */
[----:B--2---:R-:W-:-:S07]  /*9760*/  MOV R13, RZ ;  /* 0x000000ff000d7202 */ /* 0x004fce0000000f00 */
[----:B------:R-:W-:-:S07]  /*9770*/  LEPC R20, `(.L_x_41) ;  /* 0x000000001014794e */ /* 0x000fce0000000000 */
[----:B-1-3--:R-:W-:Y:S05]  /*9780*/  CALL.ABS.NOINC R2 ;  /* 0x0000000002007343 */ /* 0x00afea0003c00000 */
.L_x_41:
[----:B------:R1:W2:Y:S01]  /*9790*/  LDC.64 R2, c[0x4][R22] ;  /* 0x0100000016027b82 */ /* 0x0002a20000000a00 */
[----:B------:R-:W-:Y:S01]  /*97a0*/  ULDC.64 UR4, c[0x4][0x80] ;  /* 0x0100200000047ab9 */ /* 0x000fe20000000a00 */
[----:B------:R-:W-:Y:S01]  /*97b0*/  ULDC.64 UR6, c[0x4][0x88] ;  /* 0x0100220000067ab9 */ /* 0x000fe20000000a00 */
[----:B------:R-:W-:Y:S01]  /*97c0*/  ULDC.64 UR8, c[0x4][0x10] ;  /* 0x0100040000087ab9 */ /* 0x000fe20000000a00 */
[----:B------:R-:W-:Y:S01]  /*97d0*/  IMAD.U32 R4, RZ, RZ, UR4 ;  /* 0x00000004ff047e24 */ /* 0x000fe2000f8e00ff */
[----:B------:R-:W-:Y:S02]  /*97e0*/  MOV R5, UR5 ;  /* 0x0000000500057c02 */ /* 0x000fe40008000f00 */
[----:B------:R-:W-:Y:S02]  /*97f0*/  MOV R6, UR6 ;  /* 0x0000000600067c02 */ /* 0x000fe40008000f00 */
[----:B------:R-:W-:Y:S02]  /*9800*/  MOV R7, UR7 ;  /* 0x0000000700077c02 */ /* 0x000fe40008000f00 */
[----:B------:R-:W-:-:S02]  /*9810*/  MOV R10, UR8 ;  /* 0x00000008000a7c02 */ /* 0x000fc40008000f00 */
[----:B------:R-:W-:Y:S02]  /*9820*/  MOV R11, UR9 ;  /* 0x00000009000b7c02 */ /* 0x000fe40008000f00 */
[----:B------:R-:W-:Y:S02]  /*9830*/  MOV R8, 0x70 ;  /* 0x0000007000087802 */ /* 0x000fe40000000f00 */
[----:B------:R-:W-:Y:S02]  /*9840*/  MOV R12, 0x1 ;  /* 0x00000001000c7802 */ /* 0x000fe40000000f00 */
[----:B-1----:R-:W-:-:S07]  /*9850*/  MOV R13, RZ ;  /* 0x000000ff000d7202 */ /* 0x002fce0000000f00 */
[----:B------:R-:W-:-:S07]  /*9860*/  LEPC R20, `(.L_x_40) ;  /* 0x000000001014794e */ /* 0x000fce0000000000 */
[----:B--2---:R-:W-:Y:S05]  /*9870*/  CALL.ABS.NOINC R2 ;  /* 0x0000000002007343 */ /* 0x004fea0003c00000 */
.L_x_40:
[----:B------:R-:W2:Y:S02]  /*9880*/  LDC.64 R2, c[0x0][0x590] ;  /* 0x00016400ff027b82 */ /* 0x000ea40000000a00 */
[----:B--2---:R-:W-:-:S04]  /*9890*/  ISETP.NE.U32.AND P2, PT, R2, RZ, PT ;  /* 0x000000ff0200720c */ /* 0x004fc80003f45070 */
[----:B------:R-:W-:-:S13]  /*98a0*/  ISETP.NE.AND.EX P2, PT, R3, RZ, PT, P2 ;  /* 0x000000ff0300720c */ /* 0x000fda0003f45320 */
[----:B------:R-:W-:Y:S05]  /*98b0*/  @!P2 BRA `(.L_x_42) ;  /* 0x00000000003ca947 */ /* 0x000fea0003800000 */
[----:B------:R-:W-:Y:S02]  /*98c0*/  ULDC.64 UR4, c[0x0][0x588] ;  /* 0x0001620000047ab9 */ /* 0x000fe40000000a00 */
[----:B------:R-:W-:-:S04]  /*98d0*/  ISETP.NE.U32.AND P0, PT, RZ, UR4, PT ;  /* 0x00000004ff007c0c */ /* 0x000fc8000bf05070 */
[----:B------:R-:W-:-:S13]  /*98e0*/  ISETP.NE.AND.EX P0, PT, RZ, UR5, PT, P0 ;  /* 0x00000005ff007c0c */ /* 0x000fda000bf05300 */
[----:B------:R-:W-:Y:S05]  /*98f0*/  @!P0 BRA `(.L_x_43) ;  /* 0x00000000001c8947 */ /* 0x000fea0003800000 */
[----:B------:R-:W2:Y:S01]  /*9900*/  LDC.64 R6, c[0x0][0x588] ;  /* 0x00016200ff067b82 */ /* 0x000ea20000000a00 */
[----:B------:R-:W-:-:S04]  /*9910*/  IMAD R4, R2, UR51, RZ ;  /* 0x0000003302047c24 */ /* 0x000fc8000f8e02ff */
[----:B--2---:R-:W-:-:S05]  /*9920*/  IMAD.WIDE R4, R4, 0x4, R6 ;  /* 0x0000000404047825 */ /* 0x004fca00078e0206 */
[----:B------:R2:W5:Y:S01]  /*9930*/  LDG.E R16, desc[UR56][R4.64] ;  /* 0x0000003804107981 */ /* 0x000562000c1e1900 */
[----:B-1----:R-:W-:-:S05]  /*9940*/  MOV R0, 0x1 ;  /* 0x0000000100007802 */ /* 0x002fca0000000f00 */
[----:B------:R2:W-:Y:S01]  /*9950*/  STL.S16 [R1+0x208], R0 ;  /* 0x0002080001007387 */ /* 0x0005e20000100600 */
[----:B------:R-:W-:Y:S05]  /*9960*/  BRA `(.L_x_42) ;  /* 0x0000000000107947 */ /* 0x000fea0003800000 */
.L_x_43:
[----:B-1----:R-:W-:Y:S01]  /*9970*/  MOV R0, 0x1 ;  /* 0x0000000100007802 */ /* 0x002fe20000000f00 */
[----:B------:R-:W-:Y:S02]  /*9980*/  ULDC UR4, c[0x0][0x580] ;  /* 0x0001600000047ab9 */ /* 0x000fe40000000800 */
[----:B------:R-:W-:Y:S02]  /*9990*/  MOV R16, UR4 ;  /* 0x0000000400107c02 */ /* 0x000fe40008000f00 */
[----:B------:R3:W-:Y:S05]  /*99a0*/  STL.S16 [R1+0x208], R0 ;  /* 0x0002080001007387 */ /* 0x0007ea0000100600 */
.L_x_42:
[----:B--2---:R-:W2:Y:S02]  /*99b0*/  LDC.64 R4, c[0x0][0x5b0] ;  /* 0x00016c00ff047b82 */ /* 0x004ea40000000a00 */
        /* <DEDUP_REMOVED lines=11> */
[----:B------:R-:W-:Y:S05]  /*9a70*/  BRA `(.L_x_44) ;  /* 0x0000000000087947 */ /* 0x000fea0003800000 */
.L_x_45:
[----:B------:R-:W-:Y:S02]  /*9a80*/  ULDC UR4, c[0x0][0x5a0] ;  /* 0x0001680000047ab9 */ /* 0x000fe40000000800 */
[----:B------:R-:W-:-:S07]  /*9a90*/  MOV R17, UR4 ;  /* 0x0000000400117c02 */ /* 0x000fce0008000f00 */
.L_x_44:
[----:B------:R-:W-:Y:S01]  /*9aa0*/  ULDC.64 UR4, c[0x0][0x588] ;  /* 0x0001620000047ab9 */ /* 0x000fe20000000a00 */
[----:B------:R-:W-:Y:S01]  /*9ab0*/  ISETP.NE.U32.AND P3, PT, R2, RZ, PT ;  /* 0x000000ff0200720c */ /* 0x000fe20003f65070 */
[----:B------:R-:W-:Y:S02]  /*9ac0*/  UISETP.NE.U32.AND UP0, UPT, UR4, URZ, UPT ;  /* 0x0000003f0400728c */ /* 0x000fe4000bf05070 */
[----:B------:R-:W-:Y:S02]  /*9ad0*/  ISETP.NE.U32.AND P4, PT, RZ, UR4, PT ;  /* 0x00000004ff007c0c */ /* 0x000fe4000bf85070 */
[----:B------:R-:W-:Y:S01]  /*9ae0*/  ISETP.NE.AND.EX P3, PT, R3, RZ, PT, P3 ;  /* 0x000000ff0300720c */ /* 0x000fe20003f65330 */
[----:B------:R-:W-:Y:S02]  /*9af0*/  UISETP.NE.AND.EX UP0, UPT, UR5, URZ, UPT, UP0 ;  /* 0x0000003f0500728c */ /* 0x000fe4000bf05300 */
[----:B------:R-:W-:Y:S02]  /*9b00*/  ISETP.NE.AND.EX P4, PT, RZ, UR5, PT, P4 ;  /* 0x00000005ff007c0c */ /* 0x000fe4000bf85340 */
[----:B------:R-:W-:-:S02]  /*9b10*/  PLOP3.LUT P0, PT, PT, PT, PT, 0x8, 0x0 ;  /* 0x000000000000781c */ /* 0x000fc40003f0e170 */
[----:B------:R-:W-:-:S04]  /*9b20*/  PLOP3.LUT P1, PT, PT, PT, UP0, 0x80, 0x0 ;  /* 0x000000000000781c */ /* 0x000fc80003f2f008 */
[----:B------:R-:W-:-:S05]  /*9b30*/  PLOP3.LUT P1, PT, P1, PT, PT, 0x8, 0x0 ;  /* 0x000000000000781c */ /* 0x000fca0000f2e170 */
[----:B------:R-:W-:Y:S08]  /*9b40*/  @P4 BRA P3, `(.L_x_46) ;  /* 0x0000000000284947 */ /* 0x000ff00001800000 */
[----:B------:R-:W-:Y:S04]  /*9b50*/  BSSY B0, `(.L_x_46) ;  /* 0x0000009000007945 */ /* 0x000fe80003800000 */
[----:B------:R-:W-:Y:S05]  /*9b60*/  @!P2 BRA `(.L_x_47) ;  /* 0x000000000018a947 */ /* 0x000fea0003800000 */
[----:B-1-3--:R-:W3:Y:S01]  /*9b70*/  LDL R0, [R1+0x208] ;  /* 0x0002080001007983 */ /* 0x00aee20000100800 */
[----:B------:R-:W-:Y:S02]  /*9b80*/  PLOP3.LUT P0, PT, P1, PT, PT, 0x80, 0x0 ;  /* 0x000000000000781c */ /* 0x000fe40000f0f070 */
[----:B---3--:R-:W-:-:S13]  /*9b90*/  LOP3.LUT P3, RZ, R0, 0xff, RZ, 0xc0, !PT ;  /* 0x000000ff00ff7812 */ /* 0x008fda000786c0ff */
[----:B------:R-:W-:Y:S05]  /*9ba0*/  @!P3 BRA `(.L_x_48) ;  /* 0x00000000000cb947 */ /* 0x000fea0003800000 */
[----:B-----5:R-:W-:Y:S01]  /*9bb0*/  FSETP.EQ.AND P0, PT, R16, RZ, PT ;  /* 0x000000ff1000720b */ /* 0x020fe20003f02000 */
[----:B------:R-:W-:-:S12]  /*9bc0*/  BRA `(.L_x_48) ;  /* 0x0000000000047947 */ /* 0x000fd80003800000 */
.L_x_47:
[----:B-----5:R-:W-:-:S13]  /*9bd0*/  FSETP.EQ.AND P0, PT, R16, RZ, PT ;  /* 0x000000ff1000720b */ /* 0x020fda0003f02000 */
.L_x_48:
[----:B------:R-:W-:Y:S05]  /*9be0*/  BSYNC B0 ;  /* 0x0000000000007941 */ /* 0x000fea0003800000 */
.L_x_46:
[----:B------:R-:W-:Y:S04]  /*9bf0*/  BSSY B0, `(.L_x_49) ;  /* 0x0000008000007945 */ /* 0x000fe80003800000 */
[----:B------:R-:W-:Y:S05]  /*9c00*/  @!P2 BRA `(.L_x_50) ;  /* 0x000000000014a947 */ /* 0x000fea0003800000 */
[----:B-1-3--:R-:W3:Y:S02]  /*9c10*/  LDL R0, [R1+0x208] ;  /* 0x0002080001007983 */ /* 0x00aee40000100800 */
[----:B---3--:R-:W-:-:S13]  /*9c20*/  LOP3.LUT P2, RZ, R0, 0xff, RZ, 0xc0, !PT ;  /* 0x000000ff00ff7812 */ /* 0x008fda000784c0ff */
[----:B------:R-:W-:Y:S05]  /*9c30*/  @!P2 BRA `(.L_x_51) ;  /* 0x00000000000ca947 */ /* 0x000fea0003800000 */
[----:B-----5:R-:W-:Y:S01]  /*9c40*/  FSETP.EQ.AND P1, PT, R16, RZ, PT ;  /* 0x000000ff1000720b */ /* 0x020fe20003f22000 */
[----:B------:R-:W-:-:S12]  /*9c50*/  BRA `(.L_x_51) ;  /* 0x0000000000047947 */ /* 0x000fd80003800000 */
.L_x_50:
[----:B-----5:R-:W-:-:S13]  /*9c60*/  FSETP.EQ.AND P1, PT, R16, RZ, PT ;  /* 0x000000ff1000720b */ /* 0x020fda0003f22000 */
.L_x_51:
[----:B------:R-:W-:Y:S05]  /*9c70*/  BSYNC B0 ;  /* 0x0000000000007941 */ /* 0x000fea0003800000 */
.L_x_49:
[----:B------:R-:W-:Y:S01]  /*9c80*/  BSSY B0, `(.L_x_52) ;  /* 0x0000025000007945 */ /* 0x000fe20003800000 */
[----:B------:R-:W-:Y:S02]  /*9c90*/  MOV R12, RZ ;  /* 0x000000ff000c7202 */ /* 0x000fe40000000f00 */
[----:B------:R-:W-:Y:S02]  /*9ca0*/  CS2R R6, SRZ ;  /* 0x0000000000067805 */ /* 0x000fe4000001ff00 */
[----:B--2---:R-:W-:Y:S02]  /*9cb0*/  CS2R R4, SRZ ;  /* 0x0000000000047805 */ /* 0x004fe4000001ff00 */
[----:B------:R-:W-:Y:S02]  /*9cc0*/  CS2R R10, SRZ ;  /* 0x00000000000a7805 */ /* 0x000fe4000001ff00 */
[----:B------:R-:W-:Y:S01]  /*9cd0*/  CS2R R8, SRZ ;  /* 0x0000000000087805 */ /* 0x000fe2000001ff00 */
[----:B------:R-:W-:Y:S06]  /*9ce0*/  @P0 BRA `(.L_x_53) ;  /* 0x0000000000780947 */ /* 0x000fec0003800000 */
[----:B------:R-:W-:-:S06]  /*9cf0*/  UISETP.NE.AND UP0, UPT, UR43, 0x3, UPT ;  /* 0x000000032b00788c */ /* 0x000fcc000bf05270 */
[----:B------:R-:W-:-:S13]  /*9d00*/  PLOP3.LUT P2, PT, PT, PT, UP0, 0x80, 0x0 ;  /* 0x000000000000781c */ /* 0x000fda0003f4f008 */
[----:B------:R-:W-:Y:S05]  /*9d10*/  @!P2 BRA `(.L_x_54) ;  /* 0x000000000004a947 */ /* 0x000fea0003800000 */
[----:B------:R-:W-:Y:S01]  /*9d20*/  BPT.TRAP 0x1 ;  /* 0x000000040000795c */ /* 0x000fe20000300000 */
.L_x_54:
[----:B-1-3--:R-:W-:-:S04]  /*9d30*/  SHF.L.U32 R0, RZ, 0x1f, RZ ;  /* 0x0000001fff007819 */ /* 0x00afc800000006ff */
[----:B------:R-:W1:Y:S02]  /*9d40*/  SYNCS.PHASECHK.TRANS64.TRYWAIT P2, [UR46+0x30], R0 ;  /* 0x00003000ff0075a7 */ /* 0x000e64000804016e */
[----:B-1----:R-:W-:Y:S05]  /*9d50*/  @!P2 BRA `(.L_x_55) ;  /* 0x000002300040a947 */ /* 0x002fea0003800000 */
.L_x_1112:
[----:B------:R-:W-:Y:S02]  /*9d60*/  MOV R12, 0x1 ;  /* 0x00000001000c7802 */ /* 0x000fe40000000f00 */
[----:B------:R-:W-:Y:S02]  /*9d70*/  CS2R R6, SRZ ;  /* 0x0000000000067805 */ /* 0x000fe4000001ff00 */
[----:B------:R-:W-:Y:S02]  /*9d80*/  CS2R R4, SRZ ;  /* 0x0000000000047805 */ /* 0x000fe4000001ff00 */
[----:B------:R-:W-:Y:S02]  /*9d90*/  CS2R R10, SRZ ;  /* 0x00000000000a7805 */ /* 0x000fe4000001ff00 */
[----:B------:R-:W-:Y:S01]  /*9da0*/  CS2R R8, SRZ ;  /* 0x0000000000087805 */ /* 0x000fe2000001ff00 */
[----:B------:R-:W-:Y:S06]  /*9db0*/  @P1 BRA `(.L_x_53) ;  /* 0x0000000000441947 */ /* 0x000fec0003800000 */
[----:B-1----:R-:W1:Y:S01]  /*9dc0*/  S2R R3, SR_TID.X ;  /* 0x0000000000037919 */ /* 0x002e620000002100 */
[----:B------:R-:W-:Y:S05]  /*9dd0*/  WARPSYNC.ALL ;  /* 0x0000000000007948 */ /* 0x000fea0003800000 */
[C---:B-1----:R-:W-:Y:S02]  /*9de0*/  SHF.L.U32 R0, R3.reuse, 0x4, RZ ;  /* 0x0000000403007819 */ /* 0x042fe400000006ff */
[----:B------:R-:W-:Y:S02]  /*9df0*/  SHF.L.U32 R2, R3, 0x5, RZ ;  /* 0x0000000503027819 */ /* 0x000fe400000006ff */
[----:B------:R-:W-:-:S02]  /*9e00*/  LOP3.LUT R0, R0, 0xe00, RZ, 0xc0, !PT ;  /* 0x00000e0000007812 */ /* 0x000fc400078ec0ff */
[----:B------:R-:W-:Y:S02]  /*9e10*/  LOP3.LUT R8, R2, 0xc0, RZ, 0xc0, !PT ;  /* 0x000000c002087812 */ /* 0x000fe400078ec0ff */
[----:B------:R-:W-:-:S04]  /*9e20*/  LOP3.LUT R0, R0, 0x20, R2, 0xf8, !PT ;  /* 0x0000002000007812 */ /* 0x000fc800078ef802 */
[----:B------:R-:W-:Y:S02]  /*9e30*/  LOP3.LUT R0, R0, 0x100, R2, 0xf8, !PT ;  /* 0x0000010000007812 */ /* 0x000fe400078ef802 */
[----:B------:R-:W-:-:S04]  /*9e40*/  SHF.R.U32.HI R2, RZ, 0x1, R3 ;  /* 0x00000001ff027819 */ /* 0x000fc80000011603 */
[----:B------:R-:W-:Y:S02]  /*9e50*/  LOP3.LUT R8, R8, 0x8, R2, 0xf8, !PT ;  /* 0x0000000808087812 */ /* 0x000fe400078ef802 */
[----:B------:R-:W-:-:S04]  /*9e60*/  SHF.L.U32 R2, R3, 0x2, RZ ;  /* 0x0000000203027819 */ /* 0x000fc800000006ff */
[----:B------:R-:W-:-:S04]  /*9e70*/  LOP3.LUT R8, R8, 0x18, R2, 0x78, !PT ;  /* 0x0000001808087812 */ /* 0x000fc800078e7802 */
[----:B------:R-:W-:-:S04]  /*9e80*/  LOP3.LUT R8, R0, R8, RZ, 0xfc, !PT ;  /* 0x0000000800087212 */ /* 0x000fc800078efcff */
[----:B------:R-:W-:-:S05]  /*9e90*/  LEA R8, R8, UR46, 0x1 ;  /* 0x0000002e08087c11 */ /* 0x000fca000f8e08ff */
[----:B------:R-:W-:Y:S02]  /*9ea0*/  IMAD R4, R18, 0x2, R8 ;  /* 0x0000000212047824 */ /* 0x000fe400078e0208 */
[----:B------:R-:W2:Y:S04]  /*9eb0*/  LDSM.16.M88.4 R8, [R8+0x200] ;  /* 0x000200000808783b */ /* 0x000ea80000000200 */
[----:B------:R-:W4:Y:S02]  /*9ec0*/  LDSM.16.M88.4 R4, [R4+0x200] ;  /* 0x000200000404783b */ /* 0x000f240000000200 */
.L_x_53:
[----:B------:R-:W-:Y:S05]  /*9ed0*/  BSYNC B0 ;  /* 0x0000000000007941 */ /* 0x000fea0003800000 */
.L_x_52:
[----:B-1-3--:R-:W3:Y:S04]  /*9ee0*/  LDL.LU R0, [R1] ;  /* 0x0000000001007983 */ /* 0x00aee80000300800 */
[----:B------:R-:W4:Y:S04]  /*9ef0*/  LDL.LU R13, [R1+0x4] ;  /* 0x00000400010d7983 */ /* 0x000f280000300800 */
[----:B------:R-:W4:Y:S04]  /*9f00*/  LDL.LU R159, [R1+0x8] ;  /* 0x00000800019f7983 */ /* 0x000f280000300800 */
[----:B------:R-:W4:Y:S04]  /*9f10*/  LDL.LU R158, [R1+0xc] ;  /* 0x00000c00019e7983 */ /* 0x000f280000300800 */
[----:B------:R-:W4:Y:S04]  /*9f20*/  LDL.LU R157, [R1+0x10] ;  /* 0x00001000019d7983 */ /* 0x000f280000300800 */
[----:B------:R-:W4:Y:S04]  /*9f30*/  LDL.LU R155, [R1+0x14] ;  /* 0x00001400019b7983 */ /* 0x000f280000300800 */
[----:B------:R-:W4:Y:S01]  /*9f40*/  LDL.LU R154, [R1+0x18] ;  /* 0x00001800019a7983 */ /* 0x000f220000300800 */
[----:B--2---:R-:W-:Y:S01]  /*9f50*/  HADD2.F32 R2, -RZ, R8.H0_H0 ;  /* 0x20000008ff027230 */ /* 0x004fe20000004100 */
[----:B------:R-:W-:-:S02]  /*9f60*/  MOV R161, 0x3bbb989d ;  /* 0x3bbb989d00a17802 */ /* 0x000fc40000000f00 */
[----:B------:R-:W-:Y:S01]  /*9f70*/  MOV R14, 0x437c0000 ;  /* 0x437c0000000e7802 */ /* 0x000fe20000000f00 */
        /* <DEDUP_REMOVED lines=9> */
[----:B------:R-:W-:Y:S01]  /*a010*/  BSSY B1, `(.L_x_56) ;  /* 0x00000bc000017945 */ /* 0x000fe20003800000 */
[----:B---3-5:R-:W-:-:S04]  /*a020*/  FMUL R0, R17, R0 ;  /* 0x0000000011007220 */ /* 0x028fc80000400000 */
[----:B------:R-:W-:-:S04]  /*a030*/  FFMA R0, R16, R2, R0 ;  /* 0x0000000210007223 */ /* 0x000fc80000000000 */
[----:B------:R-:W-:-:S04]  /*a040*/  FFMA.SAT R2, -R0, R161, 0.5 ;  /* 0x3f00000000027423 */ /* 0x000fc800000021a1 */
[----:B------:R-:W-:-:S04]  /*a050*/  FFMA.RM R2, R2, R14, 12582913 ;  /* 0x4b40000102027423 */ /* 0x000fc8000000400e */
[----:B------:R-:W-:-:S04]  /*a060*/  FADD R3, R2, -12583039 ;  /* 0xcb40007f02037421 */ /* 0x000fc80000000000 */
[----:B------:R-:W-:-:S04]  /*a070*/  FFMA R3, -R0, 1.4426950216293334961, -R3 ;  /* 0x3fb8aa3b00037823 */ /* 0x000fc80000000903 */
[----:B------:R-:W-:-:S04]  /*a080*/  FFMA R0, -R0, 1.925963033500011079e-08, R3 ;  /* 0x32a5706000007823 */ /* 0x000fc80000000103 */
[----:B------:R1:W3:Y:S02]  /*a090*/  MUFU.EX2 R3, R0 ;  /* 0x0000000000037308 */ /* 0x0002e40000000800 */
[----:B-1----:R-:W-:Y:S01]  /*a0a0*/  SHF.L.U32 R0, R2, 0x17, RZ ;  /* 0x0000001702007819 */ /* 0x002fe200000006ff */
[----:B----4-:R-:W-:-:S04]  /*a0b0*/  FMUL R2, R17, R13 ;  /* 0x0000000d11027220 */ /* 0x010fc80000400000 */
[----:B---3--:R-:W-:Y:S01]  /*a0c0*/  FFMA R0, R0, R3, 1 ;  /* 0x3f80000000007423 */ /* 0x008fe20000000003 */
[----:B------:R-:W-:-:S05]  /*a0d0*/  HADD2.F32 R3, -RZ, R8.H1_H1 ;  /* 0x30000008ff037230 */ /* 0x000fca0000004100 */
[----:B------:R-:W-:-:S04]  /*a0e0*/  FFMA R2, R16, R3, R2 ;  /* 0x0000000310027223 */ /* 0x000fc80000000002 */
[----:B------:R-:W-:-:S04]  /*a0f0*/  FFMA.SAT R3, -R2, R161, 0.5 ;  /* 0x3f00000002037423 */ /* 0x000fc800000021a1 */
[----:B------:R-:W-:-:S04]  /*a100*/  FFMA.RM R3, R3, R14, 12582913 ;  /* 0x4b40000103037423 */ /* 0x000fc8000000400e */
[C---:B------:R-:W-:Y:S01]  /*a110*/  FADD R13, R3.reuse, -12583039 ;  /* 0xcb40007f030d7421 */ /* 0x040fe20000000000 */
[----:B------:R-:W-:Y:S01]  /*a120*/  SHF.L.U32 R160, R3, 0x17, RZ ;  /* 0x0000001703a07819 */ /* 0x000fe200000006ff */
[----:B------:R-:W-:Y:S02]  /*a130*/  HADD2.F32 R3, -RZ, R9.H0_H0 ;  /* 0x20000009ff037230 */ /* 0x000fe40000004100 */
[----:B------:R-:W-:-:S04]  /*a140*/  FFMA R13, -R2, 1.4426950216293334961, -R13 ;  /* 0x3fb8aa3b020d7823 */ /* 0x000fc8000000090d */
[----:B------:R-:W-:-:S06]  /*a150*/  FFMA R2, -R2, 1.925963033500011079e-08, R13 ;  /* 0x32a5706002027823 */ /* 0x000fcc000000010d */
[----:B------:R-:W1:Y:S02]  /*a160*/  MUFU.EX2 R2, R2 ;  /* 0x0000000200027308 */ /* 0x000e640000000800 */
[----:B-1----:R-:W-:Y:S01]  /*a170*/  FFMA R160, R160, R2, 1 ;  /* 0x3f800000a0a07423 */ /* 0x002fe20000000002 */
[----:B------:R-:W-:-:S04]  /*a180*/  FMUL R2, R17, R159 ;  /* 0x0000009f11027220 */ /* 0x000fc80000400000 */
[----:B------:R-:W-:-:S04]  /*a190*/  FFMA R2, R16, R3, R2 ;  /* 0x0000000310027223 */ /* 0x000fc80000000002 */
[----:B------:R-:W-:-:S04]  /*a1a0*/  FFMA.SAT R3, -R2, R161, 0.5 ;  /* 0x3f00000002037423 */ /* 0x000fc800000021a1 */
[----:B------:R-:W-:-:S04]  /*a1b0*/  FFMA.RM R3, R3, R14, 12582913 ;  /* 0x4b40000103037423 */ /* 0x000fc8000000400e */
[C---:B------:R-:W-:Y:S01]  /*a1c0*/  FADD R13, R3.reuse, -12583039 ;  /* 0xcb40007f030d7421 */ /* 0x040fe20000000000 */
[----:B------:R-:W-:Y:S01]  /*a1d0*/  SHF.L.U32 R159, R3, 0x17, RZ ;  /* 0x00000017039f7819 */ /* 0x000fe200000006ff */
[----:B------:R-:W-:Y:S02]  /*a1e0*/  HADD2.F32 R3, -RZ, R9.H1_H1 ;  /* 0x30000009ff037230 */ /* 0x000fe40000004100 */
        /* <DEDUP_REMOVED lines=48> */
[----:B--2---:R-:W-:-:S04]  /*a4f0*/  FMUL R2, R17, R153 ;  /* 0x0000009911027220 */ /* 0x004fc80000400000 */
        /* <DEDUP_REMOVED lines=71> */
[----:B------:R-:W-:Y:S02]  /*a970*/  FMUL R3, R17, R163 ;  /* 0x000000a311037220 */ /* 0x000fe40000400000 */
[----:B------:R-:W-:-:S04]  /*a980*/  FFMA R13, -R2, 1.4426950216293334961, -R13 ;  /* 0x3fb8aa3b020d7823 */ /* 0x000fc8000000090d */
[----:B------:R-:W-:Y:S01]  /*a990*/  FFMA R2, -R2, 1.925963033500011079e-08, R13 ;  /* 0x32a5706002027823 */ /* 0x000fe2000000010d */
[----:B------:R-:W-:-:S05]  /*a9a0*/  HADD2.F32 R13, -RZ, R7.H1_H1 ;  /* 0x30000007ff0d7230 */ /* 0x000fca0000004100 */
[----:B------:R-:W1:Y:S02]  /*a9b0*/  MUFU.EX2 R2, R2 ;  /* 0x0000000200027308 */ /* 0x000e640000000800 */
[----:B-1----:R-:W-:Y:S01]  /*a9c0*/  FFMA R15, R15, R2, 1 ;  /* 0x3f8000000f0f7423 */ /* 0x002fe20000000002 */
[----:B------:R-:W-:-:S05]  /*a9d0*/  HADD2.F32 R2, -RZ, R7.H0_H0 ;  /* 0x20000007ff027230 */ /* 0x000fca0000004100 */
[----:B------:R-:W-:Y:S01]  /*a9e0*/  FFMA R3, R16, R2, R3 ;  /* 0x0000000210037223 */ /* 0x000fe20000000003 */
[----:B------:R-:W-:-:S04]  /*a9f0*/  FMUL R2, R17, R162 ;  /* 0x000000a211027220 */ /* 0x000fc80000400000 */
[----:B------:R-:W-:Y:S01]  /*aa00*/  FFMA R2, R16, R13, R2 ;  /* 0x0000000d10027223 */ /* 0x000fe20000000002 */
[----:B------:R-:W-:-:S03]  /*aa10*/  FFMA.SAT R13, -R3, R161, 0.5 ;  /* 0x3f000000030d7423 */ /* 0x000fc600000021a1 */
[----:B------:R-:W-:Y:S01]  /*aa20*/  FFMA.SAT R161, -R2, R161, 0.5 ;  /* 0x3f00000002a17423 */ /* 0x000fe200000021a1 */
[----:B------:R-:W-:-:S03]  /*aa30*/  FFMA.RM R13, R13, R14, 12582913 ;  /* 0x4b4000010d0d7423 */ /* 0x000fc6000000400e */
[----:B------:R-:W-:Y:S01]  /*aa40*/  FFMA.RM R161, R161, R14, 12582913 ;  /* 0x4b400001a1a17423 */ /* 0x000fe2000000400e */
[----:B------:R-:W-:-:S04]  /*aa50*/  FADD R14, R13, -12583039 ;  /* 0xcb40007f0d0e7421 */ /* 0x000fc80000000000 */
[----:B------:R-:W-:-:S04]  /*aa60*/  FFMA R14, -R3, 1.4426950216293334961, -R14 ;  /* 0x3fb8aa3b030e7823 */ /* 0x000fc8000000090e */
[----:B------:R-:W-:Y:S01]  /*aa70*/  FFMA R3, -R3, 1.925963033500011079e-08, R14 ;  /* 0x32a5706003037823 */ /* 0x000fe2000000010e */
[----:B------:R-:W-:Y:S01]  /*aa80*/  SHF.L.U32 R14, R13, 0x17, RZ ;  /* 0x000000170d0e7819 */ /* 0x000fe200000006ff */
[----:B------:R-:W-:-:S04]  /*aa90*/  IMAD.SHL.U32 R13, R161, 0x800000, RZ ;  /* 0x00800000a10d7824 */ /* 0x000fc800078e00ff */
[----:B------:R-:W1:Y:S02]  /*aaa0*/  MUFU.EX2 R3, R3 ;  /* 0x0000000300037308 */ /* 0x000e640000000800 */
[----:B-1----:R-:W-:Y:S01]  /*aab0*/  FFMA R14, R14, R3, 1 ;  /* 0x3f8000000e0e7423 */ /* 0x002fe20000000003 */
[----:B------:R-:W-:-:S04]  /*aac0*/  FADD R3, R161, -12583039 ;  /* 0xcb40007fa1037421 */ /* 0x000fc80000000000 */
[----:B------:R-:W-:-:S04]  /*aad0*/  FFMA R3, -R2, 1.4426950216293334961, -R3 ;  /* 0x3fb8aa3b02037823 */ /* 0x000fc80000000903 */
[----:B------:R-:W-:-:S06]  /*aae0*/  FFMA R2, -R2, 1.925963033500011079e-08, R3 ;  /* 0x32a5706002027823 */ /* 0x000fcc0000000103 */
[----:B------:R-:W1:Y:S02]  /*aaf0*/  MUFU.EX2 R2, R2 ;  /* 0x0000000200027308 */ /* 0x000e640000000800 */
[----:B-1----:R-:W-:Y:S01]  /*ab00*/  FFMA R13, R13, R2, 1 ;  /* 0x3f8000000d0d7423 */ /* 0x002fe20000000002 */
[----:B------:R-:W-:-:S04]  /*ab10*/  IADD3 R2, R0, 0x1800000, RZ ;  /* 0x0180000000027810 */ /* 0x000fc80007ffe0ff */
[----:B------:R-:W-:-:S04]  /*ab20*/  LOP3.LUT R2, R2, 0x7f800000, RZ, 0xc0, !PT ;  /* 0x7f80000002027812 */ /* 0x000fc800078ec0ff */
[----:B------:R-:W-:-:S13]  /*ab30*/  ISETP.GT.U32.AND P2, PT, R2, 0x1ffffff, PT ;  /* 0x01ffffff0200780c */ /* 0x000fda0003f44070 */
[----:B------:R-:W-:Y:S05]  /*ab40*/  @P2 BRA `(.L_x_57) ;  /* 0x0000000000102947 */ /* 0x000fea0003800000 */
[----:B------:R-:W-:-:S07]  /*ab50*/  MOV R2, 0xab70 ;  /* 0x0000ab7000027802 */ /* 0x000fce0000000f00 */
[----:B------:R-:W-:Y:S05]  /*ab60*/  CALL.REL.NOINC `($__internal_0_$__cuda_sm20_rcp_rn_f32_slowpath) ;  /* 0x0000023000507944 */ /* 0x000fea0003c00000 */
[----:B------:R-:W-:Y:S01]  /*ab70*/  MOV R168, R0 ;  /* 0x0000000000a87202 */ /* 0x000fe20000000f00 */
[----:B------:R-:W-:Y:S06]  /*ab80*/  BRA `(.L_x_58) ;  /* 0x0000000000107947 */ /* 0x000fec0003800000 */
.L_x_57:
[----:B------:R-:W1:Y:S02]  /*ab90*/  MUFU.RCP R168, R0 ;  /* 0x0000000000a87308 */ /* 0x000e640000001000 */
[----:B-1----:R-:W-:-:S04]  /*aba0*/  FFMA R0, R0, R168, -1 ;  /* 0xbf80000000007423 */ /* 0x002fc800000000a8 */
[----:B------:R-:W-:-:S04]  /*abb0*/  FADD.FTZ R0, -R0, -RZ ;  /* 0x800000ff00007221 */ /* 0x000fc80000010100 */
[----:B------:R-:W-:-:S07]  /*abc0*/  FFMA R168, R168, R0, R168 ;  /* 0x00000000a8a87223 */ /* 0x000fce00000000a8 */
.L_x_58:
[----:B------:R-:W-:Y:S05]  /*abd0*/  BSYNC B1 ;  /* 0x0000000000017941 */ /* 0x000fea0003800000 */
.L_x_56:
[----:B------:R-:W-:Y:S01]  /*abe0*/  IADD3 R0, R160, 0x1800000, RZ ;  /* 0x01800000a0007810 */ /* 0x000fe20007ffe0ff */
[----:B------:R-:W-:Y:S03]  /*abf0*/  BSSY B1, `(.L_x_59) ;  /* 0x000000d000017945 */ /* 0x000fe60003800000 */
[----:B------:R-:W-:-:S04]  /*ac00*/  LOP3.LUT R0, R0, 0x7f800000, RZ, 0xc0, !PT ;  /* 0x7f80000000007812 */ /* 0x000fc800078ec0ff */
[----:B------:R-:W-:-:S13]  /*ac10*/  ISETP.GT.U32.AND P2, PT, R0, 0x1ffffff, PT ;  /* 0x01ffffff0000780c */ /* 0x000fda0003f44070 */
[----:B------:R-:W-:Y:S05]  /*ac20*/  @P2 BRA `(.L_x_60) ;  /* 0x0000000000142947 */ /* 0x000fea0003800000 */
[----:B------:R-:W-:Y:S02]  /*ac30*/  MOV R0, R160 ;  /* 0x000000a000007202 */ /* 0x000fe40000000f00 */
[----:B------:R-:W-:-:S07]  /*ac40*/  MOV R2, 0xac60 ;  /* 0x0000ac6000027802 */ /* 0x000fce0000000f00 */
[----:B------:R-:W-:Y:S05]  /*ac50*/  CALL.REL.NOINC `($__internal_0_$__cuda_sm20_rcp_rn_f32_slowpath) ;  /* 0x0000023000147944 */ /* 0x000fea0003c00000 */
[----:B------:R-:W-:Y:S01]  /*ac60*/  MOV R167, R0 ;  /* 0x0000000000a77202 */ /* 0x000fe20000000f00 */
[----:B------:R-:W-:Y:S06]  /*ac70*/  BRA `(.L_x_61) ;  /* 0x0000000000107947 */ /* 0x000fec0003800000 */
.L_x_60:
[----:B------:R-:W1:Y:S02]  /*ac80*/  MUFU.RCP R167, R160 ;  /* 0x000000a000a77308 */ /* 0x000e640000001000 */
[----:B-1----:R-:W-:-:S04]  /*ac90*/  FFMA R160, R160, R167, -1 ;  /* 0xbf800000a0a07423 */ /* 0x002fc800000000a7 */
[----:B------:R-:W-:-:S04]  /*aca0*/  FADD.FTZ R160, -R160, -RZ ;  /* 0x800000ffa0a07221 */ /* 0x000fc80000010100 */
[----:B------:R-:W-:-:S07]  /*acb0*/  FFMA R167, R167, R160, R167 ;  /* 0x000000a0a7a77223 */ /* 0x000fce00000000a7 */
.L_x_61:
[----:B------:R-:W-:Y:S05]  /*acc0*/  BSYNC B1 ;  /* 0x0000000000017941 */ /* 0x000fea0003800000 */
.L_x_59:
        /* <DEDUP_REMOVED lines=10> */
.L_x_63:
[----:B------:R-:W1:Y:S02]  /*ad70*/  MUFU.RCP R166, R159 ;  /* 0x0000009f00a67308 */ /* 0x000e640000001000 */
[----:B-1----:R-:W-:-:S04]  /*ad80*/  FFMA R159, R159, R166, -1 ;  /* 0xbf8000009f9f7423 */ /* 0x002fc800000000a6 */
[----:B------:R-:W-:-:S04]  /*ad90*/  FADD.FTZ R159, -R159, -RZ ;  /* 0x800000ff9f9f7221 */ /* 0x000fc80000010100 */
[----:B------:R-:W-:-:S07]  /*ada0*/  FFMA R166, R166, R159, R166 ;  /* 0x0000009fa6a67223 */ /* 0x000fce00000000a6 */
.L_x_64:
[----:B------:R-:W-:Y:S05]  /*adb0*/  BSYNC B1 ;  /* 0x0000000000017941 */ /* 0x000fea0003800000 */
.L_x_62:
        /* <DEDUP_REMOVED lines=10> */
.L_x_66:
[----:B------:R-:W1:Y:S02]  /*ae60*/  MUFU.RCP R165, R158 ;  /* 0x0000009e00a57308 */ /* 0x000e640000001000 */
[----:B-1----:R-:W-:-:S04]  /*ae70*/  FFMA R158, R158, R165, -1 ;  /* 0xbf8000009e9e7423 */ /* 0x002fc800000000a5 */
[----:B------:R-:W-:-:S04]  /*ae80*/  FADD.FTZ R158, -R158, -RZ ;  /* 0x800000ff9e9e7221 */ /* 0x000fc80000010100 */
[----:B------:R-:W-:-:S07]  /*ae90*/  FFMA R165, R165, R158, R165 ;  /* 0x0000009ea5a57223 */ /* 0x000fce00000000a5 */
.L_x_67:
[----:B------:R-:W-:Y:S05]  /*aea0*/  BSYNC B1 ;  /* 0x0000000000017941 */ /* 0x000fea0003800000 */
.L_x_65:
        /* <DEDUP_REMOVED lines=10> */
.L_x_69:
[----:B------:R-:W1:Y:S02]  /*af50*/  MUFU.RCP R164, R157 ;  /* 0x0000009d00a47308 */ /* 0x000e640000001000 */
[----:B-1----:R-:W-:-:S04]  /*af60*/  FFMA R157, R157, R164, -1 ;  /* 0xbf8000009d9d7423 */ /* 0x002fc800000000a4 */
[----:B------:R-:W-:-:S04]  /*af70*/  FADD.FTZ R157, -R157, -RZ ;  /* 0x800000ff9d9d7221 */ /* 0x000fc80000010100 */
[----:B------:R-:W-:-:S07]  /*af80*/  FFMA R164, R164, R157, R164 ;  /* 0x0000009da4a47223 */ /* 0x000fce00000000a4 */
.L_x_70:
[----:B------:R-:W-:Y:S05]  /*af90*/  BSYNC B1 ;  /* 0x0000000000017941 */ /* 0x000fea0003800000 */
.L_x_68:
        /* <DEDUP_REMOVED lines=10> */
.L_x_72:
[----:B------:R-:W1:Y:S02]  /*b040*/  MUFU.RCP R163, R155 ;  /* 0x0000009b00a37308 */ /* 0x000e640000001000 */
[----:B-1----:R-:W-:-:S04]  /*b050*/  FFMA R155, R155, R163, -1 ;  /* 0xbf8000009b9b7423 */ /* 0x002fc800000000a3 */
[----:B------:R-:W-:-:S04]  /*b060*/  FADD.FTZ R155, -R155, -RZ ;  /* 0x800000ff9b9b7221 */ /* 0x000fc80000010100 */
[----:B------:R-:W-:-:S07]  /*b070*/  FFMA R163, R163, R155, R163 ;  /* 0x0000009ba3a37223 */ /* 0x000fce00000000a3 */
.L_x_73:
[----:B------:R-:W-:Y:S05]  /*b080*/  BSYNC B1 ;  /* 0x0000000000017941 */ /* 0x000fea0003800000 */
.L_x_71:
[----:B------:R-:W-:Y:S01]  /*b090*/  VIADD R0, R154, 0x1800000 ;  /* 0x018000009a007836 */ /* 0x000fe20000000000 */
[----:B------:R-:W-:Y:S04]  /*b0a0*/  BSSY B1, `(.L_x_74) ;  /* 0x000000d000017945 */ /* 0x000fe80003800000 */
        /* <DEDUP_REMOVED lines=8> */
.L_x_75:
[----:B------:R-:W1:Y:S02]  /*b130*/  MUFU.RCP R162, R154 ;  /* 0x0000009a00a27308 */ /* 0x000e640000001000 */
[----:B-1----:R-:W-:-:S04]  /*b140*/  FFMA R154, R154, R162, -1 ;  /* 0xbf8000009a9a7423 */ /* 0x002fc800000000a2 */
[----:B------:R-:W-:-:S04]  /*b150*/  FADD.FTZ R154, -R154, -RZ ;  /* 0x800000ff9a9a7221 */ /* 0x000fc80000010100 */
[----:B------:R-:W-:-:S07]  /*b160*/  FFMA R162, R162, R154, R162 ;  /* 0x0000009aa2a27223 */ /* 0x000fce00000000a2 */
.L_x_76:
[----:B------:R-:W-:Y:S05]  /*b170*/  BSYNC B1 ;  /* 0x0000000000017941 */ /* 0x000fea0003800000 */
.L_x_74:
        /* <DEDUP_REMOVED lines=10> */
.L_x_78:
[----:B------:R-:W1:Y:S02]  /*b220*/  MUFU.RCP R155, R153 ;  /* 0x00000099009b7308 */ /* 0x000e640000001000 */
[----:B-1----:R-:W-:-:S04]  /*b230*/  FFMA R153, R153, R155, -1 ;  /* 0xbf80000099997423 */ /* 0x002fc8000000009b */
[----:B------:R-:W-:-:S04]  /*b240*/  FADD.FTZ R153, -R153, -RZ ;  /* 0x800000ff99997221 */ /* 0x000fc80000010100 */
[----:B------:R-:W-:-:S07]  /*b250*/  FFMA R155, R155, R153, R155 ;  /* 0x000000999b9b7223 */ /* 0x000fce000000009b */
.L_x_79:
[----:B------:R-:W-:Y:S05]  /*b260*/  BSYNC B1 ;  /* 0x0000000000017941 */ /* 0x000fea0003800000 */
.L_x_77:
        /* <DEDUP_REMOVED lines=10> */
.L_x_81:
[----:B------:R-:W1:Y:S02]  /*b310*/  MUFU.RCP R160, R152 ;  /* 0x0000009800a07308 */ /* 0x000e640000001000 */
[----:B-1----:R-:W-:-:S04]  /*b320*/  FFMA R152, R152, R160, -1 ;  /* 0xbf80000098987423 */ /* 0x002fc800000000a0 */
[----:B------:R-:W-:-:S04]  /*b330*/  FADD.FTZ R152, -R152, -RZ ;  /* 0x800000ff98987221 */ /* 0x000fc80000010100 */
[----:B------:R-:W-:-:S07]  /*b340*/  FFMA R160, R160, R152, R160 ;  /* 0x00000098a0a07223 */ /* 0x000fce00000000a0 */
.L_x_82:
[----:B------:R-:W-:Y:S05]  /*b350*/  BSYNC B1 ;  /* 0x0000000000017941 */ /* 0x000fea0003800000 */
.L_x_80:
        /* <DEDUP_REMOVED lines=10> */
.L_x_84:
[----:B------:R-:W1:Y:S02]  /*b400*/  MUFU.RCP R159, R23 ;  /* 0x00000017009f7308 */ /* 0x000e640000001000 */
[----:B-1----:R-:W-:-:S04]  /*b410*/  FFMA R23, R23, R159, -1 ;  /* 0xbf80000017177423 */ /* 0x002fc8000000009f */
[----:B------:R-:W-:-:S04]  /*b420*/  FADD.FTZ R23, -R23, -RZ ;  /* 0x800000ff17177221 */ /* 0x000fc80000010100 */
[----:B------:R-:W-:-:S07]  /*b430*/  FFMA R159, R159, R23, R159 ;  /* 0x000000179f9f7223 */ /* 0x000fce000000009f */
.L_x_85:
[----:B------:R-:W-:Y:S05]  /*b440*/  BSYNC B1 ;  /* 0x0000000000017941 */ /* 0x000fea0003800000 */
.L_x_83:
        /* <DEDUP_REMOVED lines=10> */
.L_x_87:
[----:B------:R-:W1:Y:S02]  /*b4f0*/  MUFU.RCP R158, R22 ;  /* 0x00000016009e7308 */ /* 0x000e640000001000 */
[----:B-1----:R-:W-:-:S04]  /*b500*/  FFMA R22, R22, R158, -1 ;  /* 0xbf80000016167423 */ /* 0x002fc8000000009e */
[----:B------:R-:W-:-:S04]  /*b510*/  FADD.FTZ R22, -R22, -RZ ;  /* 0x800000ff16167221 */ /* 0x000fc80000010100 */
[----:B------:R-:W-:-:S07]  /*b520*/  FFMA R158, R158, R22, R158 ;  /* 0x000000169e9e7223 */ /* 0x000fce000000009e */
.L_x_88:
[----:B------:R-:W-:Y:S05]  /*b530*/  BSYNC B1 ;  /* 0x0000000000017941 */ /* 0x000fea0003800000 */
.L_x_86:
        /* <DEDUP_REMOVED lines=10> */
.L_x_90:
[----:B------:R-:W1:Y:S02]  /*b5e0*/  MUFU.RCP R0, R21 ;  /* 0x0000001500007308 */ /* 0x000e640000001000 */
[----:B-1----:R-:W-:-:S04]  /*b5f0*/  FFMA R21, R21, R0, -1 ;  /* 0xbf80000015157423 */ /* 0x002fc80000000000 */
[----:B------:R-:W-:-:S04]  /*b600*/  FADD.FTZ R21, -R21, -RZ ;  /* 0x800000ff15157221 */ /* 0x000fc80000010100 */
[----:B------:R-:W-:-:S07]  /*b610*/  FFMA R21, R0, R21, R0 ;  /* 0x0000001500157223 */ /* 0x000fce0000000000 */
.L_x_91:
[----:B------:R-:W-:Y:S05]  /*b620*/  BSYNC B1 ;  /* 0x0000000000017941 */ /* 0x000fea0003800000 */
.L_x_89:
        /* <DEDUP_REMOVED lines=10> */
.L_x_93:
[----:B------:R-:W1:Y:S02]  /*b6d0*/  MUFU.RCP R157, R20 ;  /* 0x00000014009d7308 */ /* 0x000e640000001000 */
[----:B-1----:R-:W-:-:S04]  /*b6e0*/  FFMA R20, R20, R157, -1 ;  /* 0xbf80000014147423 */ /* 0x002fc8000000009d */
[----:B------:R-:W-:-:S04]  /*b6f0*/  FADD.FTZ R20, -R20, -RZ ;  /* 0x800000ff14147221 */ /* 0x000fc80000010100 */
[----:B------:R-:W-:-:S07]  /*b700*/  FFMA R157, R157, R20, R157 ;  /* 0x000000149d9d7223 */ /* 0x000fce000000009d */
.L_x_94:
[----:B------:R-:W-:Y:S05]  /*b710*/  BSYNC B1 ;  /* 0x0000000000017941 */ /* 0x000fea0003800000 */
.L_x_92:
        /* <DEDUP_REMOVED lines=10> */
.L_x_96:
[----:B------:R-:W1:Y:S02]  /*b7c0*/  MUFU.RCP R22, R15 ;  /* 0x0000000f00167308 */ /* 0x000e640000001000 */
[----:B-1----:R-:W-:-:S04]  /*b7d0*/  FFMA R15, R15, R22, -1 ;  /* 0xbf8000000f0f7423 */ /* 0x002fc80000000016 */
[----:B------:R-:W-:-:S04]  /*b7e0*/  FADD.FTZ R15, -R15, -RZ ;  /* 0x800000ff0f0f7221 */ /* 0x000fc80000010100 */
[----:B------:R-:W-:-:S07]  /*b7f0*/  FFMA R22, R22, R15, R22 ;  /* 0x0000000f16167223 */ /* 0x000fce0000000016 */
.L_x_97:
[----:B------:R-:W-:Y:S05]  /*b800*/  BSYNC B1 ;  /* 0x0000000000017941 */ /* 0x000fea0003800000 */
.L_x_95:
        /* <DEDUP_REMOVED lines=10> */
.L_x_99:
[----:B------:R-:W1:Y:S02]  /*b8b0*/  MUFU.RCP R15, R14 ;  /* 0x0000000e000f7308 */ /* 0x000e640000001000 */
[----:B-1----:R-:W-:-:S04]  /*b8c0*/  FFMA R14, R14, R15, -1 ;  /* 0xbf8000000e0e7423 */ /* 0x002fc8000000000f */
[----:B------:R-:W-:-:S04]  /*b8d0*/  FADD.FTZ R14, -R14, -RZ ;  /* 0x800000ff0e0e7221 */ /* 0x000fc80000010100 */
[----:B------:R-:W-:-:S07]  /*b8e0*/  FFMA R15, R15, R14, R15 ;  /* 0x0000000e0f0f7223 */ /* 0x000fce000000000f */
.L_x_100:
[----:B------:R-:W-:Y:S05]  /*b8f0*/  BSYNC B1 ;  /* 0x0000000000017941 */ /* 0x000fea0003800000 */
.L_x_98:
        /* <DEDUP_REMOVED lines=10> */
.L_x_102:
[----:B------:R-:W1:Y:S02]  /*b9a0*/  MUFU.RCP R23, R13 ;  /* 0x0000000d00177308 */ /* 0x000e640000001000 */
[----:B-1----:R-:W-:-:S04]  /*b9b0*/  FFMA R13, R13, R23, -1 ;  /* 0xbf8000000d0d7423 */ /* 0x002fc80000000017 */
[----:B------:R-:W-:-:S04]  /*b9c0*/  FADD.FTZ R13, -R13, -RZ ;  /* 0x800000ff0d0d7221 */ /* 0x000fc80000010100 */
[----:B------:R-:W-:-:S07]  /*b9d0*/  FFMA R23, R23, R13, R23 ;  /* 0x0000000d17177223 */ /* 0x000fce0000000017 */
.L_x_103:
[----:B------:R-:W-:Y:S05]  /*b9e0*/  BSYNC B1 ;  /* 0x0000000000017941 */ /* 0x000fea0003800000 */
.L_x_101:
[----:B------:R-:W1:Y:S01]  /*b9f0*/  S2R R3, SR_TID.X ;  /* 0x0000000000037919 */ /* 0x000e620000002100 */
[----:B------:R-:W-:Y:S01]  /*ba00*/  F2FP.F16.F32.PACK_AB R152, R167, R168 ;  /* 0x000000a8a798723e */ /* 0x000fe200000000ff */
[----:B------:R-:W-:Y:S05]  /*ba10*/  WARPSYNC.ALL ;  /* 0x0000000000007948 */ /* 0x000fea0003800000 */
[----:B------:R-:W-:Y:S01]  /*ba20*/  F2FP.F16.F32.PACK_AB R153, R165, R166 ;  /* 0x000000a6a599723e */ /* 0x000fe200000000ff */
[----:B------:R-:W-:Y:S01]  /*ba30*/  BSSY B0, `(.L_x_104) ;  /* 0x0000025000007945 */ /* 0x000fe20003800000 */
[----:B------:R-:W-:Y:S02]  /*ba40*/  F2FP.F16.F32.PACK_AB R154, R163, R164 ;  /* 0x000000a4a39a723e */ /* 0x000fe400000000ff */
[----:B------:R-:W-:-:S02]  /*ba50*/  F2FP.F16.F32.PACK_AB R155, R155, R162 ;  /* 0x000000a29b9b723e */ /* 0x000fc400000000ff */
[----:B------:R-:W-:Y:S02]  /*ba60*/  F2FP.F16.F32.PACK_AB R20, R159, R160 ;  /* 0x000000a09f14723e */ /* 0x000fe400000000ff */
[----:B------:R-:W-:Y:S02]  /*ba70*/  F2FP.F16.F32.PACK_AB R21, R21, R158 ;  /* 0x0000009e1515723e */ /* 0x000fe400000000ff */
[----:B------:R-:W-:Y:S02]  /*ba80*/  F2FP.F16.F32.PACK_AB R22, R22, R157 ;  /* 0x0000009d1616723e */ /* 0x000fe400000000ff */
[----:B------:R-:W-:Y:S02]  /*ba90*/  F2FP.F16.F32.PACK_AB R23, R23, R15 ;  /* 0x0000000f1717723e */ /* 0x000fe400000000ff */
[----:B------:R-:W-:Y:S02]  /*baa0*/  ISETP.GT.U32.AND P5, PT, R173, 0x3e, PT ;  /* 0x0000003ead00780c */ /* 0x000fe40003fa4070 */
[----:B-1----:R-:W-:-:S02]  /*bab0*/  SHF.L.U32 R0, R3, 0x4, RZ ;  /* 0x0000000403007819 */ /* 0x002fc400000006ff */
[----:B------:R-:W-:Y:S02]  /*bac0*/  SHF.L.U32 R2, R3, 0x5, RZ ;  /* 0x0000000503027819 */ /* 0x000fe400000006ff */
[----:B------:R-:W-:Y:S02]  /*bad0*/  LOP3.LUT R0, R0, 0xe00, RZ, 0xc0, !PT ;  /* 0x00000e0000007812 */ /* 0x000fe400078ec0ff */
        /* <DEDUP_REMOVED lines=8> */
[----:B------:R-:W-:-:S04]  /*bb60*/  LEA R14, R14, UR46, 0x1 ;  /* 0x0000002e0e0e7c11 */ /* 0x000fc8000f8e08ff */
[----:B------:R-:W-:Y:S01]  /*bb70*/  LEA R0, R18, R14, 0x1 ;  /* 0x0000000e12007211 */ /* 0x000fe200078e08ff */
[----:B------:R1:W-:Y:S04]  /*bb80*/  STSM.16.M88.4 [R14+0x200], R152 ;  /* 0x000200980e007844 */ /* 0x0003e80000000200 */
[----:B------:R1:W-:Y:S01]  /*bb90*/  STSM.16.M88.4 [R0+0x200], R20 ;  /* 0x0002001400007844 */ /* 0x0003e20000000200 */
[----:B------:R-:W-:Y:S01]  /*bba0*/  @!PT LDS RZ, [RZ] ;  /* 0x00000000fffff984 */ /* 0x000fe20000000800 */
[----:B------:R-:W-:Y:S01]  /*bbb0*/  @!PT LDS RZ, [RZ] ;  /* 0x00000000fffff984 */ /* 0x000fe20000000800 */
[----:B------:R-:W-:Y:S01]  /*bbc0*/  @!PT LDS RZ, [RZ] ;  /* 0x00000000fffff984 */ /* 0x000fe20000000800 */
[----:B------:R-:W-:Y:S01]  /*bbd0*/  @!PT LDS RZ, [RZ] ;  /* 0x00000000fffff984 */ /* 0x000fe20000000800 */
[----:B------:R2:W-:Y:S06]  /*bbe0*/  MEMBAR.ALL.CTA ;  /* 0x0000000000007992 */ /* 0x0005ec0000008000 */
[----:B--2---:R-:W2:Y:S02]  /*bbf0*/  FENCE.VIEW.ASYNC.S ;  /* 0x00000000000073c6 */ /* 0x004ea40000000000 */
[----:B--2---:R-:W-:Y:S06]  /*bc00*/  BAR.SYNC.DEFER_BLOCKING 0x1, 0x100 ;  /* 0x0044000000007b1d */ /* 0x004fec0000010000 */
[----:B------:R-:W-:Y:S05]  /*bc10*/  @P5 BRA `(.L_x_105) ;  /* 0x0000000000185947 */ /* 0x000fea0003800000 */
[----:B------:R-:W-:Y:S02]  /*bc20*/  UIADD3 UR4, UP0, UR38, 0x4f0, URZ ;  /* 0x000004f026047890 */ /* 0x000fe4000ff1e03f */
[----:B------:R-:W-:Y:S02]  /*bc30*/  UIADD3 UR48, UR46, 0x200, URZ ;  /* 0x000002002e307890 */ /* 0x000fe4000fffe03f */
[----:B------:R-:W-:-:S09]  /*bc40*/  UIADD3.X UR5, URZ, UR39, URZ, UP0, !UPT ;  /* 0x000000273f057290 */ /* 0x000fd200087fe43f */
[----:B------:R2:W-:Y:S01]  /*bc50*/  UTMASTG.3D [UR48], [UR4] ;  /* 0x00000030040073b5 */ /* 0x0005e20008010000 */
[----:B------:R0:W-:Y:S01]  /*bc60*/  UTMACMDFLUSH ;  /* 0x00000000000079b7 */ /* 0x0001e20000000000 */
[----:B--2---:R-:W-:-:S04]  /*bc70*/  DEPBAR.LE SB0, 0x1 ;  /* 0x000080400000791a */ /* 0x004fc80000000000 */
.L_x_105:
[----:B------:R-:W-:Y:S05]  /*bc80*/  BSYNC B0 ;  /* 0x0000000000007941 */ /* 0x000fea0003800000 */
.L_x_104:
[----:B------:R-:W-:Y:S01]  /*bc90*/  BAR.SYNC.DEFER_BLOCKING 0x1, 0x100 ;  /* 0x0044000000007b1d */ /* 0x000fe20000010000 */
[----:B------:R-:W-:Y:S02]  /*bca0*/  ISETP.NE.AND P2, PT, RZ, UR40, PT ;  /* 0x00000028ff007c0c */ /* 0x000fe4000bf45270 */
[----:B------:R-:W-:-:S04]  /*bcb0*/  IADD3 R15, R14, 0x200, RZ ;  /* 0x000002000e0f7810 */ /* 0x000fc80007ffe0ff */
[----:B------:R-:W-:-:S07]  /*bcc0*/  LEA R158, R18, R15, 0x1 ;  /* 0x0000000f129e7211 */ /* 0x000fce00078e08ff */
[----:B------:R-:W-:Y:S05]  /*bcd0*/  @!P2 BRA `(.L_x_106) ;  /* 0x000000000038a947 */ /* 0x000fea0003800000 */
[----:B------:R-:W-:Y:S04]  /*bce0*/  BSSY B0, `(.L_x_107) ;  /* 0x000000a000007945 */ /* 0x000fe80003800000 */
[----:B------:R-:W-:Y:S05]  /*bcf0*/  @P0 BRA `(.L_x_108) ;  /* 0x0000000000200947 */ /* 0x000fea0003800000 */
[----:B------:R-:W-:-:S06]  /*bd00*/  UISETP.NE.AND UP0, UPT, UR43, 0x3, UPT ;  /* 0x000000032b00788c */ /* 0x000fcc000bf05270 */
[----:B------:R-:W-:-:S13]  /*bd10*/  PLOP3.LUT P2, PT, PT, PT, UP0, 0x80, 0x0 ;  /* 0x000000000000781c */ /* 0x000fda0003f4f008 */
[----:B------:R-:W-:Y:S05]  /*bd20*/  @!P2 BRA `(.L_x_109) ;  /* 0x000000000004a947 */ /* 0x000fea0003800000 */
[----:B------:R-:W-:Y:S01]  /*bd30*/  BPT.TRAP 0x1 ;  /* 0x000000040000795c */ /* 0x000fe20000300000 */
.L_x_109:
[----:B------:R-:W-:-:S04]  /*bd40*/  ULEA UR4, UR36, UR46, 0x3 ;  /* 0x0000002e24047291 */ /* 0x000fc8000f8e183f */
[----:B------:R-:W-:-:S04]  /*bd50*/  UIADD3 UR4, UR4, 0x50, URZ ;  /* 0x0000005004047890 */ /* 0x000fc8000fffe03f */
[----:B------:R-:W-:-:S09]  /*bd60*/  UPRMT UR4, UR47, 0x654, UR4 ;  /* 0x000006542f047896 */ /* 0x000fd20008000004 */
[----:B------:R-:W-:Y:S03]  /*bd70*/  SYNCS.ARRIVE.TRANS64.RED.A1T0 RZ, [UR4], RZ ;  /* 0x000000ffffff79a7 */ /* 0x000fe60008100404 */
.L_x_108:
[----:B------:R-:W-:Y:S05]  /*bd80*/  BSYNC B0 ;  /* 0x0000000000007941 */ /* 0x000fea0003800000 */
.L_x_107:
[----:B------:R-:W-:-:S04]  /*bd90*/  UIADD3 UR36, UR36, 0x1, URZ ;  /* 0x0000000124247890 */ /* 0x000fc8000fffe03f */
[----:B------:R-:W-:-:S04]  /*bda0*/  UISETP.NE.AND UP0, UPT, UR36, 0x4, UPT ;  /* 0x000000042400788c */ /* 0x000fc8000bf05270 */
[----:B------:R-:W-:-:S12]  /*bdb0*/  USEL UR36, UR36, URZ, UP0 ;  /* 0x0000003f24247287 */ /* 0x000fd80008000000 */
.L_x_106:
[----:B------:R-:W-:Y:S04]  /*bdc0*/  BSSY B0, `(.L_x_110) ;  /* 0x0000012000007945 */ /* 0x000fe80003800000 */
[----:B------:R-:W-:Y:S05]  /*bdd0*/  @P0 BRA `(.L_x_111) ;  /* 0x0000000000400947 */ /* 0x000fea0003800000 */
[----:B------:R-:W-:-:S06]  /*bde0*/  UISETP.NE.AND UP0, UPT, UR43, 0x3, UPT ;  /* 0x000000032b00788c */ /* 0x000fcc000bf05270 */
[----:B------:R-:W-:-:S13]  /*bdf0*/  PLOP3.LUT P2, PT, PT, PT, UP0, 0x80, 0x0 ;  /* 0x000000000000781c */ /* 0x000fda0003f4f008 */
[----:B------:R-:W-:Y:S05]  /*be00*/  @!P2 BRA `(.L_x_112) ;  /* 0x000000000004a947 */ /* 0x000fea0003800000 */
[----:B------:R-:W-:Y:S01]  /*be10*/  BPT.TRAP 0x1 ;  /* 0x000000040000795c */ /* 0x000fe20000300000 */
.L_x_112:
[----:B-1----:R-:W-:Y:S01]  /*be20*/  LEA R0, R12, UR46, 0x3 ;  /* 0x0000002e0c007c11 */ /* 0x002fe2000f8e18ff */
[----:B------:R-:W-:Y:S01]  /*be30*/  BSSY B1, `(.L_x_113) ;  /* 0x0000004000017945 */ /* 0x000fe20003800000 */
[----:B------:R-:W-:-:S04]  /*be40*/  SHF.L.U32 R2, RZ, 0x1f, RZ ;  /* 0x0000001fff027819 */ /* 0x000fc800000006ff */
[----:B------:R-:W1:Y:S02]  /*be50*/  SYNCS.PHASECHK.TRANS64.TRYWAIT P2, [R0+URZ+0x30], R2 ;  /* 0x00003002000075a7 */ /* 0x000e64000804017f */
[----:B-1----:R-:W-:Y:S05]  /*be60*/  @!P2 BRA `(.L_x_114) ;  /* 0x000002100014a947 */ /* 0x002fea0003800000 */
.L_x_1113:
[----:B------:R-:W-:Y:S05]  /*be70*/  BSYNC B1 ;  /* 0x0000000000017941 */ /* 0x000fea0003800000 */
.L_x_113:
[C---:B-1----:R-:W-:Y:S01]  /*be80*/  @!P1 IMAD R0, R12.reuse, 0x2000, R15 ;  /* 0x000020000c009824 */ /* 0x042fe200078e020f */
[----:B------:R-:W-:Y:S05]  /*be90*/  @!P1 WARPSYNC.ALL ;  /* 0x0000000000009948 */ /* 0x000fea0003800000 */
[----:B------:R1:W2:Y:S01]  /*bea0*/  @!P1 LDSM.16.M88.4 R8, [R0] ;  /* 0x000000000008983b */ /* 0x0002a20000000200 */
[----:B------:R-:W-:Y:S02]  /*beb0*/  IADD3 R12, R12, 0x1, RZ ;  /* 0x000000010c0c7810 */ /* 0x000fe40007ffe0ff */
[----:B-1----:R-:W-:-:S05]  /*bec0*/  @!P1 LEA R0, R18, R0, 0x1 ;  /* 0x0000000012009211 */ /* 0x002fca00078e08ff */
[----:B------:R3:W4:Y:S02]  /*bed0*/  @!P1 LDSM.16.M88.4 R4, [R0] ;  /* 0x000000000004983b */ /* 0x0007240000000200 */
.L_x_111:
[----:B------:R-:W-:Y:S05]  /*bee0*/  BSYNC B0 ;  /* 0x0000000000007941 */ /* 0x000fea0003800000 */
.L_x_110:
[----:B-123--:R-:W-:Y:S02]  /*bef0*/  HADD2.F32 R0, -RZ, R8.H0_H0 ;  /* 0x20000008ff007230 */ /* 0x00efe40000004100 */
[C---:B------:R-:W-:Y:S01]  /*bf00*/  FMUL R24, R17.reuse, R24 ;  /* 0x0000001811187220 */ /* 0x040fe20000400000 */
[----:B------:R-:W-:Y:S01]  /*bf10*/  MOV R20, 0x3bbb989d ;  /* 0x3bbb989d00147802 */ /* 0x000fe20000000f00 */
[C---:B------:R-:W-:Y:S01]  /*bf20*/  FMUL R25, R17.reuse, R25 ;  /* 0x0000001911197220 */ /* 0x040fe20000400000 */
[----:B------:R-:W-:Y:S01]  /*bf30*/  MOV R157, 0x437c0000 ;  /* 0x437c0000009d7802 */ /* 0x000fe20000000f00 */
[----:B------:R-:W-:Y:S01]  /*bf40*/  FFMA R0, R16, R0, R24 ;  /* 0x0000000010007223 */ /* 0x000fe20000000018 */
[C---:B------:R-:W-:Y:S01]  /*bf50*/  FMUL R26, R17.reuse, R26 ;  /* 0x0000001a111a7220 */ /* 0x040fe20000400000 */
[C---:B------:R-:W-:Y:S01]  /*bf60*/  FMUL R27, R17.reuse, R27 ;  /* 0x0000001b111b7220 */ /* 0x040fe20000400000 */
[C---:B------:R-:W-:Y:S01]  /*bf70*/  FMUL R28, R17.reuse, R28 ;  /* 0x0000001c111c7220 */ /* 0x040fe20000400000 */
[----:B------:R-:W-:Y:S01]  /*bf80*/  FFMA.SAT R2, -R0, R20, 0.5 ;  /* 0x3f00000000027423 */ /* 0x000fe20000002114 */
[C---:B------:R-:W-:Y:S01]  /*bf90*/  FMUL R29, R17.reuse, R29 ;  /* 0x0000001d111d7220 */ /* 0x040fe20000400000 */
[C---:B------:R-:W-:Y:S01]  /*bfa0*/  FMUL R30, R17.reuse, R30 ;  /* 0x0000001e111e7220 */ /* 0x040fe20000400000 */
[C---:B------:R-:W-:Y:S01]  /*bfb0*/  FMUL R31, R17.reuse, R31 ;  /* 0x0000001f111f7220 */ /* 0x040fe20000400000 */
[----:B------:R-:W-:Y:S01]  /*bfc0*/  FFMA.RM R2, R2, R157, 12582913 ;  /* 0x4b40000102027423 */ /* 0x000fe2000000409d */
[C---:B------:R-:W-:Y:S01]  /*bfd0*/  FMUL R32, R17.reuse, R32 ;  /* 0x0000002011207220 */ /* 0x040fe20000400000 */
[C---:B------:R-:W-:Y:S01]  /*bfe0*/  FMUL R33, R17.reuse, R33 ;  /* 0x0000002111217220 */ /* 0x040fe20000400000 */
[C---:B------:R-:W-:Y:S01]  /*bff0*/  FMUL R34, R17.reuse, R34 ;  /* 0x0000002211227220 */ /* 0x040fe20000400000 */
[----:B------:R-:W-:Y:S01]  /*c000*/  FADD R3, R2, -12583039 ;  /* 0xcb40007f02037421 */ /* 0x000fe20000000000 */
[C---:B------:R-:W-:Y:S01]  /*c010*/  FMUL R35, R17.reuse, R35 ;  /* 0x0000002311237220 */ /* 0x040fe20000400000 */
[C---:B------:R-:W-:Y:S01]  /*c020*/  FMUL R36, R17.reuse, R36 ;  /* 0x0000002411247220 */ /* 0x040fe20000400000 */
[C---:B------:R-:W-:Y:S01]  /*c030*/  FMUL R37, R17.reuse, R37 ;  /* 0x0000002511257220 */ /* 0x040fe20000400000 */
[C---:B------:R-:W-:Y:S01]  /*c040*/  FFMA R3, -R0.reuse, 1.4426950216293334961, -R3 ;  /* 0x3fb8aa3b00037823 */ /* 0x040fe20000000903 */
[C---:B------:R-:W-:Y:S01]  /*c050*/  FMUL R38, R17.reuse, R38 ;  /* 0x0000002611267220 */ /* 0x040fe20000400000 */
[----:B------:R-:W-:Y:S01]  /*c060*/  FMUL R39, R17, R39 ;  /* 0x0000002711277220 */ /* 0x000fe20000400000 */
[----:B------:R-:W-:Y:S01]  /*c070*/  BSSY B1, `(.L_x_115) ;  /* 0x00000a7000017945 */ /* 0x000fe20003800000 */
[----:B------:R-:W-:-:S04]  /*c080*/  FFMA R0, -R0, 1.925963033500011079e-08, R3 ;  /* 0x32a5706000007823 */ /* 0x000fc80000000103 */
[----:B------:R1:W2:Y:S02]  /*c090*/  MUFU.EX2 R3, R0 ;  /* 0x0000000000037308 */ /* 0x0002a40000000800 */
[----:B-1----:R-:W-:Y:S01]  /*c0a0*/  SHF.L.U32 R0, R2, 0x17, RZ ;  /* 0x0000001702007819 */ /* 0x002fe200000006ff */
[----:B------:R-:W-:-:S05]  /*c0b0*/  HADD2.F32 R2, -RZ, R8.H1_H1 ;  /* 0x30000008ff027230 */ /* 0x000fca0000004100 */
[----:B------:R-:W-:Y:S01]  /*c0c0*/  FFMA R2, R16, R2, R25 ;  /* 0x0000000210027223 */ /* 0x000fe20000000019 */
[----:B--2---:R-:W-:-:S03]  /*c0d0*/  FFMA R0, R0, R3, 1 ;  /* 0x3f80000000007423 */ /* 0x004fc60000000003 */
[----:B------:R-:W-:-:S04]  /*c0e0*/  FFMA.SAT R3, -R2, R20, 0.5 ;  /* 0x3f00000002037423 */ /* 0x000fc80000002114 */
[----:B------:R-:W-:-:S04]  /*c0f0*/  FFMA.RM R3, R3, R157, 12582913 ;  /* 0x4b40000103037423 */ /* 0x000fc8000000409d */
[C---:B------:R-:W-:Y:S01]  /*c100*/  FADD R13, R3.reuse, -12583039 ;  /* 0xcb40007f030d7421 */ /* 0x040fe20000000000 */
[----:B------:R-:W-:-:S03]  /*c110*/  SHF.L.U32 R155, R3, 0x17, RZ ;  /* 0x00000017039b7819 */ /* 0x000fc600000006ff */
[----:B------:R-:W-:-:S04]  /*c120*/  FFMA R13, -R2, 1.4426950216293334961, -R13 ;  /* 0x3fb8aa3b020d7823 */ /* 0x000fc8000000090d */
[----:B------:R-:W-:-:S06]  /*c130*/  FFMA R2, -R2, 1.925963033500011079e-08, R13 ;  /* 0x32a5706002027823 */ /* 0x000fcc000000010d */
[----:B------:R-:W1:Y:S02]  /*c140*/  MUFU.EX2 R2, R2 ;  /* 0x0000000200027308 */ /* 0x000e640000000800 */
[----:B-1----:R-:W-:Y:S01]  /*c150*/  FFMA R155, R155, R2, 1 ;  /* 0x3f8000009b9b7423 */ /* 0x002fe20000000002 */
[----:B------:R-:W-:-:S05]  /*c160*/  HADD2.F32 R2, -RZ, R9.H0_H0 ;  /* 0x20000009ff027230 */ /* 0x000fca0000004100 */
[----:B------:R-:W-:-:S04]  /*c170*/  FFMA R2, R16, R2, R26 ;  /* 0x0000000210027223 */ /* 0x000fc8000000001a */
        /* <DEDUP_REMOVED lines=8> */
[----:B------:R-:W-:-:S05]  /*c200*/  HADD2.F32 R2, -RZ, R9.H1_H1 ;  /* 0x30000009ff027230 */ /* 0x000fca0000004100 */
        /* <DEDUP_REMOVED lines=49> */
[----:B----4-:R-:W-:-:S05]  /*c520*/  HADD2.F32 R2, -RZ, R4.H0_H0 ;  /* 0x20000004ff027230 */ /* 0x010fca0000004100 */
        /* <DEDUP_REMOVED lines=54> */
[----:B------:R-:W-:Y:S02]  /*c890*/  IMAD.SHL.U32 R21, R3, 0x800000, RZ ;  /* 0x0080000003157824 */ /* 0x000fe400078e00ff */
[----:B------:R-:W-:Y:S02]  /*c8a0*/  HADD2.F32 R3, -RZ, R7.H0_H0 ;  /* 0x20000007ff037230 */ /* 0x000fe40000004100 */
[----:B------:R-:W-:-:S04]  /*c8b0*/  FFMA R13, -R2, 1.4426950216293334961, -R13 ;  /* 0x3fb8aa3b020d7823 */ /* 0x000fc8000000090d */
[----:B------:R-:W-:Y:S01]  /*c8c0*/  FFMA R2, -R2, 1.925963033500011079e-08, R13 ;  /* 0x32a5706002027823 */ /* 0x000fe2000000010d */
[----:B------:R-:W-:-:S04]  /*c8d0*/  FFMA R3, R16, R3, R38 ;  /* 0x0000000310037223 */ /* 0x000fc80000000026 */
[----:B------:R-:W-:Y:S01]  /*c8e0*/  FFMA.SAT R13, -R3, R20, 0.5 ;  /* 0x3f000000030d7423 */ /* 0x000fe20000002114 */
[----:B------:R-:W1:Y:S03]  /*c8f0*/  MUFU.EX2 R2, R2 ;  /* 0x0000000200027308 */ /* 0x000e660000000800 */
[----:B------:R-:W-:Y:S01]  /*c900*/  FFMA.RM R13, R13, R157, 12582913 ;  /* 0x4b4000010d0d7423 */ /* 0x000fe2000000409d */
[----:B-1----:R-:W-:Y:S01]  /*c910*/  FFMA R21, R21, R2, 1 ;  /* 0x3f80000015157423 */ /* 0x002fe20000000002 */
[----:B------:R-:W-:-:S05]  /*c920*/  HADD2.F32 R2, -RZ, R7.H1_H1 ;  /* 0x30000007ff027230 */ /* 0x000fca0000004100 */
[----:B------:R-:W-:-:S04]  /*c930*/  FFMA R2, R16, R2, R39 ;  /* 0x0000000210027223 */ /* 0x000fc80000000027 */
[----:B------:R-:W-:Y:S01]  /*c940*/  FFMA.SAT R30, -R2, R20, 0.5 ;  /* 0x3f000000021e7423 */ /* 0x000fe20000002114 */
[----:B------:R-:W-:-:S03]  /*c950*/  FADD R20, R13, -12583039 ;  /* 0xcb40007f0d147421 */ /* 0x000fc60000000000 */
[----:B------:R-:W-:Y:S01]  /*c960*/  FFMA.RM R30, R30, R157, 12582913 ;  /* 0x4b4000011e1e7423 */ /* 0x000fe2000000409d */
[----:B------:R-:W-:-:S04]  /*c970*/  FFMA R20, -R3, 1.4426950216293334961, -R20 ;  /* 0x3fb8aa3b03147823 */ /* 0x000fc80000000914 */
[----:B------:R-:W-:Y:S01]  /*c980*/  FFMA R3, -R3, 1.925963033500011079e-08, R20 ;  /* 0x32a5706003037823 */ /* 0x000fe20000000114 */
[----:B------:R-:W-:Y:S02]  /*c990*/  SHF.L.U32 R20, R13, 0x17, RZ ;  /* 0x000000170d147819 */ /* 0x000fe400000006ff */
[----:B------:R-:W-:-:S03]  /*c9a0*/  SHF.L.U32 R13, R30, 0x17, RZ ;  /* 0x000000171e0d7819 */ /* 0x000fc600000006ff */
        /* <DEDUP_REMOVED lines=15> */
.L_x_116:
[----:B------:R-:W1:Y:S02]  /*caa0*/  MUFU.RCP R157, R0 ;  /* 0x00000000009d7308 */ /* 0x000e640000001000 */
[----:B-1----:R-:W-:-:S04]  /*cab0*/  FFMA R0, R0, R157, -1 ;  /* 0xbf80000000007423 */ /* 0x002fc8000000009d */
[----:B------:R-:W-:-:S04]  /*cac0*/  FADD.FTZ R0, -R0, -RZ ;  /* 0x800000ff00007221 */ /* 0x000fc80000010100 */
[----:B------:R-:W-:-:S07]  /*cad0*/  FFMA R157, R157, R0, R157 ;  /* 0x000000009d9d7223 */ /* 0x000fce000000009d */
.L_x_117:
[----:B------:R-:W-:Y:S05]  /*cae0*/  BSYNC B1 ;  /* 0x0000000000017941 */ /* 0x000fea0003800000 */
.L_x_115:
        /* <DEDUP_REMOVED lines=10> */
.L_x_119:
[----:B------:R-:W1:Y:S02]  /*cb90*/  MUFU.RCP R39, R155 ;  /* 0x0000009b00277308 */ /* 0x000e640000001000 */
[----:B-1----:R-:W-:-:S04]  /*cba0*/  FFMA R155, R155, R39, -1 ;  /* 0xbf8000009b9b7423 */ /* 0x002fc80000000027 */
[----:B------:R-:W-:-:S04]  /*cbb0*/  FADD.FTZ R155, -R155, -RZ ;  /* 0x800000ff9b9b7221 */ /* 0x000fc80000010100 */
[----:B------:R-:W-:-:S07]  /*cbc0*/  FFMA R39, R39, R155, R39 ;  /* 0x0000009b27277223 */ /* 0x000fce0000000027 */
.L_x_120:
[----:B------:R-:W-:Y:S05]  /*cbd0*/  BSYNC B1 ;  /* 0x0000000000017941 */ /* 0x000fea0003800000 */
.L_x_118:
        /* <DEDUP_REMOVED lines=10> */
.L_x_122:
[----:B------:R-:W1:Y:S02]  /*cc80*/  MUFU.RCP R38, R154 ;  /* 0x0000009a00267308 */ /* 0x000e640000001000 */
[----:B-1----:R-:W-:-:S04]  /*cc90*/  FFMA R154, R154, R38, -1 ;  /* 0xbf8000009a9a7423 */ /* 0x002fc80000000026 */
[----:B------:R-:W-:-:S04]  /*cca0*/  FADD.FTZ R154, -R154, -RZ ;  /* 0x800000ff9a9a7221 */ /* 0x000fc80000010100 */
[----:B------:R-:W-:-:S07]  /*ccb0*/  FFMA R38, R38, R154, R38 ;  /* 0x0000009a26267223 */ /* 0x000fce0000000026 */
.L_x_123:
[----:B------:R-:W-:Y:S05]  /*ccc0*/  BSYNC B1 ;  /* 0x0000000000017941 */ /* 0x000fea0003800000 */
.L_x_121:
        /* <DEDUP_REMOVED lines=10> */
.L_x_125:
[----:B------:R-:W1:Y:S02]  /*cd70*/  MUFU.RCP R37, R153 ;  /* 0x0000009900257308 */ /* 0x000e640000001000 */
[----:B-1----:R-:W-:-:S04]  /*cd80*/  FFMA R153, R153, R37, -1 ;  /* 0xbf80000099997423 */ /* 0x002fc80000000025 */
[----:B------:R-:W-:-:S04]  /*cd90*/  FADD.FTZ R153, -R153, -RZ ;  /* 0x800000ff99997221 */ /* 0x000fc80000010100 */
[----:B------:R-:W-:-:S07]  /*cda0*/  FFMA R37, R37, R153, R37 ;  /* 0x0000009925257223 */ /* 0x000fce0000000025 */
.L_x_126:
[----:B------:R-:W-:Y:S05]  /*cdb0*/  BSYNC B1 ;  /* 0x0000000000017941 */ /* 0x000fea0003800000 */
.L_x_124:
        /* <DEDUP_REMOVED lines=10> */
.L_x_128:
[----:B------:R-:W1:Y:S02]  /*ce60*/  MUFU.RCP R36, R152 ;  /* 0x0000009800247308 */ /* 0x000e640000001000 */
[----:B-1----:R-:W-:-:S04]  /*ce70*/  FFMA R152, R152, R36, -1 ;  /* 0xbf80000098987423 */ /* 0x002fc80000000024 */
[----:B------:R-:W-:-:S04]  /*ce80*/  FADD.FTZ R152, -R152, -RZ ;  /* 0x800000ff98987221 */ /* 0x000fc80000010100 */
[----:B------:R-:W-:-:S07]  /*ce90*/  FFMA R36, R36, R152, R36 ;  /* 0x0000009824247223 */ /* 0x000fce0000000024 */
.L_x_129:
[----:B------:R-:W-:Y:S05]  /*cea0*/  BSYNC B1 ;  /* 0x0000000000017941 */ /* 0x000fea0003800000 */
.L_x_127:
[----:B------:R-:W-:Y:S01]  /*ceb0*/  IADD3 R0, R29, 0x1800000, RZ ;  /* 0x018000001d007810 */ /* 0x000fe20007ffe0ff */
[----:B------:R-:W-:Y:S03]  /*cec0*/  BSSY B1, `(.L_x_130) ;  /* 0x000000d000017945 */ /* 0x000fe60003800000 */
[----:B------:R-:W-:-:S04]  /*ced0*/  LOP3.LUT R0, R0, 0x7f800000, RZ, 0xc0, !PT ;  /* 0x7f80000000007812 */ /* 0x000fc800078ec0ff */
[----:B------:R-:W-:-:S13]  /*cee0*/  ISETP.GT.U32.AND P2, PT, R0, 0x1ffffff, PT ;  /* 0x01ffffff0000780c */ /* 0x000fda0003f44070 */
[----:B------:R-:W-:Y:S05]  /*cef0*/  @P2 BRA `(.L_x_131) ;  /* 0x0000000000142947 */ /* 0x000fea0003800000 */
[----:B------:R-:W-:Y:S01]  /*cf00*/  IMAD.MOV.U32 R0, RZ, RZ, R29 ;  /* 0x000000ffff007224 */ /* 0x000fe200078e001d */
[----:B------:R-:W-:-:S07]  /*cf10*/  MOV R2, 0xcf30 ;  /* 0x0000cf3000027802 */ /* 0x000fce0000000f00 */
[----:B------:R-:W-:Y:S05]  /*cf20*/  CALL.REL.NOINC `($__internal_0_$__cuda_sm20_rcp_rn_f32_slowpath) ;  /* 0x0000020c00607944 */ /* 0x000fea0003c00000 */
[----:B------:R-:W-:Y:S01]  /*cf30*/  MOV R35, R0 ;  /* 0x0000000000237202 */ /* 0x000fe20000000f00 */
[----:B------:R-:W-:Y:S06]  /*cf40*/  BRA `(.L_x_132) ;  /* 0x0000000000107947 */ /* 0x000fec0003800000 */
.L_x_131:
[----:B------:R-:W1:Y:S02]  /*cf50*/  MUFU.RCP R35, R29 ;  /* 0x0000001d00237308 */ /* 0x000e640000001000 */
[----:B-1----:R-:W-:-:S04]  /*cf60*/  FFMA R29, R29, R35, -1 ;  /* 0xbf8000001d1d7423 */ /* 0x002fc80000000023 */
[----:B------:R-:W-:-:S04]  /*cf70*/  FADD.FTZ R29, -R29, -RZ ;  /* 0x800000ff1d1d7221 */ /* 0x000fc80000010100 */
[----:B------:R-:W-:-:S07]  /*cf80*/  FFMA R35, R35, R29, R35 ;  /* 0x0000001d23237223 */ /* 0x000fce0000000023 */
.L_x_132:
[----:B------:R-:W-:Y:S05]  /*cf90*/  BSYNC B1 ;  /* 0x0000000000017941 */ /* 0x000fea0003800000 */
.L_x_130:
        /* <DEDUP_REMOVED lines=10> */
.L_x_134:
[----:B------:R-:W1:Y:S02]  /*d040*/  MUFU.RCP R34, R28 ;  /* 0x0000001c00227308 */ /* 0x000e640000001000 */
[----:B-1----:R-:W-:-:S04]  /*d050*/  FFMA R28, R28, R34, -1 ;  /* 0xbf8000001c1c7423 */ /* 0x002fc80000000022 */
[----:B------:R-:W-:-:S04]  /*d060*/  FADD.FTZ R28, -R28, -RZ ;  /* 0x800000ff1c1c7221 */ /* 0x000fc80000010100 */
[----:B------:R-:W-:-:S07]  /*d070*/  FFMA R34, R34, R28, R34 ;  /* 0x0000001c22227223 */ /* 0x000fce0000000022 */
.L_x_135:
[----:B------:R-:W-:Y:S05]  /*d080*/  BSYNC B1 ;  /* 0x0000000000017941 */ /* 0x000fea0003800000 */
.L_x_133:
        /* <DEDUP_REMOVED lines=10> */
.L_x_137:
[----:B------:R-:W1:Y:S02]  /*d130*/  MUFU.RCP R0, R27 ;  /* 0x0000001b00007308 */ /* 0x000e640000001000 */
[----:B-1----:R-:W-:-:S04]  /*d140*/  FFMA R27, R27, R0, -1 ;  /* 0xbf8000001b1b7423 */ /* 0x002fc80000000000 */
[----:B------:R-:W-:-:S04]  /*d150*/  FADD.FTZ R27, -R27, -RZ ;  /* 0x800000ff1b1b7221 */ /* 0x000fc80000010100 */
[----:B------:R-:W-:-:S07]  /*d160*/  FFMA R27, R0, R27, R0 ;  /* 0x0000001b001b7223 */ /* 0x000fce0000000000 */
.L_x_138:
[----:B------:R-:W-:Y:S05]  /*d170*/  BSYNC B1 ;  /* 0x0000000000017941 */ /* 0x000fea0003800000 */
.L_x_136:
        /* <DEDUP_REMOVED lines=10> */
.L_x_140:
[----:B------:R-:W1:Y:S02]  /*d220*/  MUFU.RCP R33, R26 ;  /* 0x0000001a00217308 */ /* 0x000e640000001000 */
[----:B-1----:R-:W-:-:S04]  /*d230*/  FFMA R26, R26, R33, -1 ;  /* 0xbf8000001a1a7423 */ /* 0x002fc80000000021 */
[----:B------:R-:W-:-:S04]  /*d240*/  FADD.FTZ R26, -R26, -RZ ;  /* 0x800000ff1a1a7221 */ /* 0x000fc80000010100 */
[----:B------:R-:W-:-:S07]  /*d250*/  FFMA R33, R33, R26, R33 ;  /* 0x0000001a21217223 */ /* 0x000fce0000000021 */
.L_x_141:
[----:B------:R-:W-:Y:S05]  /*d260*/  BSYNC B1 ;  /* 0x0000000000017941 */ /* 0x000fea0003800000 */
.L_x_139:
        /* <DEDUP_REMOVED lines=10> */
.L_x_143:
[----:B------:R-:W1:Y:S02]  /*d310*/  MUFU.RCP R32, R25 ;  /* 0x0000001900207308 */ /* 0x000e640000001000 */
[----:B-1----:R-:W-:-:S04]  /*d320*/  FFMA R25, R25, R32, -1 ;  /* 0xbf80000019197423 */ /* 0x002fc80000000020 */
[----:B------:R-:W-:-:S04]  /*d330*/  FADD.FTZ R25, -R25, -RZ ;  /* 0x800000ff19197221 */ /* 0x000fc80000010100 */
[----:B------:R-:W-:-:S07]  /*d340*/  FFMA R32, R32, R25, R32 ;  /* 0x0000001920207223 */ /* 0x000fce0000000020 */
.L_x_144:
[----:B------:R-:W-:Y:S05]  /*d350*/  BSYNC B1 ;  /* 0x0000000000017941 */ /* 0x000fea0003800000 */
.L_x_142:
        /* <DEDUP_REMOVED lines=10> */
.L_x_146:
[----:B------:R-:W1:Y:S02]  /*d400*/  MUFU.RCP R31, R24 ;  /* 0x00000018001f7308 */ /* 0x000e640000001000 */
[----:B-1----:R-:W-:-:S04]  /*d410*/  FFMA R24, R24, R31, -1 ;  /* 0xbf80000018187423 */ /* 0x002fc8000000001f */
[----:B------:R-:W-:-:S04]  /*d420*/  FADD.FTZ R24, -R24, -RZ ;  /* 0x800000ff18187221 */ /* 0x000fc80000010100 */
[----:B------:R-:W-:-:S07]  /*d430*/  FFMA R31, R31, R24, R31 ;  /* 0x000000181f1f7223 */ /* 0x000fce000000001f */
.L_x_147:
[----:B------:R-:W-:Y:S05]  /*d440*/  BSYNC B1 ;  /* 0x0000000000017941 */ /* 0x000fea0003800000 */
.L_x_145:
        /* <DEDUP_REMOVED lines=10> */
.L_x_149:
[----:B------:R-:W1:Y:S02]  /*d4f0*/  MUFU.RCP R30, R23 ;  /* 0x00000017001e7308 */ /* 0x000e640000001000 */
[----:B-1----:R-:W-:-:S04]  /*d500*/  FFMA R23, R23, R30, -1 ;  /* 0xbf80000017177423 */ /* 0x002fc8000000001e */
[----:B------:R-:W-:-:S04]  /*d510*/  FADD.FTZ R23, -R23, -RZ ;  /* 0x800000ff17177221 */ /* 0x000fc80000010100 */
[----:B------:R-:W-:-:S07]  /*d520*/  FFMA R30, R30, R23, R30 ;  /* 0x000000171e1e7223 */ /* 0x000fce000000001e */
.L_x_150:
[----:B------:R-:W-:Y:S05]  /*d530*/  BSYNC B1 ;  /* 0x0000000000017941 */ /* 0x000fea0003800000 */
.L_x_148:
        /* <DEDUP_REMOVED lines=10> */
.L_x_152:
[----:B------:R-:W1:Y:S02]  /*d5e0*/  MUFU.RCP R29, R22 ;  /* 0x00000016001d7308 */ /* 0x000e640000001000 */
[----:B-1----:R-:W-:-:S04]  /*d5f0*/  FFMA R22, R22, R29, -1 ;  /* 0xbf80000016167423 */ /* 0x002fc8000000001d */
[----:B------:R-:W-:-:S04]  /*d600*/  FADD.FTZ R22, -R22, -RZ ;  /* 0x800000ff16167221 */ /* 0x000fc80000010100 */
[----:B------:R-:W-:-:S07]  /*d610*/  FFMA R29, R29, R22, R29 ;  /* 0x000000161d1d7223 */ /* 0x000fce000000001d */
.L_x_153:
[----:B------:R-:W-:Y:S05]  /*d620*/  BSYNC B1 ;  /* 0x0000000000017941 */ /* 0x000fea0003800000 */
.L_x_151:
        /* <DEDUP_REMOVED lines=10> */
.L_x_155:
[----:B------:R-:W1:Y:S02]  /*d6d0*/  MUFU.RCP R22, R21 ;  /* 0x0000001500167308 */ /* 0x000e640000001000 */
[----:B-1----:R-:W-:-:S04]  /*d6e0*/  FFMA R21, R21, R22, -1 ;  /* 0xbf80000015157423 */ /* 0x002fc80000000016 */
[----:B------:R-:W-:-:S04]  /*d6f0*/  FADD.FTZ R21, -R21, -RZ ;  /* 0x800000ff15157221 */ /* 0x000fc80000010100 */
[----:B------:R-:W-:-:S07]  /*d700*/  FFMA R22, R22, R21, R22 ;  /* 0x0000001516167223 */ /* 0x000fce0000000016 */
.L_x_156:
[----:B------:R-:W-:Y:S05]  /*d710*/  BSYNC B1 ;  /* 0x0000000000017941 */ /* 0x000fea0003800000 */
.L_x_154:
        /* <DEDUP_REMOVED lines=10> */
.L_x_158:
[----:B------:R-:W1:Y:S02]  /*d7c0*/  MUFU.RCP R28, R20 ;  /* 0x00000014001c7308 */ /* 0x000e640000001000 */
[----:B-1----:R-:W-:-:S04]  /*d7d0*/  FFMA R20, R20, R28, -1 ;  /* 0xbf80000014147423 */ /* 0x002fc8000000001c */
[----:B------:R-:W-:-:S04]  /*d7e0*/  FADD.FTZ R20, -R20, -RZ ;  /* 0x800000ff14147221 */ /* 0x000fc80000010100 */
[----:B------:R-:W-:-:S07]  /*d7f0*/  FFMA R28, R28, R20, R28 ;  /* 0x000000141c1c7223 */ /* 0x000fce000000001c */
.L_x_159:
[----:B------:R-:W-:Y:S05]  /*d800*/  BSYNC B1 ;  /* 0x0000000000017941 */ /* 0x000fea0003800000 */
.L_x_157:
[----:B------:R-:W-:-:S04]  /*d810*/  IADD3 R0, R13, 0x1800000, RZ ;  /* 0x018000000d007810 */ /* 0x000fc80007ffe0ff */
        /* <DEDUP_REMOVED lines=8> */
.L_x_160:
[----:B------:R-:W1:Y:S02]  /*d8a0*/  MUFU.RCP R23, R13 ;  /* 0x0000000d00177308 */ /* 0x000e640000001000 */
[----:B-1----:R-:W-:-:S04]  /*d8b0*/  FFMA R13, R13, R23, -1 ;  /* 0xbf8000000d0d7423 */ /* 0x002fc80000000017 */
[----:B------:R-:W-:-:S04]  /*d8c0*/  FADD.FTZ R13, -R13, -RZ ;  /* 0x800000ff0d0d7221 */ /* 0x000fc80000010100 */
[----:B------:R-:W-:-:S07]  /*d8d0*/  FFMA R23, R23, R13, R23 ;  /* 0x0000000d17177223 */ /* 0x000fce0000000017 */
.L_x_161:
[----:B------:R-:W-:Y:S01]  /*d8e0*/  F2FP.F16.F32.PACK_AB R24, R39, R157 ;  /* 0x0000009d2718723e */ /* 0x000fe200000000ff */
[----:B------:R-:W-:Y:S05]  /*d8f0*/  WARPSYNC.ALL ;  /* 0x0000000000007948 */ /* 0x000fea0003800000 */
[----:B------:R-:W-:Y:S01]  /*d900*/  F2FP.F16.F32.PACK_AB R25, R37, R38 ;  /* 0x000000262519723e */ /* 0x000fe200000000ff */
[----:B------:R-:W-:Y:S01]  /*d910*/  BSSY B0, `(.L_x_162) ;  /* 0x000001b000007945 */ /* 0x000fe20003800000 */
[----:B------:R-:W-:Y:S02]  /*d920*/  F2FP.F16.F32.PACK_AB R26, R35, R36 ;  /* 0x00000024231a723e */ /* 0x000fe400000000ff */
[----:B------:R-:W-:-:S02]  /*d930*/  F2FP.F16.F32.PACK_AB R27, R27, R34 ;  /* 0x000000221b1b723e */ /* 0x000fc400000000ff */
[----:B------:R-:W-:Y:S02]  /*d940*/  F2FP.F16.F32.PACK_AB R20, R32, R33 ;  /* 0x000000212014723e */ /* 0x000fe400000000ff */
[----:B------:R-:W-:Y:S01]  /*d950*/  F2FP.F16.F32.PACK_AB R21, R30, R31 ;  /* 0x0000001f1e15723e */ /* 0x000fe200000000ff */
[----:B------:R1:W-:Y:S01]  /*d960*/  STSM.16.M88.4 [R14+0x2200], R24 ;  /* 0x002200180e007844 */ /* 0x0003e20000000200 */
[----:B------:R-:W-:Y:S02]  /*d970*/  F2FP.F16.F32.PACK_AB R22, R22, R29 ;  /* 0x0000001d1616723e */ /* 0x000fe400000000ff */
[----:B------:R-:W-:Y:S02]  /*d980*/  F2FP.F16.F32.PACK_AB R23, R23, R28 ;  /* 0x0000001c1717723e */ /* 0x000fe400000000ff */
[----:B------:R-:W-:-:S05]  /*d990*/  LEA R0, R18, R14, 0x1 ;  /* 0x0000000e12007211 */ /* 0x000fca00078e08ff */
        /* <DEDUP_REMOVED lines=11> */
[----:B------:R-:W-:Y:S02]  /*da50*/  UIADD3 UR4, UR46, 0x2200, URZ ;  /* 0x000022002e047890 */ /* 0x000fe4000fffe03f */
[----:B------:R-:W-:Y:S01]  /*da60*/  UIADD3.X UR9, URZ, UR39, URZ, UP0, !UPT ;  /* 0x000000273f097290 */ /* 0x000fe200087fe43f */
[----:B------:R-:W-:Y:S01]  /*da70*/  UMOV UR5, UR49 ;  /* 0x0000003100057c82 */ /* 0x000fe20008000000 */
[----:B------:R-:W-:-:S07]  /*da80*/  UMOV UR7, UR51 ;  /* 0x0000003300077c82 */ /* 0x000fce0008000000 */
[----:B------:R2:W-:Y:S01]  /*da90*/  UTMASTG.3D [UR4], [UR8] ;  /* 0x00000004080073b5 */ /* 0x0005e20008010000 */
[----:B------:R0:W-:Y:S01]  /*daa0*/  UTMACMDFLUSH ;  /* 0x00000000000079b7 */ /* 0x0001e20000000000 */
[----:B--2---:R-:W-:-:S04]  /*dab0*/  DEPBAR.LE SB0, 0x1 ;  /* 0x000080400000791a */ /* 0x004fc80000000000 */
.L_x_163:
[----:B------:R-:W-:Y:S05]  /*dac0*/  BSYNC B0 ;  /* 0x0000000000007941 */ /* 0x000fea0003800000 */
.L_x_162:
[----:B-1----:R-:W-:Y:S01]  /*dad0*/  IADD3 R0, R14, 0x2200, RZ ;  /* 0x000022000e007810 */ /* 0x002fe20007ffe0ff */
[----:B------:R-:W-:Y:S03]  /*dae0*/  BAR.SYNC.DEFER_BLOCKING 0x1, 0x100 ;  /* 0x0044000000007b1d */ /* 0x000fe60000010000 */
[----:B------:R-:W-:-:S03]  /*daf0*/  LEA R155, R18, R0, 0x1 ;  /* 0x00000000129b7211 */ /* 0x000fc600078e08ff */
[----:B------:R-:W-:Y:S04]  /*db00*/  BSSY B0, `(.L_x_164) ;  /* 0x000000a000007945 */ /* 0x000fe80003800000 */
[----:B------:R-:W-:Y:S05]  /*db10*/  @P0 BRA `(.L_x_165) ;  /* 0x0000000000200947 */ /* 0x000fea0003800000 */
[----:B------:R-:W-:-:S06]  /*db20*/  UISETP.NE.AND UP0, UPT, UR43, 0x3, UPT ;  /* 0x000000032b00788c */ /* 0x000fcc000bf05270 */
[----:B------:R-:W-:-:S13]  /*db30*/  PLOP3.LUT P2, PT, PT, PT, UP0, 0x80, 0x0 ;  /* 0x000000000000781c */ /* 0x000fda0003f4f008 */
[----:B------:R-:W-:Y:S05]  /*db40*/  @!P2 BRA `(.L_x_166) ;  /* 0x000000000004a947 */ /* 0x000fea0003800000 */
[----:B------:R-:W-:Y:S01]  /*db50*/  BPT.TRAP 0x1 ;  /* 0x000000040000795c */ /* 0x000fe20000300000 */
.L_x_166:
[----:B------:R-:W-:-:S04]  /*db60*/  ULEA UR4, UR36, UR46, 0x3 ;  /* 0x0000002e24047291 */ /* 0x000fc8000f8e183f */
[----:B------:R-:W-:-:S04]  /*db70*/  UIADD3 UR4, UR4, 0x50, URZ ;  /* 0x0000005004047890 */ /* 0x000fc8000fffe03f */
[----:B------:R-:W-:-:S09]  /*db80*/  UPRMT UR4, UR47, 0x654, UR4 ;  /* 0x000006542f047896 */ /* 0x000fd20008000004 */
[----:B------:R-:W-:Y:S03]  /*db90*/  SYNCS.ARRIVE.TRANS64.RED.A1T0 RZ, [UR4], RZ ;  /* 0x000000ffffff79a7 */ /* 0x000fe60008100404 */
.L_x_165:
[----:B------:R-:W-:Y:S05]  /*dba0*/  BSYNC B0 ;  /* 0x0000000000007941 */ /* 0x000fea0003800000 */
.L_x_164:
[----:B------:R-:W-:Y:S01]  /*dbb0*/  UIADD3 UR36, UR36, 0x1, URZ ;  /* 0x0000000124247890 */ /* 0x000fe2000fffe03f */
[----:B------:R-:W-:Y:S01]  /*dbc0*/  BSSY B0, `(.L_x_167) ;  /* 0x0000018000007945 */ /* 0x000fe20003800000 */
[----:B------:R-:W-:Y:S02]  /*dbd0*/  MOV R13, RZ ;  /* 0x000000ff000d7202 */ /* 0x000fe40000000f00 */
[----:B------:R-:W-:-:S04]  /*dbe0*/  UISETP.NE.AND UP0, UPT, UR36, 0x4, UPT ;  /* 0x000000042400788c */ /* 0x000fc8000bf05270 */
[----:B------:R-:W-:Y:S01]  /*dbf0*/  USEL UR36, UR36, URZ, UP0 ;  /* 0x0000003f24247287 */ /* 0x000fe20008000000 */
[----:B------:R-:W-:Y:S11]  /*dc00*/  @P0 BRA `(.L_x_168) ;  /* 0x00000000004c0947 */ /* 0x000ff60003800000 */
[----:B------:R-:W-:-:S06]  /*dc10*/  UISETP.NE.AND UP0, UPT, UR43, 0x3, UPT ;  /* 0x000000032b00788c */ /* 0x000fcc000bf05270 */
[----:B------:R-:W-:-:S13]  /*dc20*/  PLOP3.LUT P2, PT, PT, PT, UP0, 0x80, 0x0 ;  /* 0x000000000000781c */ /* 0x000fda0003f4f008 */
[----:B------:R-:W-:Y:S05]  /*dc30*/  @!P2 BRA `(.L_x_169) ;  /* 0x000000000004a947 */ /* 0x000fea0003800000 */
[----:B------:R-:W-:Y:S01]  /*dc40*/  BPT.TRAP 0x1 ;  /* 0x000000040000795c */ /* 0x000fe20000300000 */
.L_x_169:
[----:B------:R-:W-:Y:S01]  /*dc50*/  LEA R0, R12, UR46, 0x3 ;  /* 0x0000002e0c007c11 */ /* 0x000fe2000f8e18ff */
[----:B------:R-:W-:Y:S01]  /*dc60*/  BSSY B1, `(.L_x_170) ;  /* 0x0000004000017945 */ /* 0x000fe20003800000 */
[----:B------:R-:W-:-:S04]  /*dc70*/  SHF.L.U32 R2, RZ, 0x1f, RZ ;  /* 0x0000001fff027819 */ /* 0x000fc800000006ff */
[----:B------:R-:W1:Y:S02]  /*dc80*/  SYNCS.PHASECHK.TRANS64.TRYWAIT P2, [R0+URZ+0x30], R2 ;  /* 0x00003002000075a7 */ /* 0x000e64000804017f */
[----:B-1----:R-:W-:Y:S05]  /*dc90*/  @!P2 BRA `(.L_x_171) ;  /* 0x000001f0009ca947 */ /* 0x002fea0003800000 */
.L_x_1114:
[----:B------:R-:W-:Y:S05]  /*dca0*/  BSYNC B1 ;  /* 0x0000000000017941 */ /* 0x000fea0003800000 */
.L_x_170:
[C---:B-1----:R-:W-:Y:S01]  /*dcb0*/  @!P1 IMAD R0, R12.reuse, 0x2000, R15 ;  /* 0x000020000c009824 */ /* 0x042fe200078e020f */
[----:B------:R-:W-:Y:S05]  /*dcc0*/  @!P1 WARPSYNC.ALL ;  /* 0x0000000000009948 */ /* 0x000fea0003800000 */
[----:B------:R1:W2:Y:S01]  /*dcd0*/  @!P1 LDSM.16.M88.4 R8, [R0] ;  /* 0x000000000008983b */ /* 0x0002a20000000200 */
[----:B------:R-:W-:-:S04]  /*dce0*/  IADD3 R12, R12, 0x1, RZ ;  /* 0x000000010c0c7810 */ /* 0x000fc80007ffe0ff */
[----:B------:R-:W-:Y:S02]  /*dcf0*/  ISETP.NE.AND P2, PT, R12, 0x4, PT ;  /* 0x000000040c00780c */ /* 0x000fe40003f45270 */
[----:B-1----:R-:W-:Y:S02]  /*dd00*/  @!P1 LEA R0, R18, R0, 0x1 ;  /* 0x0000000012009211 */ /* 0x002fe400078e08ff */
[----:B------:R-:W-:Y:S02]  /*dd10*/  SEL R12, R12, RZ, P2 ;  /* 0x000000ff0c0c7207 */ /* 0x000fe40001000000 */
[----:B------:R-:W-:Y:S01]  /*dd20*/  SEL R13, RZ, 0x1, P2 ;  /* 0x00000001ff0d7807 */ /* 0x000fe20001000000 */
[----:B------:R1:W3:Y:S06]  /*dd30*/  @!P1 LDSM.16.M88.4 R4, [R0] ;  /* 0x000000000004983b */ /* 0x0002ec0000000200 */
.L_x_168:
[----:B------:R-:W-:Y:S05]  /*dd40*/  BSYNC B0 ;  /* 0x0000000000007941 */ /* 0x000fea0003800000 */
.L_x_167:
[----:B-1----:R-:W4:Y:S04]  /*dd50*/  LDL.LU R0, [R1+0x40] ;  /* 0x0000400001007983 */ /* 0x002f280000300800 */
[----:B------:R-:W5:Y:S04]  /*dd60*/  LDL.LU R20, [R1+0x44] ;  /* 0x0000440001147983 */ /* 0x000f680000300800 */
[----:B------:R-:W3:Y:S04]  /*dd70*/  LDL.LU R33, [R1+0x48] ;  /* 0x0000480001217983 */ /* 0x000ee80000300800 */
[----:B------:R-:W3:Y:S04]  /*dd80*/  LDL.LU R32, [R1+0x4c] ;  /* 0x00004c0001207983 */ /* 0x000ee80000300800 */
[----:B------:R-:W3:Y:S04]  /*dd90*/  LDL.LU R31, [R1+0x50] ;  /* 0x00005000011f7983 */ /* 0x000ee80000300800 */
[----:B------:R-:W3:Y:S04]  /*dda0*/  LDL.LU R30, [R1+0x54] ;  /* 0x00005400011e7983 */ /* 0x000ee80000300800 */
[----:B------:R-:W3:Y:S01]  /*ddb0*/  LDL.LU R29, [R1+0x58] ;  /* 0x00005800011d7983 */ /* 0x000ee20000300800 */
[----:B------:R-:W-:-:S02]  /*ddc0*/  MOV R23, 0x3bbb989d ;  /* 0x3bbb989d00177802 */ /* 0x000fc40000000f00 */
[----:B------:R-:W-:Y:S01]  /*ddd0*/  MOV R35, 0x437c0000 ;  /* 0x437c000000237802 */ /* 0x000fe20000000f00 */
[----:B------:R-:W3:Y:S04]  /*dde0*/  LDL.LU R28, [R1+0x5c] ;  /* 0x00005c00011c7983 */ /* 0x000ee80000300800 */
[----:B------:R-:W3:Y:S04]  /*ddf0*/  LDL.LU R27, [R1+0x60] ;  /* 0x00006000011b7983 */ /* 0x000ee80000300800 */
[----:B------:R-:W3:Y:S04]  /*de00*/  LDL.LU R26, [R1+0x64] ;  /* 0x00006400011a7983 */ /* 0x000ee80000300800 */
[----:B------:R-:W3:Y:S04]  /*de10*/  LDL.LU R25, [R1+0x68] ;  /* 0x0000680001197983 */ /* 0x000ee80000300800 */
[----:B------:R-:W3:Y:S04]  /*de20*/  LDL.LU R24, [R1+0x6c] ;  /* 0x00006c0001187983 */ /* 0x000ee80000300800 */
[----:B------:R-:W3:Y:S04]  /*de30*/  LDL.LU R37, [R1+0x70] ;  /* 0x0000700001257983 */ /* 0x000ee80000300800 */
[----:B------:R-:W3:Y:S04]  /*de40*/  LDL.LU R21, [R1+0x74] ;  /* 0x0000740001157983 */ /* 0x000ee80000300800 */
[----:B------:R-:W3:Y:S04]  /*de50*/  LDL.LU R36, [R1+0x78] ;  /* 0x0000780001247983 */ /* 0x000ee80000300800 */
[----:B------:R-:W3:Y:S01]  /*de60*/  LDL.LU R22, [R1+0x7c] ;  /* 0x00007c0001167983 */ /* 0x000ee20000300800 */
[----:B------:R-:W-:Y:S01]  /*de70*/  BSSY B1, `(.L_x_172) ;  /* 0x00000bd000017945 */ /* 0x000fe20003800000 */
[----:B----4-:R-:W-:Y:S01]  /*de80*/  FMUL R2, R17, R0 ;  /* 0x0000000011027220 */ /* 0x010fe20000400000 */
[----:B--2---:R-:W-:-:S05]  /*de90*/  HADD2.F32 R0, -RZ, R8.H0_H0 ;  /* 0x20000008ff007230 */ /* 0x004fca0000004100 */
[----:B------:R-:W-:-:S04]  /*dea0*/  FFMA R0, R16, R0, R2 ;  /* 0x0000000010007223 */ /* 0x000fc80000000002 */
[----:B------:R-:W-:-:S04]  /*deb0*/  FFMA.SAT R2, -R0, R23, 0.5 ;  /* 0x3f00000000027423 */ /* 0x000fc80000002117 */
[----:B------:R-:W-:-:S04]  /*dec0*/  FFMA.RM R2, R2, R35, 12582913 ;  /* 0x4b40000102027423 */ /* 0x000fc80000004023 */
[----:B------:R-:W-:-:S04]  /*ded0*/  FADD R3, R2, -12583039 ;  /* 0xcb40007f02037421 */ /* 0x000fc80000000000 */
[----:B------:R-:W-:-:S04]  /*dee0*/  FFMA R3, -R0, 1.4426950216293334961, -R3 ;  /* 0x3fb8aa3b00037823 */ /* 0x000fc80000000903 */
[----:B------:R-:W-:-:S04]  /*def0*/  FFMA R0, -R0, 1.925963033500011079e-08, R3 ;  /* 0x32a5706000007823 */ /* 0x000fc80000000103 */
[----:B------:R1:W2:Y:S02]  /*df00*/  MUFU.EX2 R3, R0 ;  /* 0x0000000000037308 */ /* 0x0002a40000000800 */
[----:B-1----:R-:W-:Y:S01]  /*df10*/  SHF.L.U32 R0, R2, 0x17, RZ ;  /* 0x0000001702007819 */ /* 0x002fe200000006ff */
[----:B------:R-:W-:-:S04]  /*df20*/  HADD2.F32 R2, -RZ, R8.H1_H1 ;  /* 0x30000008ff027230 */ /* 0x000fc80000004100 */
[----:B--2---:R-:W-:Y:S01]  /*df30*/  FFMA R0, R0, R3, 1 ;  /* 0x3f80000000007423 */ /* 0x004fe20000000003 */
[----:B-----5:R-:W-:-:S04]  /*df40*/  FMUL R3, R17, R20 ;  /* 0x0000001411037220 */ /* 0x020fc80000400000 */
[----:B------:R-:W-:-:S04]  /*df50*/  FFMA R2, R16, R2, R3 ;  /* 0x0000000210027223 */ /* 0x000fc80000000003 */
[----:B------:R-:W-:-:S04]  /*df60*/  FFMA.SAT R3, -R2, R23, 0.5 ;  /* 0x3f00000002037423 */ /* 0x000fc80000002117 */
[----:B------:R-:W-:Y:S01]  /*df70*/  FFMA.RM R3, R3, R35, 12582913 ;  /* 0x4b40000103037423 */ /* 0x000fe20000004023 */
[----:B---3--:R-:W-:-:S03]  /*df80*/  FMUL R22, R17, R22 ;  /* 0x0000001611167220 */ /* 0x008fc60000400000 */
[C---:B------:R-:W-:Y:S01]  /*df90*/  FADD R20, R3.reuse, -12583039 ;  /* 0xcb40007f03147421 */ /* 0x040fe20000000000 */
[----:B------:R-:W-:Y:S01]  /*dfa0*/  SHF.L.U32 R34, R3, 0x17, RZ ;  /* 0x0000001703227819 */ /* 0x000fe200000006ff */
[----:B------:R-:W-:Y:S02]  /*dfb0*/  FMUL R3, R17, R33 ;  /* 0x0000002111037220 */ /* 0x000fe40000400000 */
        /* <DEDUP_REMOVED lines=9> */
[----:B------:R-:W-:Y:S01]  /*e050*/  SHF.L.U32 R33, R3, 0x17, RZ ;  /* 0x0000001703217819 */ /* 0x000fe200000006ff */
[----:B------:R-:W-:Y:S02]  /*e060*/  FMUL R3, R17, R32 ;  /* 0x0000002011037220 */ /* 0x000fe40000400000 */
        /* <DEDUP_REMOVED lines=107> */
[----:B------:R-:W-:-:S04]  /*e720*/  FADD R20, R3, -12583039 ;  /* 0xcb40007f03147421 */ /* 0x000fc80000000000 */
[----:B------:R-:W-:-:S04]  /*e730*/  FFMA R20, -R2, 1.4426950216293334961, -R20 ;  /* 0x3fb8aa3b02147823 */ /* 0x000fc80000000914 */
[----:B------:R-:W-:Y:S01]  /*e740*/  FFMA R2, -R2, 1.925963033500011079e-08, R20 ;  /* 0x32a5706002027823 */ /* 0x000fe20000000114 */
[----:B------:R-:W-:Y:S01]  /*e750*/  SHF.L.U32 R20, R3, 0x17, RZ ;  /* 0x0000001703147819 */ /* 0x000fe200000006ff */
[----:B------:R-:W-:-:S04]  /*e760*/  FMUL R3, R17, R21 ;  /* 0x0000001511037220 */ /* 0x000fc80000400000 */
[----:B------:R-:W1:Y:S02]  /*e770*/  MUFU.EX2 R2, R2 ;  /* 0x0000000200027308 */ /* 0x000e640000000800 */
[----:B-1----:R-:W-:Y:S01]  /*e780*/  FFMA R20, R20, R2, 1 ;  /* 0x3f80000014147423 */ /* 0x002fe20000000002 */
[----:B------:R-:W-:-:S05]  /*e790*/  HADD2.F32 R2, -RZ, R6.H1_H1 ;  /* 0x30000006ff027230 */ /* 0x000fca0000004100 */
[----:B------:R-:W-:-:S04]  /*e7a0*/  FFMA R2, R16, R2, R3 ;  /* 0x0000000210027223 */ /* 0x000fc80000000003 */
[----:B------:R-:W-:-:S04]  /*e7b0*/  FFMA.SAT R3, -R2, R23, 0.5 ;  /* 0x3f00000002037423 */ /* 0x000fc80000002117 */
[----:B------:R-:W-:-:S04]  /*e7c0*/  FFMA.RM R3, R3, R35, 12582913 ;  /* 0x4b40000103037423 */ /* 0x000fc80000004023 */
[----:B------:R-:W-:-:S04]  /*e7d0*/  FADD R21, R3, -12583039 ;  /* 0xcb40007f03157421 */ /* 0x000fc80000000000 */
[----:B------:R-:W-:-:S04]  /*e7e0*/  FFMA R21, -R2, 1.4426950216293334961, -R21 ;  /* 0x3fb8aa3b02157823 */ /* 0x000fc80000000915 */
[----:B------:R-:W-:Y:S01]  /*e7f0*/  FFMA R2, -R2, 1.925963033500011079e-08, R21 ;  /* 0x32a5706002027823 */ /* 0x000fe20000000115 */
[----:B------:R-:W-:Y:S02]  /*e800*/  IMAD.SHL.U32 R21, R3, 0x800000, RZ ;  /* 0x0080000003157824 */ /* 0x000fe400078e00ff */
[----:B------:R-:W-:-:S03]  /*e810*/  HADD2.F32 R3, -RZ, R7.H0_H0 ;  /* 0x20000007ff037230 */ /* 0x000fc60000004100 */
[----:B------:R-:W1:Y:S02]  /*e820*/  MUFU.EX2 R2, R2 ;  /* 0x0000000200027308 */ /* 0x000e640000000800 */
[----:B-1----:R-:W-:Y:S01]  /*e830*/  FFMA R21, R21, R2, 1 ;  /* 0x3f80000015157423 */ /* 0x002fe20000000002 */
[----:B------:R-:W-:-:S04]  /*e840*/  FMUL R2, R17, R36 ;  /* 0x0000002411027220 */ /* 0x000fc80000400000 */
[----:B------:R-:W-:Y:S01]  /*e850*/  FFMA R3, R16, R3, R2 ;  /* 0x0000000310037223 */ /* 0x000fe20000000002 */
[----:B------:R-:W-:-:S05]  /*e860*/  HADD2.F32 R2, -RZ, R7.H1_H1 ;  /* 0x30000007ff027230 */ /* 0x000fca0000004100 */
[----:B------:R-:W-:Y:S01]  /*e870*/  FFMA R2, R16, R2, R22 ;  /* 0x0000000210027223 */ /* 0x000fe20000000016 */
[----:B------:R-:W-:-:S03]  /*e880*/  FFMA.SAT R22, -R3, R23, 0.5 ;  /* 0x3f00000003167423 */ /* 0x000fc60000002117 */
[----:B------:R-:W-:Y:S01]  /*e890*/  FFMA.SAT R23, -R2, R23, 0.5 ;  /* 0x3f00000002177423 */ /* 0x000fe20000002117 */
[----:B------:R-:W-:-:S03]  /*e8a0*/  FFMA.RM R22, R22, R35, 12582913 ;  /* 0x4b40000116167423 */ /* 0x000fc60000004023 */
[----:B------:R-:W-:Y:S01]  /*e8b0*/  FFMA.RM R23, R23, R35, 12582913 ;  /* 0x4b40000117177423 */ /* 0x000fe20000004023 */
[C---:B------:R-:W-:Y:S01]  /*e8c0*/  FADD R35, R22.reuse, -12583039 ;  /* 0xcb40007f16237421 */ /* 0x040fe20000000000 */
[----:B------:R-:W-:-:S03]  /*e8d0*/  SHF.L.U32 R22, R22, 0x17, RZ ;  /* 0x0000001716167819 */ /* 0x000fc600000006ff */
[----:B------:R-:W-:-:S04]  /*e8e0*/  FFMA R35, -R3, 1.4426950216293334961, -R35 ;  /* 0x3fb8aa3b03237823 */ /* 0x000fc80000000923 */
[----:B------:R-:W-:-:S06]  /*e8f0*/  FFMA R3, -R3, 1.925963033500011079e-08, R35 ;  /* 0x32a5706003037823 */ /* 0x000fcc0000000123 */
[----:B------:R-:W1:Y:S02]  /*e900*/  MUFU.EX2 R3, R3 ;  /* 0x0000000300037308 */ /* 0x000e640000000800 */
[----:B-1----:R-:W-:Y:S01]  /*e910*/  FFMA R22, R22, R3, 1 ;  /* 0x3f80000016167423 */ /* 0x002fe20000000003 */
[C---:B------:R-:W-:Y:S01]  /*e920*/  FADD R3, R23.reuse, -12583039 ;  /* 0xcb40007f17037421 */ /* 0x040fe20000000000 */
[----:B------:R-:W-:-:S03]  /*e930*/  SHF.L.U32 R23, R23, 0x17, RZ ;  /* 0x0000001717177819 */ /* 0x000fc600000006ff */
        /* <DEDUP_REMOVED lines=12> */
.L_x_173:
[----:B------:R-:W1:Y:S02]  /*ea00*/  MUFU.RCP R154, R0 ;  /* 0x00000000009a7308 */ /* 0x000e640000001000 */
[----:B-1----:R-:W-:-:S04]  /*ea10*/  FFMA R0, R0, R154, -1 ;  /* 0xbf80000000007423 */ /* 0x002fc8000000009a */
[----:B------:R-:W-:-:S04]  /*ea20*/  FADD.FTZ R0, -R0, -RZ ;  /* 0x800000ff00007221 */ /* 0x000fc80000010100 */
[----:B------:R-:W-:-:S07]  /*ea30*/  FFMA R154, R154, R0, R154 ;  /* 0x000000009a9a7223 */ /* 0x000fce000000009a */
.L_x_174:
[----:B------:R-:W-:Y:S05]  /*ea40*/  BSYNC B1 ;  /* 0x0000000000017941 */ /* 0x000fea0003800000 */
.L_x_172:
        /* <DEDUP_REMOVED lines=10> */
.L_x_176:
[----:B------:R-:W1:Y:S02]  /*eaf0*/  MUFU.RCP R153, R34 ;  /* 0x0000002200997308 */ /* 0x000e640000001000 */
[----:B-1----:R-:W-:-:S04]  /*eb00*/  FFMA R34, R34, R153, -1 ;  /* 0xbf80000022227423 */ /* 0x002fc80000000099 */
[----:B------:R-:W-:-:S04]  /*eb10*/  FADD.FTZ R34, -R34, -RZ ;  /* 0x800000ff22227221 */ /* 0x000fc80000010100 */
[----:B------:R-:W-:-:S07]  /*eb20*/  FFMA R153, R153, R34, R153 ;  /* 0x0000002299997223 */ /* 0x000fce0000000099 */
.L_x_177:
[----:B------:R-:W-:Y:S05]  /*eb30*/  BSYNC B1 ;  /* 0x0000000000017941 */ /* 0x000fea0003800000 */
.L_x_175:
        /* <DEDUP_REMOVED lines=10> */
.L_x_179:
[----:B------:R-:W1:Y:S02]  /*ebe0*/  MUFU.RCP R152, R33 ;  /* 0x0000002100987308 */ /* 0x000e640000001000 */
[----:B-1----:R-:W-:-:S04]  /*ebf0*/  FFMA R33, R33, R152, -1 ;  /* 0xbf80000021217423 */ /* 0x002fc80000000098 */
[----:B------:R-:W-:-:S04]  /*ec00*/  FADD.FTZ R33, -R33, -RZ ;  /* 0x800000ff21217221 */ /* 0x000fc80000010100 */
[----:B------:R-:W-:-:S07]  /*ec10*/  FFMA R152, R152, R33, R152 ;  /* 0x0000002198987223 */ /* 0x000fce0000000098 */
.L_x_180:
[----:B------:R-:W-:Y:S05]  /*ec20*/  BSYNC B1 ;  /* 0x0000000000017941 */ /* 0x000fea0003800000 */
.L_x_178:
        /* <DEDUP_REMOVED lines=10> */
.L_x_182:
[----:B------:R-:W1:Y:S02]  /*ecd0*/  MUFU.RCP R39, R32 ;  /* 0x0000002000277308 */ /* 0x000e640000001000 */
[----:B-1----:R-:W-:-:S04]  /*ece0*/  FFMA R32, R32, R39, -1 ;  /* 0xbf80000020207423 */ /* 0x002fc80000000027 */
[----:B------:R-:W-:-:S04]  /*ecf0*/  FADD.FTZ R32, -R32, -RZ ;  /* 0x800000ff20207221 */ /* 0x000fc80000010100 */
[----:B------:R-:W-:-:S07]  /*ed00*/  FFMA R39, R39, R32, R39 ;  /* 0x0000002027277223 */ /* 0x000fce0000000027 */
.L_x_183:
[----:B------:R-:W-:Y:S05]  /*ed10*/  BSYNC B1 ;  /* 0x0000000000017941 */ /* 0x000fea0003800000 */
.L_x_181:
        /* <DEDUP_REMOVED lines=10> */
.L_x_185:
[----:B------:R-:W1:Y:S02]  /*edc0*/  MUFU.RCP R38, R31 ;  /* 0x0000001f00267308 */ /* 0x000e640000001000 */
[----:B-1----:R-:W-:-:S04]  /*edd0*/  FFMA R31, R31, R38, -1 ;  /* 0xbf8000001f1f7423 */ /* 0x002fc80000000026 */
[----:B------:R-:W-:-:S04]  /*ede0*/  FADD.FTZ R31, -R31, -RZ ;  /* 0x800000ff1f1f7221 */ /* 0x000fc80000010100 */
[----:B------:R-:W-:-:S07]  /*edf0*/  FFMA R38, R38, R31, R38 ;  /* 0x0000001f26267223 */ /* 0x000fce0000000026 */
.L_x_186:
[----:B------:R-:W-:Y:S05]  /*ee00*/  BSYNC B1 ;  /* 0x0000000000017941 */ /* 0x000fea0003800000 */
.L_x_184:
        /* <DEDUP_REMOVED lines=10> */
.L_x_188:
[----:B------:R-:W1:Y:S02]  /*eeb0*/  MUFU.RCP R37, R30 ;  /* 0x0000001e00257308 */ /* 0x000e640000001000 */
[----:B-1----:R-:W-:-:S04]  /*eec0*/  FFMA R30, R30, R37, -1 ;  /* 0xbf8000001e1e7423 */ /* 0x002fc80000000025 */
[----:B------:R-:W-:-:S04]  /*eed0*/  FADD.FTZ R30, -R30, -RZ ;  /* 0x800000ff1e1e7221 */ /* 0x000fc80000010100 */
[----:B------:R-:W-:-:S07]  /*eee0*/  FFMA R37, R37, R30, R37 ;  /* 0x0000001e25257223 */ /* 0x000fce0000000025 */
.L_x_189:
[----:B------:R-:W-:Y:S05]  /*eef0*/  BSYNC B1 ;  /* 0x0000000000017941 */ /* 0x000fea0003800000 */
.L_x_187:
        /* <DEDUP_REMOVED lines=10> */
.L_x_191:
[----:B------:R-:W1:Y:S02]  /*efa0*/  MUFU.RCP R36, R29 ;  /* 0x0000001d00247308 */ /* 0x000e640000001000 */
[----:B-1----:R-:W-:-:S04]  /*efb0*/  FFMA R29, R29, R36, -1 ;  /* 0xbf8000001d1d7423 */ /* 0x002fc80000000024 */
[----:B------:R-:W-:-:S04]  /*efc0*/  FADD.FTZ R29, -R29, -RZ ;  /* 0x800000ff1d1d7221 */ /* 0x000fc80000010100 */
[----:B------:R-:W-:-:S07]  /*efd0*/  FFMA R36, R36, R29, R36 ;  /* 0x0000001d24247223 */ /* 0x000fce0000000024 */
.L_x_192:
[----:B------:R-:W-:Y:S05]  /*efe0*/  BSYNC B1 ;  /* 0x0000000000017941 */ /* 0x000fea0003800000 */
.L_x_190:
        /* <DEDUP_REMOVED lines=10> */
.L_x_194:
[----:B------:R-:W1:Y:S02]  /*f090*/  MUFU.RCP R35, R28 ;  /* 0x0000001c00237308 */ /* 0x000e640000001000 */
[----:B-1----:R-:W-:-:S04]  /*f0a0*/  FFMA R28, R28, R35, -1 ;  /* 0xbf8000001c1c7423 */ /* 0x002fc80000000023 */
[----:B------:R-:W-:-:S04]  /*f0b0*/  FADD.FTZ R28, -R28, -RZ ;  /* 0x800000ff1c1c7221 */ /* 0x000fc80000010100 */
[----:B------:R-:W-:-:S07]  /*f0c0*/  FFMA R35, R35, R28, R35 ;  /* 0x0000001c23237223 */ /* 0x000fce0000000023 */
.L_x_195:
[----:B------:R-:W-:Y:S05]  /*f0d0*/  BSYNC B1 ;  /* 0x0000000000017941 */ /* 0x000fea0003800000 */
.L_x_193:
        /* <DEDUP_REMOVED lines=10> */
.L_x_197:
[----:B------:R-:W1:Y:S02]  /*f180*/  MUFU.RCP R34, R27 ;  /* 0x0000001b00227308 */ /* 0x000e640000001000 */
[----:B-1----:R-:W-:-:S04]  /*f190*/  FFMA R27, R27, R34, -1 ;  /* 0xbf8000001b1b7423 */ /* 0x002fc80000000022 */
[----:B------:R-:W-:-:S04]  /*f1a0*/  FADD.FTZ R27, -R27, -RZ ;  /* 0x800000ff1b1b7221 */ /* 0x000fc80000010100 */
[----:B------:R-:W-:-:S07]  /*f1b0*/  FFMA R34, R34, R27, R34 ;  /* 0x0000001b22227223 */ /* 0x000fce0000000022 */
.L_x_198:
[----:B------:R-:W-:Y:S05]  /*f1c0*/  BSYNC B1 ;  /* 0x0000000000017941 */ /* 0x000fea0003800000 */
.L_x_196:
        /* <DEDUP_REMOVED lines=10> */
.L_x_200:
[----:B------:R-:W1:Y:S02]  /*f270*/  MUFU.RCP R33, R26 ;  /* 0x0000001a00217308 */ /* 0x000e640000001000 */
[----:B-1----:R-:W-:-:S04]  /*f280*/  FFMA R26, R26, R33, -1 ;  /* 0xbf8000001a1a7423 */ /* 0x002fc80000000021 */
[----:B------:R-:W-:-:S04]  /*f290*/  FADD.FTZ R26, -R26, -RZ ;  /* 0x800000ff1a1a7221 */ /* 0x000fc80000010100 */
[----:B------:R-:W-:-:S07]  /*f2a0*/  FFMA R33, R33, R26, R33 ;  /* 0x0000001a21217223 */ /* 0x000fce0000000021 */
.L_x_201:
[----:B------:R-:W-:Y:S05]  /*f2b0*/  BSYNC B1 ;  /* 0x0000000000017941 */ /* 0x000fea0003800000 */
.L_x_199:
        /* <DEDUP_REMOVED lines=10> */
.L_x_203:
[----:B------:R-:W1:Y:S02]  /*f360*/  MUFU.RCP R32, R25 ;  /* 0x0000001900207308 */ /* 0x000e640000001000 */
[----:B-1----:R-:W-:-:S04]  /*f370*/  FFMA R25, R25, R32, -1 ;  /* 0xbf80000019197423 */ /* 0x002fc80000000020 */
[----:B------:R-:W-:-:S04]  /*f380*/  FADD.FTZ R25, -R25, -RZ ;  /* 0x800000ff19197221 */ /* 0x000fc80000010100 */
[----:B------:R-:W-:-:S07]  /*f390*/  FFMA R32, R32, R25, R32 ;  /* 0x0000001920207223 */ /* 0x000fce0000000020 */
.L_x_204:
[----:B------:R-:W-:Y:S05]  /*f3a0*/  BSYNC B1 ;  /* 0x0000000000017941 */ /* 0x000fea0003800000 */
.L_x_202:
        /* <DEDUP_REMOVED lines=10> */
.L_x_206:
[----:B------:R-:W1:Y:S02]  /*f450*/  MUFU.RCP R31, R24 ;  /* 0x00000018001f7308 */ /* 0x000e640000001000 */
[----:B-1----:R-:W-:-:S04]  /*f460*/  FFMA R24, R24, R31, -1 ;  /* 0xbf80000018187423 */ /* 0x002fc8000000001f */
[----:B------:R-:W-:-:S04]  /*f470*/  FADD.FTZ R24, -R24, -RZ ;  /* 0x800000ff18187221 */ /* 0x000fc80000010100 */
[----:B------:R-:W-:-:S07]  /*f480*/  FFMA R31, R31, R24, R31 ;  /* 0x000000181f1f7223 */ /* 0x000fce000000001f */
.L_x_207:
[----:B------:R-:W-:Y:S05]  /*f490*/  BSYNC B1 ;  /* 0x0000000000017941 */ /* 0x000fea0003800000 */
.L_x_205:
        /* <DEDUP_REMOVED lines=10> */
.L_x_209:
[----:B------:R-:W1:Y:S02]  /*f540*/  MUFU.RCP R30, R20 ;  /* 0x00000014001e7308 */ /* 0x000e640000001000 */
[----:B-1----:R-:W-:-:S04]  /*f550*/  FFMA R20, R20, R30, -1 ;  /* 0xbf80000014147423 */ /* 0x002fc8000000001e */
[----:B------:R-:W-:-:S04]  /*f560*/  FADD.FTZ R20, -R20, -RZ ;  /* 0x800000ff14147221 */ /* 0x000fc80000010100 */
[----:B------:R-:W-:-:S07]  /*f570*/  FFMA R30, R30, R20, R30 ;  /* 0x000000141e1e7223 */ /* 0x000fce000000001e */
.L_x_210:
[----:B------:R-:W-:Y:S05]  /*f580*/  BSYNC B1 ;  /* 0x0000000000017941 */ /* 0x000fea0003800000 */
.L_x_208:
        /* <DEDUP_REMOVED lines=10> */
.L_x_212:
[----:B------:R-:W1:Y:S02]  /*f630*/  MUFU.RCP R29, R21 ;  /* 0x00000015001d7308 */ /* 0x000e640000001000 */
[----:B-1----:R-:W-:-:S04]  /*f640*/  FFMA R21, R21, R29, -1 ;  /* 0xbf80000015157423 */ /* 0x002fc8000000001d */
[----:B------:R-:W-:-:S04]  /*f650*/  FADD.FTZ R21, -R21, -RZ ;  /* 0x800000ff15157221 */ /* 0x000fc80000010100 */
[----:B------:R-:W-:-:S07]  /*f660*/  FFMA R29, R29, R21, R29 ;  /* 0x000000151d1d7223 */ /* 0x000fce000000001d */
.L_x_213:
[----:B------:R-:W-:Y:S05]  /*f670*/  BSYNC B1 ;  /* 0x0000000000017941 */ /* 0x000fea0003800000 */
.L_x_211:
        /* <DEDUP_REMOVED lines=10> */
.L_x_215:
[----:B------:R-:W1:Y:S02]  /*f720*/  MUFU.RCP R28, R22 ;  /* 0x00000016001c7308 */ /* 0x000e640000001000 */
[----:B-1----:R-:W-:-:S04]  /*f730*/  FFMA R22, R22, R28, -1 ;  /* 0xbf80000016167423 */ /* 0x002fc8000000001c */
[----:B------:R-:W-:-:S04]  /*f740*/  FADD.FTZ R22, -R22, -RZ ;  /* 0x800000ff16167221 */ /* 0x000fc80000010100 */
[----:B------:R-:W-:-:S07]  /*f750*/  FFMA R28, R28, R22, R28 ;  /* 0x000000161c1c7223 */ /* 0x000fce000000001c */
.L_x_216:
[----:B------:R-:W-:Y:S05]  /*f760*/  BSYNC B1 ;  /* 0x0000000000017941 */ /* 0x000fea0003800000 */
.L_x_214:
        /* <DEDUP_REMOVED lines=9> */
.L_x_217:
[----:B------:R-:W1:Y:S02]  /*f800*/  MUFU.RCP R0, R23 ;  /* 0x0000001700007308 */ /* 0x000e640000001000 */
[----:B-1----:R-:W-:-:S04]  /*f810*/  FFMA R23, R23, R0, -1 ;  /* 0xbf80000017177423 */ /* 0x002fc80000000000 */
[----:B------:R-:W-:-:S04]  /*f820*/  FADD.FTZ R23, -R23, -RZ ;  /* 0x800000ff17177221 */ /* 0x000fc80000010100 */
[----:B------:R-:W-:-:S07]  /*f830*/  FFMA R23, R0, R23, R0 ;  /* 0x0000001700177223 */ /* 0x000fce0000000000 */
.L_x_218:
        /* <DEDUP_REMOVED lines=30> */
.L_x_220:
[----:B------:R-:W-:Y:S05]  /*fa20*/  BSYNC B0 ;  /* 0x0000000000007941 */ /* 0x000fea0003800000 */
.L_x_219:
[----:B------:R-:W-:Y:S01]  /*fa30*/  IADD3 R3, R14, 0x4200, RZ ;  /* 0x000042000e037810 */ /* 0x000fe20007ffe0ff */
        /* <DEDUP_REMOVED lines=8> */
.L_x_223:
[----:B------:R-:W-:-:S04]  /*fac0*/  ULEA UR4, UR36, UR46, 0x3 ;  /* 0x0000002e24047291 */ /* 0x000fc8000f8e183f */
[----:B------:R-:W-:-:S04]  /*fad0*/  UIADD3 UR4, UR4, 0x50, URZ ;  /* 0x0000005004047890 */ /* 0x000fc8000fffe03f */
[----:B------:R-:W-:-:S09]  /*fae0*/  UPRMT UR4, UR47, 0x654, UR4 ;  /* 0x000006542f047896 */ /* 0x000fd20008000004 */
[----:B------:R-:W-:Y:S03]  /*faf0*/  SYNCS.ARRIVE.TRANS64.RED.A1T0 RZ, [UR4], RZ ;  /* 0x000000ffffff79a7 */ /* 0x000fe60008100404 */
.L_x_222:
[----:B------:R-:W-:Y:S05]  /*fb00*/  BSYNC B0 ;  /* 0x0000000000007941 */ /* 0x000fea0003800000 */
.L_x_221:
[----:B------:R-:W-:Y:S01]  /*fb10*/  UIADD3 UR4, UR36, 0x1, URZ ;  /* 0x0000000124047890 */ /* 0x000fe2000fffe03f */
[----:B------:R-:W-:Y:S03]  /*fb20*/  BSSY B0, `(.L_x_224) ;  /* 0x0000018000007945 */ /* 0x000fe60003800000 */
[----:B------:R-:W-:-:S04]  /*fb30*/  UISETP.NE.AND UP0, UPT, UR4, 0x4, UPT ;  /* 0x000000040400788c */ /* 0x000fc8000bf05270 */
[----:B------:R-:W-:Y:S01]  /*fb40*/  USEL UR8, UR4, URZ, UP0 ;  /* 0x0000003f04087287 */ /* 0x000fe20008000000 */
[----:B------:R-:W-:Y:S11]  /*fb50*/  @P0 BRA `(.L_x_225) ;  /* 0x0000000000500947 */ /* 0x000ff60003800000 */
[----:B------:R-:W-:-:S06]  /*fb60*/  UISETP.NE.AND UP0, UPT, UR43, 0x3, UPT ;  /* 0x000000032b00788c */ /* 0x000fcc000bf05270 */
[----:B------:R-:W-:-:S13]  /*fb70*/  PLOP3.LUT P2, PT, PT, PT, UP0, 0x80, 0x0 ;  /* 0x000000000000781c */ /* 0x000fda0003f4f008 */
[----:B------:R-:W-:Y:S05]  /*fb80*/  @!P2 BRA `(.L_x_226) ;  /* 0x000000000004a947 */ /* 0x000fea0003800000 */
[----:B------:R-:W-:Y:S01]  /*fb90*/  BPT.TRAP 0x1 ;  /* 0x000000040000795c */ /* 0x000fe20000300000 */
.L_x_226:
[----:B------:R-:W-:Y:S01]  /*fba0*/  LEA R3, R12, UR46, 0x3 ;  /* 0x0000002e0c037c11 */ /* 0x000fe2000f8e18ff */
[----:B------:R-:W-:Y:S01]  /*fbb0*/  BSSY B1, `(.L_x_227) ;  /* 0x0000004000017945 */ /* 0x000fe20003800000 */
[----:B-1----:R-:W-:-:S04]  /*fbc0*/  SHF.L.U32 R0, R13, 0x1f, RZ ;  /* 0x0000001f0d007819 */ /* 0x002fc800000006ff */
[----:B------:R-:W1:Y:S02]  /*fbd0*/  SYNCS.PHASECHK.TRANS64.TRYWAIT P2, [R3+URZ+0x30], R0 ;  /* 0x00003000030075a7 */ /* 0x000e64000804017f */
[----:B-1----:R-:W-:Y:S05]  /*fbe0*/  @!P2 BRA `(.L_x_228) ;  /* 0x000001d000dca947 */ /* 0x002fea0003800000 */
.L_x_1115:
[----:B------:R-:W-:Y:S05]  /*fbf0*/  BSYNC B1 ;  /* 0x0000000000017941 */ /* 0x000fea0003800000 */
.L_x_227:
[----:B-1----:R-:W-:Y:S01]  /*fc00*/  @!P1 LEA R3, R12, R15, 0xd ;  /* 0x0000000f0c039211 */ /* 0x002fe200078e68ff */
[----:B------:R-:W-:Y:S05]  /*fc10*/  @!P1 WARPSYNC.ALL ;  /* 0x0000000000009948 */ /* 0x000fea0003800000 */
[----:B------:R-:W-:Y:S01]  /*fc20*/  @!P1 IMAD R0, R18, 0x2, R3 ;  /* 0x0000000212009824 */ /* 0x000fe200078e0203 */
[----:B------:R2:W3:Y:S01]  /*fc30*/  @!P1 LDSM.16.M88.4 R8, [R3] ;  /* 0x000000000308983b */ /* 0x0004e20000000200 */
[----:B------:R-:W-:-:S03]  /*fc40*/  IADD3 R12, R12, 0x1, RZ ;  /* 0x000000010c0c7810 */ /* 0x000fc60007ffe0ff */
[----:B------:R2:W4:Y:S01]  /*fc50*/  @!P1 LDSM.16.M88.4 R4, [R0] ;  /* 0x000000000004983b */ /* 0x0005220000000200 */
[----:B------:R-:W-:-:S04]  /*fc60*/  ISETP.NE.AND P2, PT, R12, 0x4, PT ;  /* 0x000000040c00780c */ /* 0x000fc80003f45270 */
[----:B------:R-:W-:Y:S02]  /*fc70*/  SEL R2, RZ, 0x1, P2 ;  /* 0x00000001ff027807 */ /* 0x000fe40001000000 */
[----:B------:R-:W-:Y:S02]  /*fc80*/  SEL R12, R12, RZ, P2 ;  /* 0x000000ff0c0c7207 */ /* 0x000fe40001000000 */
[----:B--2---:R-:W-:-:S07]  /*fc90*/  LOP3.LUT R13, R13, R2, RZ, 0x3c, !PT ;  /* 0x000000020d0d7212 */ /* 0x004fce00078e3cff */
.L_x_225:
[----:B------:R-:W-:Y:S05]  /*fca0*/  BSYNC B0 ;  /* 0x0000000000007941 */ /* 0x000fea0003800000 */
.L_x_224:
[----:B-1-3--:R-:W-:Y:S02]  /*fcb0*/  HADD2.F32 R20, -RZ, R8.H0_H0 ;  /* 0x20000008ff147230 */ /* 0x00afe40000004100 */
[C---:B------:R-:W-:Y:S01]  /*fcc0*/  FMUL R3, R17.reuse, R40 ;  /* 0x0000002811037220 */ /* 0x040fe20000400000 */
[----:B------:R-:W-:Y:S01]  /*fcd0*/  MOV R2, 0x437c0000 ;  /* 0x437c000000027802 */ /* 0x000fe20000000f00 */
[C---:B------:R-:W-:Y:S01]  /*fce0*/  FMUL R49, R17.reuse, R49 ;  /* 0x0000003111317220 */ /* 0x040fe20000400000 */
[C---:B------:R-:W-:Y:S01]  /*fcf0*/  FMUL R51, R17.reuse, R51 ;  /* 0x0000003311337220 */ /* 0x040fe20000400000 */
[----:B------:R-:W-:Y:S01]  /*fd00*/  FFMA R20, R16, R20, R3 ;  /* 0x0000001410147223 */ /* 0x000fe20000000003 */
[----:B------:R-:W-:Y:S01]  /*fd10*/  MOV R3, 0x3bbb989d ;  /* 0x3bbb989d00037802 */ /* 0x000fe20000000f00 */
[C---:B------:R-:W-:Y:S01]  /*fd20*/  FMUL R53, R17.reuse, R53 ;  /* 0x0000003511357220 */ /* 0x040fe20000400000 */
[----:B------:R-:W-:Y:S01]  /*fd30*/  FMUL R55, R17, R55 ;  /* 0x0000003711377220 */ /* 0x000fe20000400000 */
[----:B------:R-:W-:Y:S02]  /*fd40*/  BSSY B1, `(.L_x_229) ;  /* 0x00000b6000017945 */ /* 0x000fe40003800000 */
[----:B------:R-:W-:-:S04]  /*fd50*/  FFMA.SAT R21, -R20, R3, 0.5 ;  /* 0x3f00000014157423 */ /* 0x000fc80000002103 */
[----:B------:R-:W-:-:S04]  /*fd60*/  FFMA.RM R0, R21, R2, 12582913 ;  /* 0x4b40000115007423 */ /* 0x000fc80000004002 */
[----:B------:R-:W-:-:S04]  /*fd70*/  FADD R21, R0, -12583039 ;  /* 0xcb40007f00157421 */ /* 0x000fc80000000000 */
[----:B------:R-:W-:-:S04]  /*fd80*/  FFMA R21, -R20, 1.4426950216293334961, -R21 ;  /* 0x3fb8aa3b14157823 */ /* 0x000fc80000000915 */
[----:B------:R-:W-:Y:S01]  /*fd90*/  FFMA R23, -R20, 1.925963033500011079e-08, R21 ;  /* 0x32a5706014177823 */ /* 0x000fe20000000115 */
[----:B------:R-:W-:-:S03]  /*fda0*/  SHF.L.U32 R21, R0, 0x17, RZ ;  /* 0x0000001700157819 */ /* 0x000fc600000006ff */
[----:B------:R-:W1:Y:S02]  /*fdb0*/  MUFU.EX2 R20, R23 ;  /* 0x0000001700147308 */ /* 0x000e640000000800 */
[----:B-1----:R-:W-:Y:S01]  /*fdc0*/  FFMA R0, R21, R20, 1 ;  /* 0x3f80000015007423 */ /* 0x002fe20000000014 */
[----:B------:R-:W-:Y:S02]  /*fdd0*/  HADD2.F32 R20, -RZ, R8.H1_H1 ;  /* 0x30000008ff147230 */ /* 0x000fe40000004100 */
[----:B------:R-:W-:-:S04]  /*fde0*/  FMUL R21, R17, R41 ;  /* 0x0000002911157220 */ /* 0x000fc80000400000 */
[----:B------:R-:W-:-:S04]  /*fdf0*/  FFMA R21, R16, R20, R21 ;  /* 0x0000001410157223 */ /* 0x000fc80000000015 */
[----:B------:R-:W-:-:S04]  /*fe00*/  FFMA.SAT R25, -R21, R3, 0.5 ;  /* 0x3f00000015197423 */ /* 0x000fc80000002103 */
[----:B------:R-:W-:-:S04]  /*fe10*/  FFMA.RM R20, R25, R2, 12582913 ;  /* 0x4b40000119147423 */ /* 0x000fc80000004002 */
[C---:B------:R-:W-:Y:S01]  /*fe20*/  FADD R22, R20.reuse, -12583039 ;  /* 0xcb40007f14167421 */ /* 0x040fe20000000000 */
[----:B------:R-:W-:-:S03]  /*fe30*/  SHF.L.U32 R20, R20, 0x17, RZ ;  /* 0x0000001714147819 */ /* 0x000fc600000006ff */
[----:B------:R-:W-:-:S04]  /*fe40*/  FFMA R22, -R21, 1.4426950216293334961, -R22 ;  /* 0x3fb8aa3b15167823 */ /* 0x000fc80000000916 */
[----:B------:R-:W-:Y:S01]  /*fe50*/  FFMA R24, -R21, 1.925963033500011079e-08, R22 ;  /* 0x32a5706015187823 */ /* 0x000fe20000000116 */
[----:B------:R-:W-:-:S03]  /*fe60*/  HADD2.F32 R22, -RZ, R9.H0_H0 ;  /* 0x20000009ff167230 */ /* 0x000fc60000004100 */
[----:B------:R-:W1:Y:S02]  /*fe70*/  MUFU.EX2 R21, R24 ;  /* 0x0000001800157308 */ /* 0x000e640000000800 */
[----:B-1----:R-:W-:Y:S01]  /*fe80*/  FFMA R20, R20, R21, 1 ;  /* 0x3f80000014147423 */ /* 0x002fe20000000015 */
        /* <DEDUP_REMOVED lines=8> */
[----:B------:R-:W-:-:S03]  /*ff10*/  FMUL R23, R17, R43 ;  /* 0x0000002b11177220 */ /* 0x000fc60000400000 */
        /* <DEDUP_REMOVED lines=57> */
[----:B----4-:R-:W-:-:S05]  /*102b0*/  HADD2.F32 R27, -RZ, R4.H0_H0 ;  /* 0x20000004ff1b7230 */ /* 0x010fca0000004100 */
[----:B------:R-:W-:-:S04]  /*102c0*/  FFMA R29, R16, R27, R29 ;  /* 0x0000001b101d7223 */ /* 0x000fc8000000001d */
        /* <DEDUP_REMOVED lines=26> */
[----:B------:R-:W-:Y:S01]  /*10470*/  FFMA R34, -R31, 1.925963033500011079e-08, R32 ;  /* 0x32a570601f227823 */ /* 0x000fe20000000120 */
[----:B------:R-:W-:-:S03]  /*10480*/  HADD2.F32 R32, -RZ, R5.H1_H1 ;  /* 0x30000005ff207230 */ /* 0x000fc60000004100 */
[----:B------:R-:W1:Y:S02]  /*10490*/  MUFU.EX2 R31, R34 ;  /* 0x00000022001f7308 */ /* 0x000e640000000800 */
[----:B------:R-:W-:Y:S01]  /*104a0*/  FFMA R32, R16, R32, R51 ;  /* 0x0000002010207223 */ /* 0x000fe20000000033 */
[----:B-1----:R-:W-:-:S03]  /*104b0*/  FFMA R30, R30, R31, 1 ;  /* 0x3f8000001e1e7423 */ /* 0x002fc6000000001f */
        /* <DEDUP_REMOVED lines=18> */
[----:B------:R1:W2:Y:S02]  /*105e0*/  MUFU.EX2 R33, R36 ;  /* 0x0000002400217308 */ /* 0x0002a40000000800 */
[----:B------:R-:W-:Y:S01]  /*105f0*/  FFMA R34, R16, R34, R53 ;  /* 0x0000002210227223 */ /* 0x000fe20000000035 */
[----:B-1----:R-:W-:Y:S02]  /*10600*/  HADD2.F32 R36, -RZ, R7.H0_H0 ;  /* 0x20000007ff247230 */ /* 0x002fe40000004100 */
[----:B--2---:R-:W-:Y:S01]  /*10610*/  FFMA R32, R32, R33, 1 ;  /* 0x3f80000020207423 */ /* 0x004fe20000000021 */
[----:B------:R-:W-:-:S04]  /*10620*/  FFMA.SAT R33, -R34, R3, 0.5 ;  /* 0x3f00000022217423 */ /* 0x000fc80000002103 */
[----:B------:R-:W-:-:S04]  /*10630*/  FFMA.RM R33, R33, R2, 12582913 ;  /* 0x4b40000121217423 */ /* 0x000fc80000004002 */
[C---:B------:R-:W-:Y:S01]  /*10640*/  FADD R35, R33.reuse, -12583039 ;  /* 0xcb40007f21237421 */ /* 0x040fe20000000000 */
[----:B------:R-:W-:-:S03]  /*10650*/  SHF.L.U32 R33, R33, 0x17, RZ ;  /* 0x0000001721217819 */ /* 0x000fc600000006ff */
[----:B------:R-:W-:-:S04]  /*10660*/  FFMA R35, -R34, 1.4426950216293334961, -R35 ;  /* 0x3fb8aa3b22237823 */ /* 0x000fc80000000923 */
[----:B------:R-:W-:Y:S01]  /*10670*/  FFMA R37, -R34, 1.925963033500011079e-08, R35 ;  /* 0x32a5706022257823 */ /* 0x000fe20000000123 */
[----:B------:R-:W-:-:S03]  /*10680*/  FMUL R35, R17, R54 ;  /* 0x0000003611237220 */ /* 0x000fc60000400000 */
[----:B------:R1:W2:Y:S01]  /*10690*/  MUFU.EX2 R34, R37 ;  /* 0x0000002500227308 */ /* 0x0002a20000000800 */
[----:B------:R-:W-:-:S04]  /*106a0*/  FFMA R36, R16, R36, R35 ;  /* 0x0000002410247223 */ /* 0x000fc80000000023 */
[----:B------:R-:W-:-:S04]  /*106b0*/  FFMA.SAT R35, -R36, R3, 0.5 ;  /* 0x3f00000024237423 */ /* 0x000fc80000002103 */
[----:B------:R-:W-:-:S04]  /*106c0*/  FFMA.RM R35, R35, R2, 12582913 ;  /* 0x4b40000123237423 */ /* 0x000fc80000004002 */
[C---:B-1----:R-:W-:Y:S01]  /*106d0*/  FADD R37, R35.reuse, -12583039 ;  /* 0xcb40007f23257421 */ /* 0x042fe20000000000 */
[----:B------:R-:W-:Y:S02]  /*106e0*/  IMAD.SHL.U32 R35, R35, 0x800000, RZ ;  /* 0x0080000023237824 */ /* 0x000fe400078e00ff */
[----:B--2---:R-:W-:Y:S01]  /*106f0*/  FFMA R33, R33, R34, 1 ;  /* 0x3f80000021217423 */ /* 0x004fe20000000022 */
[----:B------:R-:W-:Y:S02]  /*10700*/  HADD2.F32 R34, -RZ, R7.H1_H1 ;  /* 0x30000007ff227230 */ /* 0x000fe40000004100 */
[----:B------:R-:W-:-:S03]  /*10710*/  FFMA R37, -R36, 1.4426950216293334961, -R37 ;  /* 0x3fb8aa3b24257823 */ /* 0x000fc60000000925 */
[----:B------:R-:W-:Y:S01]  /*10720*/  FFMA R34, R16, R34, R55 ;  /* 0x0000002210227223 */ /* 0x000fe20000000037 */
[----:B------:R-:W-:-:S03]  /*10730*/  FFMA R37, -R36, 1.925963033500011079e-08, R37 ;  /* 0x32a5706024257823 */ /* 0x000fc60000000125 */
[----:B------:R-:W-:-:S04]  /*10740*/  FFMA.SAT R3, -R34, R3, 0.5 ;  /* 0x3f00000022037423 */ /* 0x000fc80000002103 */
[----:B------:R-:W-:Y:S02]  /*10750*/  FFMA.RM R3, R3, R2, 12582913 ;  /* 0x4b40000103037423 */ /* 0x000fe40000004002 */
[----:B------:R-:W1:Y:S02]  /*10760*/  MUFU.EX2 R2, R37 ;  /* 0x0000002500027308 */ /* 0x000e640000000800 */
[----:B------:R-:W-:-:S04]  /*10770*/  FADD R39, R3, -12583039 ;  /* 0xcb40007f03277421 */ /* 0x000fc80000000000 */
[----:B------:R-:W-:-:S04]  /*10780*/  FFMA R39, -R34, 1.4426950216293334961, -R39 ;  /* 0x3fb8aa3b22277823 */ /* 0x000fc80000000927 */
[----:B------:R-:W-:Y:S01]  /*10790*/  FFMA R39, -R34, 1.925963033500011079e-08, R39 ;  /* 0x32a5706022277823 */ /* 0x000fe20000000127 */
[----:B------:R-:W-:-:S05]  /*107a0*/  SHF.L.U32 R34, R3, 0x17, RZ ;  /* 0x0000001703227819 */ /* 0x000fca00000006ff */
[----:B------:R-:W2:Y:S01]  /*107b0*/  MUFU.EX2 R39, R39 ;  /* 0x0000002700277308 */ /* 0x000ea20000000800 */
[----:B-1----:R-:W-:Y:S01]  /*107c0*/  FFMA R35, R35, R2, 1 ;  /* 0x3f80000023237423 */ /* 0x002fe20000000002 */
[----:B------:R-:W-:-:S04]  /*107d0*/  IADD3 R2, R0, 0x1800000, RZ ;  /* 0x0180000000027810 */ /* 0x000fc80007ffe0ff */
[----:B------:R-:W-:-:S04]  /*107e0*/  LOP3.LUT R2, R2, 0x7f800000, RZ, 0xc0, !PT ;  /* 0x7f80000002027812 */ /* 0x000fc800078ec0ff */
[----:B------:R-:W-:Y:S01]  /*107f0*/  ISETP.GT.U32.AND P2, PT, R2, 0x1ffffff, PT ;  /* 0x01ffffff0200780c */ /* 0x000fe20003f44070 */
[----:B--2---:R-:W-:-:S12]  /*10800*/  FFMA R34, R34, R39, 1 ;  /* 0x3f80000022227423 */ /* 0x004fd80000000027 */
[----:B------:R-:W-:Y:S05]  /*10810*/  @P2 BRA `(.L_x_230) ;  /* 0x0000000000102947 */ /* 0x000fea0003800000 */
[----:B------:R-:W-:-:S07]  /*10820*/  MOV R2, 0x10840 ;  /* 0x0001084000027802 */ /* 0x000fce0000000f00 */
[----:B------:R-:W-:Y:S05]  /*10830*/  CALL.REL.NOINC `($__internal_0_$__cuda_sm20_rcp_rn_f32_slowpath) ;  /* 0x000001d4001c7944 */ /* 0x000fea0003c00000 */
[----:B------:R-:W-:Y:S01]  /*10840*/  MOV R38, R0 ;  /* 0x0000000000267202 */ /* 0x000fe20000000f00 */
[----:B------:R-:W-:Y:S06]  /*10850*/  BRA `(.L_x_231) ;  /* 0x0000000000107947 */ /* 0x000fec0003800000 */
.L_x_230:
[----:B------:R-:W1:Y:S02]  /*10860*/  MUFU.RCP R3, R0 ;  /* 0x0000000000037308 */ /* 0x000e640000001000 */
[----:B-1----:R-:W-:-:S04]  /*10870*/  FFMA R2, R0, R3, -1 ;  /* 0xbf80000000027423 */ /* 0x002fc80000000003 */
[----:B------:R-:W-:-:S04]  /*10880*/  FADD.FTZ R2, -R2, -RZ ;  /* 0x800000ff02027221 */ /* 0x000fc80000010100 */
[----:B------:R-:W-:-:S07]  /*10890*/  FFMA R38, R3, R2, R3 ;  /* 0x0000000203267223 */ /* 0x000fce0000000003 */
.L_x_231:
[----:B------:R-:W-:Y:S05]  /*108a0*/  BSYNC B1 ;  /* 0x0000000000017941 */ /* 0x000fea0003800000 */
.L_x_229:
        /* <DEDUP_REMOVED lines=10> */
.L_x_233:
[----:B------:R-:W1:Y:S02]  /*10950*/  MUFU.RCP R3, R20 ;  /* 0x0000001400037308 */ /* 0x000e640000001000 */
[----:B-1----:R-:W-:-:S04]  /*10960*/  FFMA R0, R20, R3, -1 ;  /* 0xbf80000014007423 */ /* 0x002fc80000000003 */
[----:B------:R-:W-:-:S04]  /*10970*/  FADD.FTZ R0, -R0, -RZ ;  /* 0x800000ff00007221 */ /* 0x000fc80000010100 */
[----:B------:R-:W-:-:S07]  /*10980*/  FFMA R20, R3, R0, R3 ;  /* 0x0000000003147223 */ /* 0x000fce0000000003 */
.L_x_234:
[----:B------:R-:W-:Y:S05]  /*10990*/  BSYNC B1 ;  /* 0x0000000000017941 */ /* 0x000fea0003800000 */
.L_x_232:
        /* <DEDUP_REMOVED lines=10> */
.L_x_236:
[----:B------:R-:W1:Y:S02]  /*10a40*/  MUFU.RCP R0, R21 ;  /* 0x0000001500007308 */ /* 0x000e640000001000 */
[----:B-1----:R-:W-:-:S04]  /*10a50*/  FFMA R2, R21, R0, -1 ;  /* 0xbf80000015027423 */ /* 0x002fc80000000000 */
[----:B------:R-:W-:-:S04]  /*10a60*/  FADD.FTZ R37, -R2, -RZ ;  /* 0x800000ff02257221 */ /* 0x000fc80000010100 */
[----:B------:R-:W-:-:S07]  /*10a70*/  FFMA R37, R0, R37, R0 ;  /* 0x0000002500257223 */ /* 0x000fce0000000000 */
.L_x_237:
[----:B------:R-:W-:Y:S05]  /*10a80*/  BSYNC B1 ;  /* 0x0000000000017941 */ /* 0x000fea0003800000 */
.L_x_235:
        /* <DEDUP_REMOVED lines=10> */
.L_x_239:
[----:B------:R-:W1:Y:S02]  /*10b30*/  MUFU.RCP R21, R22 ;  /* 0x0000001600157308 */ /* 0x000e640000001000 */
[----:B-1----:R-:W-:-:S04]  /*10b40*/  FFMA R0, R22, R21, -1 ;  /* 0xbf80000016007423 */ /* 0x002fc80000000015 */
[----:B------:R-:W-:-:S04]  /*10b50*/  FADD.FTZ R0, -R0, -RZ ;  /* 0x800000ff00007221 */ /* 0x000fc80000010100 */
[----:B------:R-:W-:-:S07]  /*10b60*/  FFMA R21, R21, R0, R21 ;  /* 0x0000000015157223 */ /* 0x000fce0000000015 */
.L_x_240:
[----:B------:R-:W-:Y:S05]  /*10b70*/  BSYNC B1 ;  /* 0x0000000000017941 */ /* 0x000fea0003800000 */
.L_x_238:
        /* <DEDUP_REMOVED lines=10> */
.L_x_242:
[----:B------:R-:W1:Y:S02]  /*10c20*/  MUFU.RCP R36, R23 ;  /* 0x0000001700247308 */ /* 0x000e640000001000 */
[----:B-1----:R-:W-:-:S04]  /*10c30*/  FFMA R0, R23, R36, -1 ;  /* 0xbf80000017007423 */ /* 0x002fc80000000024 */
[----:B------:R-:W-:-:S04]  /*10c40*/  FADD.FTZ R3, -R0, -RZ ;  /* 0x800000ff00037221 */ /* 0x000fc80000010100 */
[----:B------:R-:W-:-:S07]  /*10c50*/  FFMA R36, R36, R3, R36 ;  /* 0x0000000324247223 */ /* 0x000fce0000000024 */
.L_x_243:
[----:B------:R-:W-:Y:S05]  /*10c60*/  BSYNC B1 ;  /* 0x0000000000017941 */ /* 0x000fea0003800000 */
.L_x_241:
        /* <DEDUP_REMOVED lines=8> */
[----:B------:R-:W-:Y:S01]  /*10cf0*/  IMAD.MOV.U32 R22, RZ, RZ, R0 ;  /* 0x000000ffff167224 */ /* 0x000fe200078e0000 */
[----:B------:R-:W-:Y:S06]  /*10d00*/  BRA `(.L_x_246) ;  /* 0x0000000000107947 */ /* 0x000fec0003800000 */
.L_x_245:
[----:B------:R-:W1:Y:S02]  /*10d10*/  MUFU.RCP R3, R24 ;  /* 0x0000001800037308 */ /* 0x000e640000001000 */
[----:B-1----:R-:W-:-:S04]  /*10d20*/  FFMA R0, R24, R3, -1 ;  /* 0xbf80000018007423 */ /* 0x002fc80000000003 */
[----:B------:R-:W-:-:S04]  /*10d30*/  FADD.FTZ R0, -R0, -RZ ;  /* 0x800000ff00007221 */ /* 0x000fc80000010100 */
[----:B------:R-:W-:-:S07]  /*10d40*/  FFMA R22, R3, R0, R3 ;  /* 0x0000000003167223 */ /* 0x000fce0000000003 */
.L_x_246:
[----:B------:R-:W-:Y:S05]  /*10d50*/  BSYNC B1 ;  /* 0x0000000000017941 */ /* 0x000fea0003800000 */
.L_x_244:
        /* <DEDUP_REMOVED lines=10> */
.L_x_248:
[----:B------:R-:W1:Y:S02]  /*10e00*/  MUFU.RCP R0, R25 ;  /* 0x0000001900007308 */ /* 0x000e640000001000 */
[----:B-1----:R-:W-:-:S04]  /*10e10*/  FFMA R2, R25, R0, -1 ;  /* 0xbf80000019027423 */ /* 0x002fc80000000000 */
[----:B------:R-:W-:-:S04]  /*10e20*/  FADD.FTZ R23, -R2, -RZ ;  /* 0x800000ff02177221 */ /* 0x000fc80000010100 */
[----:B------:R-:W-:-:S07]  /*10e30*/  FFMA R23, R0, R23, R0 ;  /* 0x0000001700177223 */ /* 0x000fce0000000000 */
.L_x_249:
[----:B------:R-:W-:Y:S05]  /*10e40*/  BSYNC B1 ;  /* 0x0000000000017941 */ /* 0x000fea0003800000 */
.L_x_247:
        /* <DEDUP_REMOVED lines=10> */
.L_x_251:
[----:B------:R-:W1:Y:S02]  /*10ef0*/  MUFU.RCP R25, R26 ;  /* 0x0000001a00197308 */ /* 0x000e640000001000 */
[----:B-1----:R-:W-:-:S04]  /*10f00*/  FFMA R0, R26, R25, -1 ;  /* 0xbf8000001a007423 */ /* 0x002fc80000000019 */
[----:B------:R-:W-:-:S04]  /*10f10*/  FADD.FTZ R0, -R0, -RZ ;  /* 0x800000ff00007221 */ /* 0x000fc80000010100 */
[----:B------:R-:W-:-:S07]  /*10f20*/  FFMA R25, R25, R0, R25 ;  /* 0x0000000019197223 */ /* 0x000fce0000000019 */
.L_x_252:
[----:B------:R-:W-:Y:S05]  /*10f30*/  BSYNC B1 ;  /* 0x0000000000017941 */ /* 0x000fea0003800000 */
.L_x_250:
        /* <DEDUP_REMOVED lines=10> */
.L_x_254:
[----:B------:R-:W1:Y:S02]  /*10fe0*/  MUFU.RCP R24, R27 ;  /* 0x0000001b00187308 */ /* 0x000e640000001000 */
[----:B-1----:R-:W-:-:S04]  /*10ff0*/  FFMA R0, R27, R24, -1 ;  /* 0xbf8000001b007423 */ /* 0x002fc80000000018 */
[----:B------:R-:W-:-:S04]  /*11000*/  FADD.FTZ R3, -R0, -RZ ;  /* 0x800000ff00037221 */ /* 0x000fc80000010100 */
[----:B------:R-:W-:-:S07]  /*11010*/  FFMA R24, R24, R3, R24 ;  /* 0x0000000318187223 */ /* 0x000fce0000000018 */
.L_x_255:
[----:B------:R-:W-:Y:S05]  /*11020*/  BSYNC B1 ;  /* 0x0000000000017941 */ /* 0x000fea0003800000 */
.L_x_253:
        /* <DEDUP_REMOVED lines=10> */
.L_x_257:
[----:B------:R-:W1:Y:S02]  /*110d0*/  MUFU.RCP R0, R29 ;  /* 0x0000001d00007308 */ /* 0x000e640000001000 */
[----:B-1----:R-:W-:-:S04]  /*110e0*/  FFMA R2, R29, R0, -1 ;  /* 0xbf8000001d027423 */ /* 0x002fc80000000000 */
[----:B------:R-:W-:-:S04]  /*110f0*/  FADD.FTZ R27, -R2, -RZ ;  /* 0x800000ff021b7221 */ /* 0x000fc80000010100 */
[----:B------:R-:W-:-:S07]  /*11100*/  FFMA R27, R0, R27, R0 ;  /* 0x0000001b001b7223 */ /* 0x000fce0000000000 */
.L_x_258:
[----:B------:R-:W-:Y:S05]  /*11110*/  BSYNC B1 ;  /* 0x0000000000017941 */ /* 0x000fea0003800000 */
.L_x_256:
        /* <DEDUP_REMOVED lines=10> */
.L_x_260:
[----:B------:R-:W1:Y:S02]  /*111c0*/  MUFU.RCP R3, R30 ;  /* 0x0000001e00037308 */ /* 0x000e640000001000 */
[----:B-1----:R-:W-:-:S04]  /*111d0*/  FFMA R0, R30, R3, -1 ;  /* 0xbf8000001e007423 */ /* 0x002fc80000000003 */
[----:B------:R-:W-:-:S04]  /*111e0*/  FADD.FTZ R0, -R0, -RZ ;  /* 0x800000ff00007221 */ /* 0x000fc80000010100 */
[----:B------:R-:W-:-:S07]  /*111f0*/  FFMA R26, R3, R0, R3 ;  /* 0x00000000031a7223 */ /* 0x000fce0000000003 */
.L_x_261:
[----:B------:R-:W-:Y:S05]  /*11200*/  BSYNC B1 ;  /* 0x0000000000017941 */ /* 0x000fea0003800000 */
.L_x_259:
        /* <DEDUP_REMOVED lines=10> */
.L_x_263:
[----:B------:R-:W1:Y:S02]  /*112b0*/  MUFU.RCP R30, R31 ;  /* 0x0000001f001e7308 */ /* 0x000e640000001000 */
[----:B-1----:R-:W-:-:S04]  /*112c0*/  FFMA R0, R31, R30, -1 ;  /* 0xbf8000001f007423 */ /* 0x002fc8000000001e */
[----:B------:R-:W-:-:S04]  /*112d0*/  FADD.FTZ R3, -R0, -RZ ;  /* 0x800000ff00037221 */ /* 0x000fc80000010100 */
[----:B------:R-:W-:-:S07]  /*112e0*/  FFMA R30, R30, R3, R30 ;  /* 0x000000031e1e7223 */ /* 0x000fce000000001e */
.L_x_264:
[----:B------:R-:W-:Y:S05]  /*112f0*/  BSYNC B1 ;  /* 0x0000000000017941 */ /* 0x000fea0003800000 */
.L_x_262:
        /* <DEDUP_REMOVED lines=10> */
.L_x_266:
[----:B------:R-:W1:Y:S02]  /*113a0*/  MUFU.RCP R29, R32 ;  /* 0x00000020001d7308 */ /* 0x000e640000001000 */
[----:B-1----:R-:W-:-:S04]  /*113b0*/  FFMA R0, R32, R29, -1 ;  /* 0xbf80000020007423 */ /* 0x002fc8000000001d */
[----:B------:R-:W-:-:S04]  /*113c0*/  FADD.FTZ R0, -R0, -RZ ;  /* 0x800000ff00007221 */ /* 0x000fc80000010100 */
[----:B------:R-:W-:-:S07]  /*113d0*/  FFMA R29, R29, R0, R29 ;  /* 0x000000001d1d7223 */ /* 0x000fce000000001d */
.L_x_267:
[----:B------:R-:W-:Y:S05]  /*113e0*/  BSYNC B1 ;  /* 0x0000000000017941 */ /* 0x000fea0003800000 */
.L_x_265:
        /* <DEDUP_REMOVED lines=10> */
.L_x_269:
[----:B------:R-:W1:Y:S02]  /*11490*/  MUFU.RCP R0, R33 ;  /* 0x0000002100007308 */ /* 0x000e640000001000 */
[----:B-1----:R-:W-:-:S04]  /*114a0*/  FFMA R2, R33, R0, -1 ;  /* 0xbf80000021027423 */ /* 0x002fc80000000000 */
[----:B------:R-:W-:-:S04]  /*114b0*/  FADD.FTZ R31, -R2, -RZ ;  /* 0x800000ff021f7221 */ /* 0x000fc80000010100 */
[----:B------:R-:W-:-:S07]  /*114c0*/  FFMA R31, R0, R31, R0 ;  /* 0x0000001f001f7223 */ /* 0x000fce0000000000 */
.L_x_270:
[----:B------:R-:W-:Y:S05]  /*114d0*/  BSYNC B1 ;  /* 0x0000000000017941 */ /* 0x000fea0003800000 */
.L_x_268:
        /* <DEDUP_REMOVED lines=10> */
.L_x_272:
[----:B------:R-:W1:Y:S02]  /*11580*/  MUFU.RCP R32, R35 ;  /* 0x0000002300207308 */ /* 0x000e640000001000 */
[----:B-1----:R-:W-:-:S04]  /*11590*/  FFMA R0, R35, R32, -1 ;  /* 0xbf80000023007423 */ /* 0x002fc80000000020 */
[----:B------:R-:W-:-:S04]  /*115a0*/  FADD.FTZ R3, -R0, -RZ ;  /* 0x800000ff00037221 */ /* 0x000fc80000010100 */
[----:B------:R-:W-:-:S07]  /*115b0*/  FFMA R32, R32, R3, R32 ;  /* 0x0000000320207223 */ /* 0x000fce0000000020 */
.L_x_273:
[----:B------:R-:W-:Y:S05]  /*115c0*/  BSYNC B1 ;  /* 0x0000000000017941 */ /* 0x000fea0003800000 */
.L_x_271:
[----:B------:R-:W-:-:S04]  /*115d0*/  IADD3 R0, R34, 0x1800000, RZ ;  /* 0x0180000022007810 */ /* 0x000fc80007ffe0ff */
[----:B------:R-:W-:-:S04]  /*115e0*/  LOP3.LUT R0, R0, 0x7f800000, RZ, 0xc0, !PT ;  /* 0x7f80000000007812 */ /* 0x000fc800078ec0ff */
[----:B------:R-:W-:-:S13]  /*115f0*/  ISETP.GT.U32.AND P2, PT, R0, 0x1ffffff, PT ;  /* 0x01ffffff0000780c */ /* 0x000fda0003f44070 */
[----:B------:R-:W-:Y:S05]  /*11600*/  @P2 BRA `(.L_x_274) ;  /* 0x0000000000102947 */ /* 0x000fea0003800000 */
[----:B------:R-:W-:Y:S02]  /*11610*/  MOV R0, R34 ;  /* 0x0000002200007202 */ /* 0x000fe40000000f00 */
[----:B------:R-:W-:-:S07]  /*11620*/  MOV R2, 0x11640 ;  /* 0x0001164000027802 */ /* 0x000fce0000000f00 */
[----:B------:R-:W-:Y:S05]  /*11630*/  CALL.REL.NOINC `($__internal_0_$__cuda_sm20_rcp_rn_f32_slowpath) ;  /* 0x000001c4009c7944 */ /* 0x000fea0003c00000 */
[----:B------:R-:W-:Y:S05]  /*11640*/  BRA `(.L_x_275) ;  /* 0x0000000000107947 */ /* 0x000fea0003800000 */
.L_x_274:
[----:B------:R-:W1:Y:S02]  /*11650*/  MUFU.RCP R3, R34 ;  /* 0x0000002200037308 */ /* 0x000e640000001000 */
[----:B-1----:R-:W-:-:S04]  /*11660*/  FFMA R0, R34, R3, -1 ;  /* 0xbf80000022007423 */ /* 0x002fc80000000003 */
[----:B------:R-:W-:-:S04]  /*11670*/  FADD.FTZ R0, -R0, -RZ ;  /* 0x800000ff00007221 */ /* 0x000fc80000010100 */
[----:B------:R-:W-:-:S07]  /*11680*/  FFMA R0, R3, R0, R3 ;  /* 0x0000000003007223 */ /* 0x000fce0000000003 */
.L_x_275:
        /* <DEDUP_REMOVED lines=8> */
[----:B------:R-:W-:Y:S01]  /*11710*/  F2FP.F16.F32.PACK_AB R27, R0, R32 ;  /* 0x00000020001b723e */ /* 0x000fe200000000ff */
[----:B------:R1:W-:Y:S01]  /*11720*/  STSM.16.M88.4 [R14+0x6200], R20 ;  /* 0x006200140e007844 */ /* 0x0003e20000000200 */
        /* <DEDUP_REMOVED lines=14> */
[----:B------:R-:W-:Y:S02]  /*11810*/  UIADD3 UR4, UR46, 0x6200, URZ ;  /* 0x000062002e047890 */ /* 0x000fe4000fffe03f */
[----:B------:R-:W-:Y:S01]  /*11820*/  UIADD3.X UR11, URZ, UR39, URZ, UP0, !UPT ;  /* 0x000000273f0b7290 */ /* 0x000fe200087fe43f */
[----:B------:R-:W-:-:S08]  /*11830*/  UMOV UR7, UR51 ;  /* 0x0000003300077c82 */ /* 0x000fd00008000000 */
[----:B------:R2:W-:Y:S01]  /*11840*/  UTMASTG.3D [UR4], [UR10] ;  /* 0x000000040a0073b5 */ /* 0x0005e20008010000 */
[----:B------:R0:W-:Y:S01]  /*11850*/  UTMACMDFLUSH ;  /* 0x00000000000079b7 */ /* 0x0001e20000000000 */
[----:B--2---:R-:W-:-:S04]  /*11860*/  DEPBAR.LE SB0, 0x1 ;  /* 0x000080400000791a */ /* 0x004fc80000000000 */
.L_x_277:
[----:B------:R-:W-:Y:S05]  /*11870*/  BSYNC B0 ;  /* 0x0000000000007941 */ /* 0x000fea0003800000 */
.L_x_276:
        /* <DEDUP_REMOVED lines=9> */
.L_x_280:
[----:B------:R-:W-:-:S04]  /*11910*/  ULEA UR4, UR8, UR46, 0x3 ;  /* 0x0000002e08047291 */ /* 0x000fc8000f8e183f */
[----:B------:R-:W-:-:S04]  /*11920*/  UIADD3 UR4, UR4, 0x50, URZ ;  /* 0x0000005004047890 */ /* 0x000fc8000fffe03f */
[----:B------:R-:W-:-:S09]  /*11930*/  UPRMT UR4, UR47, 0x654, UR4 ;  /* 0x000006542f047896 */ /* 0x000fd20008000004 */
[----:B------:R-:W-:Y:S03]  /*11940*/  SYNCS.ARRIVE.TRANS64.RED.A1T0 RZ, [UR4], RZ ;  /* 0x000000ffffff79a7 */ /* 0x000fe60008100404 */
.L_x_279:
[----:B------:R-:W-:Y:S05]  /*11950*/  BSYNC B0 ;  /* 0x0000000000007941 */ /* 0x000fea0003800000 */
.L_x_278:
        /* <DEDUP_REMOVED lines=9> */
.L_x_283:
[----:B-1----:R-:W-:Y:S01]  /*119f0*/  LEA R0, R12, UR46, 0x3 ;  /* 0x0000002e0c007c11 */ /* 0x002fe2000f8e18ff */
[----:B------:R-:W-:Y:S01]  /*11a00*/  BSSY B1, `(.L_x_284) ;  /* 0x0000004000017945 */ /* 0x000fe20003800000 */
[----:B------:R-:W-:-:S04]  /*11a10*/  SHF.L.U32 R3, R13, 0x1f, RZ ;  /* 0x0000001f0d037819 */ /* 0x000fc800000006ff */
[----:B------:R-:W1:Y:S02]  /*11a20*/  SYNCS.PHASECHK.TRANS64.TRYWAIT P2, [R0+URZ+0x30], R3 ;  /* 0x00003003000075a7 */ /* 0x000e64000804017f */
[----:B-1----:R-:W-:Y:S05]  /*11a30*/  @!P2 BRA `(.L_x_285) ;  /* 0x000001b4005ca947 */ /* 0x002fea0003800000 */
.L_x_1116:
[----:B------:R-:W-:Y:S05]  /*11a40*/  BSYNC B1 ;  /* 0x0000000000017941 */ /* 0x000fea0003800000 */
.L_x_284:
[----:B-1----:R-:W-:Y:S01]  /*11a50*/  @!P1 LEA R3, R12, R15, 0xd ;  /* 0x0000000f0c039211 */ /* 0x002fe200078e68ff */
[----:B------:R-:W-:Y:S05]  /*11a60*/  @!P1 WARPSYNC.ALL ;  /* 0x0000000000009948 */ /* 0x000fea0003800000 */
[----:B------:R-:W-:Y:S01]  /*11a70*/  @!P1 LEA R0, R18, R3, 0x1 ;  /* 0x0000000312009211 */ /* 0x000fe200078e08ff */
[----:B------:R2:W3:Y:S01]  /*11a80*/  @!P1 LDSM.16.M88.4 R8, [R3] ;  /* 0x000000000308983b */ /* 0x0004e20000000200 */
[----:B------:R-:W-:-:S03]  /*11a90*/  IADD3 R12, R12, 0x1, RZ ;  /* 0x000000010c0c7810 */ /* 0x000fc60007ffe0ff */
[----:B------:R2:W4:Y:S01]  /*11aa0*/  @!P1 LDSM.16.M88.4 R4, [R0] ;  /* 0x000000000004983b */ /* 0x0005220000000200 */
[----:B------:R-:W-:-:S04]  /*11ab0*/  ISETP.NE.AND P2, PT, R12, 0x4, PT ;  /* 0x000000040c00780c */ /* 0x000fc80003f45270 */
[----:B------:R-:W-:Y:S02]  /*11ac0*/  SEL R2, RZ, 0x1, P2 ;  /* 0x00000001ff027807 */ /* 0x000fe40001000000 */
[----:B------:R-:W-:Y:S02]  /*11ad0*/  SEL R12, R12, RZ, P2 ;  /* 0x000000ff0c0c7207 */ /* 0x000fe40001000000 */
[----:B--2---:R-:W-:-:S07]  /*11ae0*/  LOP3.LUT R13, R13, R2, RZ, 0x3c, !PT ;  /* 0x000000020d0d7212 */ /* 0x004fce00078e3cff */
.L_x_282:
[----:B------:R-:W-:Y:S05]  /*11af0*/  BSYNC B0 ;  /* 0x0000000000007941 */ /* 0x000fea0003800000 */
.L_x_281:
[----:B------:R-:W2:Y:S04]  /*11b00*/  LDL.LU R2, [R1+0x80] ;  /* 0x0000800001027983 */ /* 0x000ea80000300800 */
[----:B-1----:R-:W5:Y:S04]  /*11b10*/  LDL.LU R20, [R1+0x84] ;  /* 0x0000840001147983 */ /* 0x002f680000300800 */
[----:B------:R-:W4:Y:S04]  /*11b20*/  LDL.LU R26, [R1+0x88] ;  /* 0x00008800011a7983 */ /* 0x000f280000300800 */
        /* <DEDUP_REMOVED lines=12> */
[----:B------:R-:W4:Y:S01]  /*11bf0*/  LDL.LU R50, [R1+0xbc] ;  /* 0x0000bc0001327983 */ /* 0x000f220000300800 */
[--C-:B---3--:R-:W-:Y:S01]  /*11c00*/  HADD2.F32 R0, -RZ, R8.reuse.H0_H0 ;  /* 0x20000008ff007230 */ /* 0x108fe20000004100 */
[----:B------:R-:W-:Y:S01]  /*11c10*/  MOV R36, 0x437c0000 ;  /* 0x437c000000247802 */ /* 0x000fe20000000f00 */
[----:B------:R-:W-:Y:S01]  /*11c20*/  IMAD.MOV.U32 R30, RZ, RZ, 0x3bbb989d ;  /* 0x3bbb989dff1e7424 */ /* 0x000fe200078e00ff */
[----:B------:R-:W-:Y:S01]  /*11c30*/  BSSY B1, `(.L_x_286) ;  /* 0x00000bc000017945 */ /* 0x000fe20003800000 */
[----:B--2---:R-:W-:Y:S01]  /*11c40*/  FMUL R3, R17, R2 ;  /* 0x0000000211037220 */ /* 0x004fe20000400000 */
[----:B------:R-:W-:-:S02]  /*11c50*/  HADD2.F32 R2, -RZ, R8.H1_H1 ;  /* 0x30000008ff027230 */ /* 0x000fc40000004100 */
[----:B-----5:R-:W-:Y:S01]  /*11c60*/  FMUL R21, R17, R20 ;  /* 0x0000001411157220 */ /* 0x020fe20000400000 */
[----:B------:R-:W-:-:S03]  /*11c70*/  FFMA R3, R16, R0, R3 ;  /* 0x0000000010037223 */ /* 0x000fc60000000003 */
[----:B------:R-:W-:Y:S01]  /*11c80*/  FFMA R37, R16, R2, R21 ;  /* 0x0000000210257223 */ /* 0x000fe20000000015 */
[----:B------:R-:W-:Y:S01]  /*11c90*/  FFMA.SAT R21, -R3, R30, 0.5 ;  /* 0x3f00000003157423 */ /* 0x000fe2000000211e */
[----:B----4-:R-:W-:Y:S02]  /*11ca0*/  FMUL R49, R17, R26 ;  /* 0x0000001a11317220 */ /* 0x010fe40000400000 */
[----:B------:R-:W-:Y:S01]  /*11cb0*/  FFMA.SAT R23, -R37, R30, 0.5 ;  /* 0x3f00000025177423 */ /* 0x000fe2000000211e */
[-C--:B------:R-:W-:Y:S01]  /*11cc0*/  FFMA.RM R0, R21, R36.reuse, 12582913 ;  /* 0x4b40000115007423 */ /* 0x080fe20000004024 */
[----:B------:R-:W-:Y:S02]  /*11cd0*/  FMUL R25, R17, R25 ;  /* 0x0000001911197220 */ /* 0x000fe40000400000 */
[----:B------:R-:W-:Y:S01]  /*11ce0*/  FFMA.RM R21, R23, R36, 12582913 ;  /* 0x4b40000117157423 */ /* 0x000fe20000004024 */
[----:B------:R-:W-:Y:S01]  /*11cf0*/  FADD R2, R0, -12583039 ;  /* 0xcb40007f00027421 */ /* 0x000fe20000000000 */
[----:B------:R-:W-:-:S02]  /*11d00*/  FMUL R47, R17, R22 ;  /* 0x00000016112f7220 */ /* 0x000fc40000400000 */
[----:B------:R-:W-:Y:S01]  /*11d10*/  FADD R20, R21, -12583039 ;  /* 0xcb40007f15147421 */ /* 0x000fe20000000000 */
[----:B------:R-:W-:-:S03]  /*11d20*/  FFMA R2, -R3, 1.4426950216293334961, -R2 ;  /* 0x3fb8aa3b03027823 */ /* 0x000fc60000000902 */
[----:B------:R-:W-:Y:S01]  /*11d30*/  FFMA R20, -R37, 1.4426950216293334961, -R20 ;  /* 0x3fb8aa3b25147823 */ /* 0x000fe20000000914 */
[----:B------:R-:W-:Y:S01]  /*11d40*/  FFMA R3, -R3, 1.925963033500011079e-08, R2 ;  /* 0x32a5706003037823 */ /* 0x000fe20000000102 */
[--C-:B------:R-:W-:Y:S02]  /*11d50*/  HADD2.F32 R2, -RZ, R9.reuse.H0_H0 ;  /* 0x20000009ff027230 */ /* 0x100fe40000004100 */
[----:B------:R-:W-:Y:S01]  /*11d60*/  FMUL R45, R17, R41 ;  /* 0x00000029112d7220 */ /* 0x000fe20000400000 */
[----:B------:R-:W-:Y:S01]  /*11d70*/  FFMA R37, -R37, 1.925963033500011079e-08, R20 ;  /* 0x32a5706025257823 */ /* 0x000fe20000000114 */
[----:B------:R-:W-:Y:S02]  /*11d80*/  HADD2.F32 R20, -RZ, R9.H1_H1 ;  /* 0x30000009ff147230 */ /* 0x000fe40000004100 */
[----:B------:R-:W-:Y:S01]  /*11d90*/  FMUL R31, R17, R31 ;  /* 0x0000001f111f7220 */ /* 0x000fe20000400000 */
[----:B------:R-:W-:Y:S01]  /*11da0*/  FFMA R49, R16, R2, R49 ;  /* 0x0000000210317223 */ /* 0x000fe20000000031 */
[----:B------:R-:W-:-:S02]  /*11db0*/  HADD2.F32 R2, -RZ, R10.H0_H0 ;  /* 0x2000000aff027230 */ /* 0x000fc40000004100 */
[C---:B------:R-:W-:Y:S01]  /*11dc0*/  FFMA R25, R16.reuse, R20, R25 ;  /* 0x0000001410197223 */ /* 0x040fe20000000019 */
[----:B------:R-:W-:Y:S01]  /*11dd0*/  FFMA.SAT R33, -R49, R30, 0.5 ;  /* 0x3f00000031217423 */ /* 0x000fe2000000211e */
[----:B------:R-:W-:Y:S01]  /*11de0*/  FMUL R41, R17, R32 ;  /* 0x0000002011297220 */ /* 0x000fe20000400000 */
[----:B------:R-:W-:Y:S01]  /*11df0*/  FFMA R47, R16, R2, R47 ;  /* 0x00000002102f7223 */ /* 0x000fe2000000002f */
[----:B------:R-:W-:Y:S01]  /*11e00*/  FFMA.SAT R23, -R25, R30, 0.5 ;  /* 0x3f00000019177423 */ /* 0x000fe2000000211e */
[----:B------:R-:W-:Y:S01]  /*11e10*/  FFMA.RM R33, R33, R36, 12582913 ;  /* 0x4b40000121217423 */ /* 0x000fe20000004024 */
[----:B------:R-:W-:Y:S02]  /*11e20*/  HADD2.F32 R32, -RZ, R4.H1_H1 ;  /* 0x30000004ff207230 */ /* 0x000fe40000004100 */
[----:B------:R-:W-:Y:S01]  /*11e30*/  FFMA.SAT R27, -R47, R30, 0.5 ;  /* 0x3f0000002f1b7423 */ /* 0x000fe2000000211e */
[----:B------:R-:W-:Y:S01]  /*11e40*/  FFMA.RM R22, R23, R36, 12582913 ;  /* 0x4b40000117167423 */ /* 0x000fe20000004024 */
[----:B------:R-:W-:Y:S01]  /*11e50*/  FMUL R23, R17, R24 ;  /* 0x0000001811177220 */ /* 0x000fe20000400000 */
[----:B------:R-:W-:-:S02]  /*11e60*/  HADD2.F32 R24, -RZ, R10.H1_H1 ;  /* 0x3000000aff187230 */ /* 0x000fc40000004100 */
[----:B------:R-:W-:Y:S01]  /*11e70*/  FADD R2, R33, -12583039 ;  /* 0xcb40007f21027421 */ /* 0x000fe20000000000 */
[----:B------:R-:W-:Y:S01]  /*11e80*/  FADD R20, R22, -12583039 ;  /* 0xcb40007f16147421 */ /* 0x000fe20000000000 */
[----:B------:R-:W-:Y:S01]  /*11e90*/  FFMA.RM R27, R27, R36, 12582913 ;  /* 0x4b4000011b1b7423 */ /* 0x000fe20000004024 */
[C---:B------:R-:W-:Y:S01]  /*11ea0*/  FFMA R41, R16.reuse, R32, R41 ;  /* 0x0000002010297223 */ /* 0x040fe20000000029 */
[----:B------:R-:W-:Y:S01]  /*11eb0*/  FFMA R23, R16, R24, R23 ;  /* 0x0000001810177223 */ /* 0x000fe20000000017 */
[----:B------:R-:W-:Y:S01]  /*11ec0*/  FFMA R20, -R25, 1.4426950216293334961, -R20 ;  /* 0x3fb8aa3b19147823 */ /* 0x000fe20000000914 */
[----:B------:R-:W-:Y:S01]  /*11ed0*/  FFMA R2, -R49, 1.4426950216293334961, -R2 ;  /* 0x3fb8aa3b31027823 */ /* 0x000fe20000000902 */
[C---:B------:R-:W-:Y:S01]  /*11ee0*/  FMUL R39, R17.reuse, R39 ;  /* 0x0000002711277220 */ /* 0x040fe20000400000 */
[----:B------:R-:W-:Y:S01]  /*11ef0*/  FMUL R43, R17, R42 ;  /* 0x0000002a112b7220 */ /* 0x000fe20000400000 */
[----:B------:R-:W-:Y:S01]  /*11f00*/  FFMA R48, -R25, 1.925963033500011079e-08, R20 ;  /* 0x32a5706019307823 */ /* 0x000fe20000000114 */
[----:B------:R-:W-:Y:S01]  /*11f10*/  FFMA.SAT R25, -R23, R30, 0.5 ;  /* 0x3f00000017197423 */ /* 0x000fe2000000211e */
[----:B------:R-:W-:Y:S01]  /*11f20*/  FFMA R49, -R49, 1.925963033500011079e-08, R2 ;  /* 0x32a5706031317823 */ /* 0x000fe20000000102 */
[----:B------:R-:W-:Y:S01]  /*11f30*/  FADD R2, R27, -12583039 ;  /* 0xcb40007f1b027421 */ /* 0x000fe20000000000 */
[----:B------:R-:W-:Y:S01]  /*11f40*/  MUFU.EX2 R37, R37 ;  /* 0x0000002500257308 */ /* 0x000fe20000000800 */
[----:B------:R-:W-:Y:S01]  /*11f50*/  FFMA.RM R26, R25, R36, 12582913 ;  /* 0x4b400001191a7423 */ /* 0x000fe20000004024 */
[----:B------:R-:W-:Y:S01]  /*11f60*/  FMUL R25, R17, R35 ;  /* 0x0000002311197220 */ /* 0x000fe20000400000 */
[----:B------:R-:W-:-:S02]  /*11f70*/  FFMA R2, -R47, 1.4426950216293334961, -R2 ;  /* 0x3fb8aa3b2f027823 */ /* 0x000fc40000000902 */
[----:B------:R-:W-:Y:S02]  /*11f80*/  FADD R20, R26, -12583039 ;  /* 0xcb40007f1a147421 */ /* 0x000fe40000000000 */
[----:B------:R-:W-:Y:S01]  /*11f90*/  FFMA R47, -R47, 1.925963033500011079e-08, R2 ;  /* 0x32a570602f2f7823 */ /* 0x000fe20000000102 */
[--C-:B------:R-:W-:Y:S02]  /*11fa0*/  HADD2.F32 R2, -RZ, R11.reuse.H0_H0 ;  /* 0x2000000bff027230 */ /* 0x100fe40000004100 */
[C---:B------:R-:W-:Y:S01]  /*11fb0*/  FFMA R20, -R23.reuse, 1.4426950216293334961, -R20 ;  /* 0x3fb8aa3b17147823 */ /* 0x040fe20000000914 */
[----:B------:R-:W-:Y:S03]  /*11fc0*/  MUFU.EX2 R48, R48 ;  /* 0x0000003000307308 */ /* 0x000fe60000000800 */
[----:B------:R-:W-:Y:S01]  /*11fd0*/  FFMA R34, -R23, 1.925963033500011079e-08, R20 ;  /* 0x32a5706017227823 */ /* 0x000fe20000000114 */
[----:B------:R-:W-:-:S02]  /*11fe0*/  HADD2.F32 R20, -RZ, R11.H1_H1 ;  /* 0x3000000bff147230 */ /* 0x000fc40000004100 */
[C---:B------:R-:W-:Y:S01]  /*11ff0*/  FFMA R45, R16.reuse, R2, R45 ;  /* 0x00000002102d7223 */ /* 0x040fe2000000002d */
[----:B------:R-:W-:Y:S01]  /*12000*/  HADD2.F32 R2, -RZ, R4.H0_H0 ;  /* 0x20000004ff027230 */ /* 0x000fe20000004100 */
[----:B------:R-:W-:Y:S01]  /*12010*/  MUFU.EX2 R49, R49 ;  /* 0x0000003100317308 */ /* 0x000fe20000000800 */
[C---:B------:R-:W-:Y:S01]  /*12020*/  FFMA R31, R16.reuse, R20, R31 ;  /* 0x00000014101f7223 */ /* 0x040fe2000000001f */
[----:B------:R-:W-:Y:S02]  /*12030*/  FFMA.SAT R23, -R45, R30, 0.5 ;  /* 0x3f0000002d177423 */ /* 0x000fe4000000211e */
[----:B------:R-:W-:Y:S01]  /*12040*/  FFMA R25, R16, R2, R25 ;  /* 0x0000000210197223 */ /* 0x000fe20000000019 */
[----:B------:R-:W-:Y:S01]  /*12050*/  FFMA.SAT R35, -R31, R30, 0.5 ;  /* 0x3f0000001f237423 */ /* 0x000fe2000000211e */
[-C--:B------:R-:W-:Y:S02]  /*12060*/  FFMA.RM R23, R23, R36.reuse, 12582913 ;  /* 0x4b40000117177423 */ /* 0x080fe40000004024 */
[----:B------:R-:W-:Y:S01]  /*12070*/  MUFU.EX2 R34, R34 ;  /* 0x0000002200227308 */ /* 0x000fe20000000800 */
[----:B------:R-:W-:Y:S01]  /*12080*/  FFMA.RM R24, R35, R36, 12582913 ;  /* 0x4b40000123187423 */ /* 0x000fe20000004024 */
[----:B------:R-:W-:Y:S01]  /*12090*/  FADD R2, R23, -12583039 ;  /* 0xcb40007f17027421 */ /* 0x000fe20000000000 */
[----:B------:R-:W-:-:S02]  /*120a0*/  FFMA.SAT R35, -R41, R30, 0.5 ;  /* 0x3f00000029237423 */ /* 0x000fc4000000211e */
[----:B------:R-:W-:Y:S01]  /*120b0*/  FADD R20, R24, -12583039 ;  /* 0xcb40007f18147421 */ /* 0x000fe20000000000 */
[----:B------:R-:W-:Y:S02]  /*120c0*/  FFMA R2, -R45, 1.4426950216293334961, -R2 ;  /* 0x3fb8aa3b2d027823 */ /* 0x000fe40000000902 */
[----:B------:R-:W1:Y:S01]  /*120d0*/  MUFU.EX2 R47, R47 ;  /* 0x0000002f002f7308 */ /* 0x000e620000000800 */
[----:B------:R-:W-:Y:S01]  /*120e0*/  FFMA R20, -R31, 1.4426950216293334961, -R20 ;  /* 0x3fb8aa3b1f147823 */ /* 0x000fe20000000914 */
[----:B------:R-:W-:Y:S01]  /*120f0*/  FFMA R45, -R45, 1.925963033500011079e-08, R2 ;  /* 0x32a570602d2d7823 */ /* 0x000fe20000000102 */
[----:B------:R-:W-:Y:S01]  /*12100*/  FFMA.RM R2, R35, R36, 12582913 ;  /* 0x4b40000123027423 */ /* 0x000fe20000004024 */
[----:B------:R-:W-:Y:S01]  /*12110*/  FMUL R35, R17, R38 ;  /* 0x0000002611237220 */ /* 0x000fe20000400000 */
[----:B------:R-:W-:Y:S01]  /*12120*/  FFMA R46, -R31, 1.925963033500011079e-08, R20 ;  /* 0x32a570601f2e7823 */ /* 0x000fe20000000114 */
[----:B------:R-:W-:Y:S01]  /*12130*/  FFMA.SAT R31, -R25, R30, 0.5 ;  /* 0x3f000000191f7423 */ /* 0x000fe2000000211e */
[C---:B------:R-:W-:Y:S01]  /*12140*/  FADD R32, R2.reuse, -12583039 ;  /* 0xcb40007f02207421 */ /* 0x040fe20000000000 */
[----:B------:R-:W-:Y:S01]  /*12150*/  HADD2.F32 R38, -RZ, R6.H0_H0 ;  /* 0x20000006ff267230 */ /* 0x000fe20000004100 */
[----:B------:R-:W-:Y:S01]  /*12160*/  SHF.L.U32 R2, R2, 0x17, RZ ;  /* 0x0000001702027819 */ /* 0x000fe200000006ff */
[----:B------:R-:W-:Y:S01]  /*12170*/  FFMA.RM R31, R31, R36, 12582913 ;  /* 0x4b4000011f1f7423 */ /* 0x000fe20000004024 */
[----:B------:R-:W-:Y:S01]  /*12180*/  FFMA R32, -R41, 1.4426950216293334961, -R32 ;  /* 0x3fb8aa3b29207823 */ /* 0x000fe20000000920 */
[----:B------:R-:W-:Y:S01]  /*12190*/  MUFU.EX2 R45, R45 ;  /* 0x0000002d002d7308 */ /* 0x000fe20000000800 */
[----:B------:R-:W-:Y:S01]  /*121a0*/  FFMA R35, R16, R38, R35 ;  /* 0x0000002610237223 */ /* 0x000fe20000000023 */
[----:B------:R-:W-:Y:S01]  /*121b0*/  FADD R20, R31, -12583039 ;  /* 0xcb40007f1f147421 */ /* 0x000fe20000000000 */
[----:B------:R-:W-:Y:S01]  /*121c0*/  FFMA R41, -R41, 1.925963033500011079e-08, R32 ;  /* 0x32a5706029297823 */ /* 0x000fe20000000120 */
[----:B------:R-:W-:-:S02]  /*121d0*/  SHF.L.U32 R31, R31, 0x17, RZ ;  /* 0x000000171f1f7819 */ /* 0x000fc400000006ff */
[C---:B------:R-:W-:Y:S02]  /*121e0*/  FFMA R20, -R25.reuse, 1.4426950216293334961, -R20 ;  /* 0x3fb8aa3b19147823 */ /* 0x040fe40000000914 */
[----:B------:R-:W-:Y:S02]  /*121f0*/  MUFU.EX2 R46, R46 ;  /* 0x0000002e002e7308 */ /* 0x000fe40000000800 */
[----:B------:R-:W-:Y:S01]  /*12200*/  FFMA R44, -R25, 1.925963033500011079e-08, R20 ;  /* 0x32a57060192c7823 */ /* 0x000fe20000000114 */
[----:B------:R-:W-:-:S05]  /*12210*/  HADD2.F32 R20, -RZ, R5.H0_H0 ;  /* 0x20000005ff147230 */ /* 0x000fca0000004100 */
[C---:B------:R-:W-:Y:S01]  /*12220*/  FFMA R39, R16.reuse, R20, R39 ;  /* 0x0000001410277223 */ /* 0x040fe20000000027 */
[----:B------:R-:W-:Y:S01]  /*12230*/  HADD2.F32 R20, -RZ, R5.H1_H1 ;  /* 0x30000005ff147230 */ /* 0x000fe20000004100 */
[----:B------:R-:W-:Y:S02]  /*12240*/  MUFU.EX2 R44, R44 ;  /* 0x0000002c002c7308 */ /* 0x000fe40000000800 */
[----:B------:R-:W-:Y:S02]  /*12250*/  FFMA.SAT R25, -R39, R30, 0.5 ;  /* 0x3f00000027197423 */ /* 0x000fe4000000211e */
[----:B------:R-:W-:Y:S02]  /*12260*/  FFMA R43, R16, R20, R43 ;  /* 0x00000014102b7223 */ /* 0x000fe4000000002b */
[----:B------:R-:W-:Y:S02]  /*12270*/  FFMA.RM R25, R25, R36, 12582913 ;  /* 0x4b40000119197423 */ /* 0x000fe40000004024 */
[----:B------:R-:W-:Y:S01]  /*12280*/  FFMA.SAT R51, -R43, R30, 0.5 ;  /* 0x3f0000002b337423 */ /* 0x000fe2000000211e */
[----:B------:R-:W-:Y:S01]  /*12290*/  MUFU.EX2 R41, R41 ;  /* 0x0000002900297308 */ /* 0x000fe20000000800 */
[----:B------:R-:W-:-:S02]  /*122a0*/  FADD R20, R25, -12583039 ;  /* 0xcb40007f19147421 */ /* 0x000fc40000000000 */
[----:B------:R-:W-:Y:S01]  /*122b0*/  FFMA.RM R32, R51, R36, 12582913 ;  /* 0x4b40000133207423 */ /* 0x000fe20000004024 */
[----:B------:R-:W-:Y:S01]  /*122c0*/  FFMA.SAT R51, -R35, R30, 0.5 ;  /* 0x3f00000023337423 */ /* 0x000fe2000000211e */
[----:B------:R-:W-:-:S04]  /*122d0*/  FFMA R20, -R39, 1.4426950216293334961, -R20 ;  /* 0x3fb8aa3b27147823 */ /* 0x000fc80000000914 */
[----:B------:R-:W-:Y:S01]  /*122e0*/  FFMA R39, -R39, 1.925963033500011079e-08, R20 ;  /* 0x32a5706027277823 */ /* 0x000fe20000000114 */
[----:B------:R-:W-:-:S04]  /*122f0*/  FADD R20, R32, -12583039 ;  /* 0xcb40007f20147421 */ /* 0x000fc80000000000 */
[C---:B------:R-:W-:Y:S01]  /*12300*/  FFMA R42, -R43.reuse, 1.4426950216293334961, -R20 ;  /* 0x3fb8aa3b2b2a7823 */ /* 0x040fe20000000914 */
[----:B------:R-:W-:Y:S03]  /*12310*/  MUFU.EX2 R39, R39 ;  /* 0x0000002700277308 */ /* 0x000fe60000000800 */
[----:B------:R-:W-:Y:S01]  /*12320*/  FFMA R42, -R43, 1.925963033500011079e-08, R42 ;  /* 0x32a570602b2a7823 */ /* 0x000fe2000000012a */
[----:B------:R-:W-:Y:S01]  /*12330*/  FMUL R43, R17, R52 ;  /* 0x00000034112b7220 */ /* 0x000fe20000400000 */
[----:B------:R-:W-:Y:S02]  /*12340*/  SHF.L.U32 R52, R33, 0x17, RZ ;  /* 0x0000001721347819 */ /* 0x000fe400000006ff */
[----:B------:R-:W-:Y:S01]  /*12350*/  SHF.L.U32 R33, R22, 0x17, RZ ;  /* 0x0000001716217819 */ /* 0x000fe200000006ff */
[----:B------:R2:W3:Y:S01]  /*12360*/  MUFU.EX2 R20, R3 ;  /* 0x0000000300147308 */ /* 0x0004e20000000800 */
[----:B------:R-:W-:-:S02]  /*12370*/  SHF.L.U32 R22, R27, 0x17, RZ ;  /* 0x000000171b167819 */ /* 0x000fc400000006ff */
[----:B------:R-:W-:-:S03]  /*12380*/  SHF.L.U32 R27, R26, 0x17, RZ ;  /* 0x000000171a1b7819 */ /* 0x000fc600000006ff */
[----:B-1----:R-:W-:Y:S02]  /*12390*/  FFMA R22, R22, R47, 1 ;  /* 0x3f80000016167423 */ /* 0x002fe4000000002f */
[----:B------:R-:W-:Y:S01]  /*123a0*/  FFMA R34, R27, R34, 1 ;  /* 0x3f8000001b227423 */ /* 0x000fe20000000022 */
[----:B--2---:R-:W-:Y:S01]  /*123b0*/  FFMA.RM R3, R51, R36, 12582913 ;  /* 0x4b40000133037423 */ /* 0x004fe20000004024 */
[----:B------:R-:W-:Y:S01]  /*123c0*/  SHF.L.U32 R51, R0, 0x17, RZ ;  /* 0x0000001700337819 */ /* 0x000fe200000006ff */
[----:B------:R-:W1:Y:S02]  /*123d0*/  MUFU.EX2 R42, R42 ;  /* 0x0000002a002a7308 */ /* 0x000e640000000800 */
[C---:B------:R-:W-:Y:S01]  /*123e0*/  FADD R38, R3.reuse, -12583039 ;  /* 0xcb40007f03267421 */ /* 0x040fe20000000000 */
[----:B------:R-:W-:-:S03]  /*123f0*/  SHF.L.U32 R3, R3, 0x17, RZ ;  /* 0x0000001703037819 */ /* 0x000fc600000006ff */
[----:B------:R-:W-:Y:S01]  /*12400*/  FFMA R38, -R35, 1.4426950216293334961, -R38 ;  /* 0x3fb8aa3b23267823 */ /* 0x000fe20000000926 */
[----:B---3--:R-:W-:-:S03]  /*12410*/  FFMA R0, R51, R20, 1 ;  /* 0x3f80000033007423 */ /* 0x008fc60000000014 */
[----:B------:R-:W-:Y:S01]  /*12420*/  FFMA R35, -R35, 1.925963033500011079e-08, R38 ;  /* 0x32a5706023237823 */ /* 0x000fe20000000126 */
[----:B------:R-:W-:-:S03]  /*12430*/  HADD2.F32 R38, -RZ, R6.H1_H1 ;  /* 0x30000006ff267230 */ /* 0x000fc60000004100 */
[----:B------:R2:W3:Y:S02]  /*12440*/  MUFU.EX2 R26, R35 ;  /* 0x00000023001a7308 */ /* 0x0004e40000000800 */
[----:B------:R-:W-:-:S04]  /*12450*/  FFMA R43, R16, R38, R43 ;  /* 0x00000026102b7223 */ /* 0x000fc8000000002b */
[----:B------:R-:W-:Y:S01]  /*12460*/  FFMA.SAT R51, -R43, R30, 0.5 ;  /* 0x3f0000002b337423 */ /* 0x000fe2000000211e */
[----:B--2---:R-:W-:-:S03]  /*12470*/  FFMA R35, R33, R48, 1 ;  /* 0x3f80000021237423 */ /* 0x004fc60000000030 */
[----:B------:R-:W-:Y:S01]  /*12480*/  FFMA.RM R20, R51, R36, 12582913 ;  /* 0x4b40000133147423 */ /* 0x000fe20000004024 */
[----:B------:R-:W-:Y:S01]  /*12490*/  FMUL R51, R17, R40 ;  /* 0x0000002811337220 */ /* 0x000fe20000400000 */
[--C-:B------:R-:W-:Y:S01]  /*124a0*/  HADD2.F32 R40, -RZ, R7.reuse.H0_H0 ;  /* 0x20000007ff287230 */ /* 0x100fe20000004100 */
[----:B------:R-:W-:Y:S01]  /*124b0*/  SHF.L.U32 R33, R24, 0x17, RZ ;  /* 0x0000001718217819 */ /* 0x000fe200000006ff */
[----:B------:R-:W-:Y:S01]  /*124c0*/  FADD R38, R20, -12583039 ;  /* 0xcb40007f14267421 */ /* 0x000fe20000000000 */
[----:B------:R-:W-:Y:S01]  /*124d0*/  FFMA R24, R31, R44, 1 ;  /* 0x3f8000001f187423 */ /* 0x000fe2000000002c */
[----:B------:R-:W-:Y:S01]  /*124e0*/  SHF.L.U32 R31, R32, 0x17, RZ ;  /* 0x00000017201f7819 */ /* 0x000fe200000006ff */
[----:B------:R-:W-:Y:S01]  /*124f0*/  FFMA R40, R16, R40, R51 ;  /* 0x0000002810287223 */ /* 0x000fe20000000033 */
[----:B------:R-:W-:Y:S01]  /*12500*/  FFMA R38, -R43, 1.4426950216293334961, -R38 ;  /* 0x3fb8aa3b2b267823 */ /* 0x000fe20000000926 */
[----:B------:R-:W-:Y:S01]  /*12510*/  FMUL R51, R17, R50 ;  /* 0x0000003211337220 */ /* 0x000fe20000400000 */
[----:B------:R-:W-:Y:S01]  /*12520*/  FFMA R32, R2, R41, 1 ;  /* 0x3f80000002207423 */ /* 0x000fe20000000029 */
[----:B------:R-:W-:Y:S01]  /*12530*/  SHF.L.U32 R44, R25, 0x17, RZ ;  /* 0x00000017192c7819 */ /* 0x000fe200000006ff */
[----:B------:R-:W-:Y:S01]  /*12540*/  FFMA R43, -R43, 1.925963033500011079e-08, R38 ;  /* 0x32a570602b2b7823 */ /* 0x000fe20000000126 */
[----:B------:R-:W-:Y:S01]  /*12550*/  HADD2.F32 R38, -RZ, R7.H1_H1 ;  /* 0x30000007ff267230 */ /* 0x000fe20000004100 */
[----:B------:R-:W-:Y:S01]  /*12560*/  IADD3 R2, R0, 0x1800000, RZ ;  /* 0x0180000000027810 */ /* 0x000fe20007ffe0ff */
[----:B------:R-:W-:Y:S01]  /*12570*/  FFMA R33, R33, R46, 1 ;  /* 0x3f80000021217423 */ /* 0x000fe2000000002e */
[----:B------:R-:W-:Y:S01]  /*12580*/  FFMA R25, R44, R39, 1 ;  /* 0x3f8000002c197423 */ /* 0x000fe20000000027 */
[----:B------:R-:W-:Y:S01]  /*12590*/  SHF.L.U32 R20, R20, 0x17, RZ ;  /* 0x0000001714147819 */ /* 0x000fe200000006ff */
[----:B------:R-:W-:Y:S01]  /*125a0*/  FFMA R38, R16, R38, R51 ;  /* 0x0000002610267223 */ /* 0x000fe20000000033 */
[-C--:B------:R-:W-:Y:S01]  /*125b0*/  FFMA.SAT R51, -R40, R30.reuse, 0.5 ;  /* 0x3f00000028337423 */ /* 0x080fe2000000211e */
[----:B------:R-:W-:Y:S01]  /*125c0*/  LOP3.LUT R2, R2, 0x7f800000, RZ, 0xc0, !PT ;  /* 0x7f80000002027812 */ /* 0x000fe200078ec0ff */
[----:B------:R-:W2:Y:S01]  /*125d0*/  MUFU.EX2 R43, R43 ;  /* 0x0000002b002b7308 */ /* 0x000ea20000000800 */
[----:B------:R-:W-:Y:S01]  /*125e0*/  FFMA.SAT R53, -R38, R30, 0.5 ;  /* 0x3f00000026357423 */ /* 0x000fe2000000211e */
[----:B------:R-:W-:Y:S01]  /*125f0*/  FFMA.RM R30, R51, R36, 12582913 ;  /* 0x4b400001331e7423 */ /* 0x000fe20000004024 */
[----:B------:R-:W-:Y:S01]  /*12600*/  ISETP.GT.U32.AND P2, PT, R2, 0x1ffffff, PT ;  /* 0x01ffffff0200780c */ /* 0x000fe20003f44070 */
[----:B-1----:R-:W-:Y:S01]  /*12610*/  FFMA R31, R31, R42, 1 ;  /* 0x3f8000001f1f7423 */ /* 0x002fe2000000002a */
[----:B------:R-:W-:Y:S01]  /*12620*/  FFMA.RM R36, R53, R36, 12582913 ;  /* 0x4b40000135247423 */ /* 0x000fe20000004024 */
[----:B------:R-:W-:Y:S01]  /*12630*/  FADD R51, R30, -12583039 ;  /* 0xcb40007f1e337421 */ /* 0x000fe20000000000 */
[----:B------:R-:W-:Y:S01]  /*12640*/  SHF.L.U32 R50, R21, 0x17, RZ ;  /* 0x0000001715327819 */ /* 0x000fe200000006ff */
[----:B------:R-:W-:Y:S01]  /*12650*/  FFMA R21, R52, R49, 1 ;  /* 0x3f80000034157423 */ /* 0x000fe20000000031 */
[----:B------:R-:W-:Y:S01]  /*12660*/  SHF.L.U32 R48, R23, 0x17, RZ ;  /* 0x0000001717307819 */ /* 0x000fe200000006ff */
[----:B------:R-:W-:Y:S01]  /*12670*/  FFMA R51, -R40, 1.4426950216293334961, -R51 ;  /* 0x3fb8aa3b28337823 */ /* 0x000fe20000000933 */
[----:B------:R-:W-:Y:S01]  /*12680*/  SHF.L.U32 R2, R30, 0x17, RZ ;  /* 0x000000171e027819 */ /* 0x000fe200000006ff */
[----:B------:R-:W-:Y:S01]  /*12690*/  FFMA R37, R50, R37, 1 ;  /* 0x3f80000032257423 */ /* 0x000fe20000000025 */
[----:B---3--:R-:W-:Y:S01]  /*126a0*/  FFMA R26, R3, R26, 1 ;  /* 0x3f800000031a7423 */ /* 0x008fe2000000001a */
[----:B------:R-:W-:Y:S01]  /*126b0*/  FFMA R40, -R40, 1.925963033500011079e-08, R51 ;  /* 0x32a5706028287823 */ /* 0x000fe20000000133 */
[C---:B------:R-:W-:Y:S01]  /*126c0*/  FADD R51, R36.reuse, -12583039 ;  /* 0xcb40007f24337421 */ /* 0x040fe20000000000 */
[----:B------:R-:W-:-:S02]  /*126d0*/  IMAD.SHL.U32 R36, R36, 0x800000, RZ ;  /* 0x0080000024247824 */ /* 0x000fc400078e00ff */
[----:B--2---:R-:W-:Y:S01]  /*126e0*/  FFMA R30, R20, R43, 1 ;  /* 0x3f800000141e7423 */ /* 0x004fe2000000002b */
[----:B------:R-:W1:Y:S01]  /*126f0*/  MUFU.EX2 R27, R40 ;  /* 0x00000028001b7308 */ /* 0x000e620000000800 */
[----:B------:R-:W-:Y:S01]  /*12700*/  FFMA R51, -R38, 1.4426950216293334961, -R51 ;  /* 0x3fb8aa3b26337823 */ /* 0x000fe20000000933 */
[----:B------:R-:W-:-:S03]  /*12710*/  FFMA R23, R48, R45, 1 ;  /* 0x3f80000030177423 */ /* 0x000fc6000000002d */
[----:B------:R-:W-:-:S04]  /*12720*/  FFMA R38, -R38, 1.925963033500011079e-08, R51 ;  /* 0x32a5706026267823 */ /* 0x000fc80000000133 */
[----:B------:R-:W2:Y:S01]  /*12730*/  MUFU.EX2 R39, R38 ;  /* 0x0000002600277308 */ /* 0x000ea20000000800 */
[----:B-1----:R-:W-:Y:S01]  /*12740*/  FFMA R27, R2, R27, 1 ;  /* 0x3f800000021b7423 */ /* 0x002fe2000000001b */
[----:B--2---:R-:W-:Y:S01]  /*12750*/  FFMA R20, R36, R39, 1 ;  /* 0x3f80000024147423 */ /* 0x004fe20000000027 */
[----:B------:R-:W-:Y:S06]  /*12760*/  @P2 BRA `(.L_x_287) ;  /* 0x0000000000102947 */ /* 0x000fec0003800000 */
[----:B------:R-:W-:-:S07]  /*12770*/  MOV R2, 0x12790 ;  /* 0x0001279000027802 */ /* 0x000fce0000000f00 */
[----:B------:R-:W-:Y:S05]  /*12780*/  CALL.REL.NOINC `($__internal_0_$__cuda_sm20_rcp_rn_f32_slowpath) ;  /* 0x000001b400487944 */ /* 0x000fea0003c00000 */
[----:B------:R-:W-:Y:S01]  /*12790*/  MOV R36, R0 ;  /* 0x0000000000247202 */ /* 0x000fe20000000f00 */
[----:B------:R-:W-:Y:S06]  /*127a0*/  BRA `(.L_x_288) ;  /* 0x0000000000107947 */ /* 0x000fec0003800000 */
.L_x_287:
[----:B------:R-:W1:Y:S02]  /*127b0*/  MUFU.RCP R3, R0 ;  /* 0x0000000000037308 */ /* 0x000e640000001000 */
[----:B-1----:R-:W-:-:S04]  /*127c0*/  FFMA R2, R0, R3, -1 ;  /* 0xbf80000000027423 */ /* 0x002fc80000000003 */
[----:B------:R-:W-:-:S04]  /*127d0*/  FADD.FTZ R2, -R2, -RZ ;  /* 0x800000ff02027221 */ /* 0x000fc80000010100 */
[----:B------:R-:W-:-:S07]  /*127e0*/  FFMA R36, R3, R2, R3 ;  /* 0x0000000203247223 */ /* 0x000fce0000000003 */
.L_x_288:
[----:B------:R-:W-:Y:S05]  /*127f0*/  BSYNC B1 ;  /* 0x0000000000017941 */ /* 0x000fea0003800000 */
.L_x_286:
        /* <DEDUP_REMOVED lines=10> */
.L_x_290:
[----:B------:R-:W1:Y:S02]  /*128a0*/  MUFU.RCP R0, R37 ;  /* 0x0000002500007308 */ /* 0x000e640000001000 */
[----:B-1----:R-:W-:-:S04]  /*128b0*/  FFMA R2, R37, R0, -1 ;  /* 0xbf80000025027423 */ /* 0x002fc80000000000 */
[----:B------:R-:W-:-:S04]  /*128c0*/  FADD.FTZ R3, -R2, -RZ ;  /* 0x800000ff02037221 */ /* 0x000fc80000010100 */
[----:B------:R-:W-:-:S07]  /*128d0*/  FFMA R37, R0, R3, R0 ;  /* 0x0000000300257223 */ /* 0x000fce0000000000 */
.L_x_291:
[----:B------:R-:W-:Y:S05]  /*128e0*/  BSYNC B1 ;  /* 0x0000000000017941 */ /* 0x000fea0003800000 */
.L_x_289:
        /* <DEDUP_REMOVED lines=10> */
.L_x_293:
[----:B------:R-:W1:Y:S02]  /*12990*/  MUFU.RCP R0, R21 ;  /* 0x0000001500007308 */ /* 0x000e640000001000 */
[----:B-1----:R-:W-:-:S04]  /*129a0*/  FFMA R2, R21, R0, -1 ;  /* 0xbf80000015027423 */ /* 0x002fc80000000000 */
[----:B------:R-:W-:-:S04]  /*129b0*/  FADD.FTZ R3, -R2, -RZ ;  /* 0x800000ff02037221 */ /* 0x000fc80000010100 */
[----:B------:R-:W-:-:S07]  /*129c0*/  FFMA R21, R0, R3, R0 ;  /* 0x0000000300157223 */ /* 0x000fce0000000000 */
.L_x_294:
[----:B------:R-:W-:Y:S05]  /*129d0*/  BSYNC B1 ;  /* 0x0000000000017941 */ /* 0x000fea0003800000 */
.L_x_292:
        /* <DEDUP_REMOVED lines=10> */
.L_x_296:
[----:B------:R-:W1:Y:S02]  /*12a80*/  MUFU.RCP R0, R35 ;  /* 0x0000002300007308 */ /* 0x000e640000001000 */
[----:B-1----:R-:W-:-:S04]  /*12a90*/  FFMA R2, R35, R0, -1 ;  /* 0xbf80000023027423 */ /* 0x002fc80000000000 */
[----:B------:R-:W-:-:S04]  /*12aa0*/  FADD.FTZ R3, -R2, -RZ ;  /* 0x800000ff02037221 */ /* 0x000fc80000010100 */
[----:B------:R-:W-:-:S07]  /*12ab0*/  FFMA R35, R0, R3, R0 ;  /* 0x0000000300237223 */ /* 0x000fce0000000000 */
.L_x_297:
[----:B------:R-:W-:Y:S05]  /*12ac0*/  BSYNC B1 ;  /* 0x0000000000017941 */ /* 0x000fea0003800000 */
.L_x_295:
        /* <DEDUP_REMOVED lines=10> */
.L_x_299:
[----:B------:R-:W1:Y:S02]  /*12b70*/  MUFU.RCP R3, R22 ;  /* 0x0000001600037308 */ /* 0x000e640000001000 */
[----:B-1----:R-:W-:-:S04]  /*12b80*/  FFMA R0, R22, R3, -1 ;  /* 0xbf80000016007423 */ /* 0x002fc80000000003 */
[----:B------:R-:W-:-:S04]  /*12b90*/  FADD.FTZ R0, -R0, -RZ ;  /* 0x800000ff00007221 */ /* 0x000fc80000010100 */
[----:B------:R-:W-:-:S07]  /*12ba0*/  FFMA R22, R3, R0, R3 ;  /* 0x0000000003167223 */ /* 0x000fce0000000003 */
.L_x_300:
[----:B------:R-:W-:Y:S05]  /*12bb0*/  BSYNC B1 ;  /* 0x0000000000017941 */ /* 0x000fea0003800000 */
.L_x_298:
        /* <DEDUP_REMOVED lines=10> */
.L_x_302:
[----:B------:R-:W1:Y:S02]  /*12c60*/  MUFU.RCP R3, R34 ;  /* 0x0000002200037308 */ /* 0x000e640000001000 */
[----:B-1----:R-:W-:-:S04]  /*12c70*/  FFMA R0, R34, R3, -1 ;  /* 0xbf80000022007423 */ /* 0x002fc80000000003 */
[----:B------:R-:W-:-:S04]  /*12c80*/  FADD.FTZ R0, -R0, -RZ ;  /* 0x800000ff00007221 */ /* 0x000fc80000010100 */
[----:B------:R-:W-:-:S07]  /*12c90*/  FFMA R34, R3, R0, R3 ;  /* 0x0000000003227223 */ /* 0x000fce0000000003 */
.L_x_303:
[----:B------:R-:W-:Y:S05]  /*12ca0*/  BSYNC B1 ;  /* 0x0000000000017941 */ /* 0x000fea0003800000 */
.L_x_301:
        /* <DEDUP_REMOVED lines=10> */
.L_x_305:
[----:B------:R-:W1:Y:S02]  /*12d50*/  MUFU.RCP R0, R23 ;  /* 0x0000001700007308 */ /* 0x000e640000001000 */
[----:B-1----:R-:W-:-:S04]  /*12d60*/  FFMA R2, R23, R0, -1 ;  /* 0xbf80000017027423 */ /* 0x002fc80000000000 */
[----:B------:R-:W-:-:S04]  /*12d70*/  FADD.FTZ R3, -R2, -RZ ;  /* 0x800000ff02037221 */ /* 0x000fc80000010100 */
[----:B------:R-:W-:-:S07]  /*12d80*/  FFMA R23, R0, R3, R0 ;  /* 0x0000000300177223 */ /* 0x000fce0000000000 */
.L_x_306:
[----:B------:R-:W-:Y:S05]  /*12d90*/  BSYNC B1 ;  /* 0x0000000000017941 */ /* 0x000fea0003800000 */
.L_x_304:
        /* <DEDUP_REMOVED lines=10> */
.L_x_308:
[----:B------:R-:W1:Y:S02]  /*12e40*/  MUFU.RCP R0, R33 ;  /* 0x0000002100007308 */ /* 0x000e640000001000 */
[----:B-1----:R-:W-:-:S04]  /*12e50*/  FFMA R2, R33, R0, -1 ;  /* 0xbf80000021027423 */ /* 0x002fc80000000000 */
[----:B------:R-:W-:-:S04]  /*12e60*/  FADD.FTZ R3, -R2, -RZ ;  /* 0x800000ff02037221 */ /* 0x000fc80000010100 */
[----:B------:R-:W-:-:S07]  /*12e70*/  FFMA R33, R0, R3, R0 ;  /* 0x0000000300217223 */ /* 0x000fce0000000000 */
.L_x_309:
[----:B------:R-:W-:Y:S05]  /*12e80*/  BSYNC B1 ;  /* 0x0000000000017941 */ /* 0x000fea0003800000 */
.L_x_307:
        /* <DEDUP_REMOVED lines=10> */
.L_x_311:
[----:B------:R-:W1:Y:S02]  /*12f30*/  MUFU.RCP R3, R24 ;  /* 0x0000001800037308 */ /* 0x000e640000001000 */
[----:B-1----:R-:W-:-:S04]  /*12f40*/  FFMA R0, R24, R3, -1 ;  /* 0xbf80000018007423 */ /* 0x002fc80000000003 */
[----:B------:R-:W-:-:S04]  /*12f50*/  FADD.FTZ R0, -R0, -RZ ;  /* 0x800000ff00007221 */ /* 0x000fc80000010100 */
[----:B------:R-:W-:-:S07]  /*12f60*/  FFMA R24, R3, R0, R3 ;  /* 0x0000000003187223 */ /* 0x000fce0000000003 */
.L_x_312:
[----:B------:R-:W-:Y:S05]  /*12f70*/  BSYNC B1 ;  /* 0x0000000000017941 */ /* 0x000fea0003800000 */
.L_x_310:
        /* <DEDUP_REMOVED lines=10> */
.L_x_314:
[----:B------:R-:W1:Y:S02]  /*13020*/  MUFU.RCP R3, R32 ;  /* 0x0000002000037308 */ /* 0x000e640000001000 */
[----:B-1----:R-:W-:-:S04]  /*13030*/  FFMA R0, R32, R3, -1 ;  /* 0xbf80000020007423 */ /* 0x002fc80000000003 */
[----:B------:R-:W-:-:S04]  /*13040*/  FADD.FTZ R0, -R0, -RZ ;  /* 0x800000ff00007221 */ /* 0x000fc80000010100 */
[----:B------:R-:W-:-:S07]  /*13050*/  FFMA R32, R3, R0, R3 ;  /* 0x0000000003207223 */ /* 0x000fce0000000003 */
.L_x_315:
[----:B------:R-:W-:Y:S05]  /*13060*/  BSYNC B1 ;  /* 0x0000000000017941 */ /* 0x000fea0003800000 */
.L_x_313:
        /* <DEDUP_REMOVED lines=10> */
.L_x_317:
[----:B------:R-:W1:Y:S02]  /*13110*/  MUFU.RCP R0, R25 ;  /* 0x0000001900007308 */ /* 0x000e640000001000 */
[----:B-1----:R-:W-:-:S04]  /*13120*/  FFMA R2, R25, R0, -1 ;  /* 0xbf80000019027423 */ /* 0x002fc80000000000 */
[----:B------:R-:W-:-:S04]  /*13130*/  FADD.FTZ R3, -R2, -RZ ;  /* 0x800000ff02037221 */ /* 0x000fc80000010100 */
[----:B------:R-:W-:-:S07]  /*13140*/  FFMA R25, R0, R3, R0 ;  /* 0x0000000300197223 */ /* 0x000fce0000000000 */
.L_x_318:
[----:B------:R-:W-:Y:S05]  /*13150*/  BSYNC B1 ;  /* 0x0000000000017941 */ /* 0x000fea0003800000 */
.L_x_316:
        /* <DEDUP_REMOVED lines=10> */
.L_x_320:
[----:B------:R-:W1:Y:S02]  /*13200*/  MUFU.RCP R0, R31 ;  /* 0x0000001f00007308 */ /* 0x000e640000001000 */
[----:B-1----:R-:W-:-:S04]  /*13210*/  FFMA R2, R31, R0, -1 ;  /* 0xbf8000001f027423 */ /* 0x002fc80000000000 */
[----:B------:R-:W-:-:S04]  /*13220*/  FADD.FTZ R3, -R2, -RZ ;  /* 0x800000ff02037221 */ /* 0x000fc80000010100 */
[----:B------:R-:W-:-:S07]  /*13230*/  FFMA R31, R0, R3, R0 ;  /* 0x00000003001f7223 */ /* 0x000fce0000000000 */
.L_x_321:
[----:B------:R-:W-:Y:S05]  /*13240*/  BSYNC B1 ;  /* 0x0000000000017941 */ /* 0x000fea0003800000 */
.L_x_319:
        /* <DEDUP_REMOVED lines=10> */
.L_x_323:
[----:B------:R-:W1:Y:S02]  /*132f0*/  MUFU.RCP R3, R26 ;  /* 0x0000001a00037308 */ /* 0x000e640000001000 */
[----:B-1----:R-:W-:-:S04]  /*13300*/  FFMA R0, R26, R3, -1 ;  /* 0xbf8000001a007423 */ /* 0x002fc80000000003 */
[----:B------:R-:W-:-:S04]  /*13310*/  FADD.FTZ R0, -R0, -RZ ;  /* 0x800000ff00007221 */ /* 0x000fc80000010100 */
[----:B------:R-:W-:-:S07]  /*13320*/  FFMA R26, R3, R0, R3 ;  /* 0x00000000031a7223 */ /* 0x000fce0000000003 */
.L_x_324:
[----:B------:R-:W-:Y:S05]  /*13330*/  BSYNC B1 ;  /* 0x0000000000017941 */ /* 0x000fea0003800000 */
.L_x_322:
        /* <DEDUP_REMOVED lines=10> */
.L_x_326:
[----:B------:R-:W1:Y:S02]  /*133e0*/  MUFU.RCP R3, R30 ;  /* 0x0000001e00037308 */ /* 0x000e640000001000 */
[----:B-1----:R-:W-:-:S04]  /*133f0*/  FFMA R0, R30, R3, -1 ;  /* 0xbf8000001e007423 */ /* 0x002fc80000000003 */
[----:B------:R-:W-:-:S04]  /*13400*/  FADD.FTZ R0, -R0, -RZ ;  /* 0x800000ff00007221 */ /* 0x000fc80000010100 */
[----:B------:R-:W-:-:S07]  /*13410*/  FFMA R30, R3, R0, R3 ;  /* 0x00000000031e7223 */ /* 0x000fce0000000003 */
.L_x_327:
[----:B------:R-:W-:Y:S05]  /*13420*/  BSYNC B1 ;  /* 0x0000000000017941 */ /* 0x000fea0003800000 */
.L_x_325:
        /* <DEDUP_REMOVED lines=10> */
.L_x_329:
[----:B------:R-:W1:Y:S02]  /*134d0*/  MUFU.RCP R0, R27 ;  /* 0x0000001b00007308 */ /* 0x000e640000001000 */
[----:B-1----:R-:W-:-:S04]  /*134e0*/  FFMA R2, R27, R0, -1 ;  /* 0xbf8000001b027423 */ /* 0x002fc80000000000 */
[----:B------:R-:W-:-:S04]  /*134f0*/  FADD.FTZ R3, -R2, -RZ ;  /* 0x800000ff02037221 */ /* 0x000fc80000010100 */
[----:B------:R-:W-:-:S07]  /*13500*/  FFMA R27, R0, R3, R0 ;  /* 0x00000003001b7223 */ /* 0x000fce0000000000 */
.L_x_330:
[----:B------:R-:W-:Y:S05]  /*13510*/  BSYNC B1 ;  /* 0x0000000000017941 */ /* 0x000fea0003800000 */
.L_x_328:
        /* <DEDUP_REMOVED lines=8> */
.L_x_331:
[----:B------:R-:W1:Y:S02]  /*135a0*/  MUFU.RCP R3, R20 ;  /* 0x0000001400037308 */ /* 0x000e640000001000 */
[----:B-1----:R-:W-:-:S04]  /*135b0*/  FFMA R0, R20, R3, -1 ;  /* 0xbf80000014007423 */ /* 0x002fc80000000003 */
[----:B------:R-:W-:-:S04]  /*135c0*/  FADD.FTZ R0, -R0, -RZ ;  /* 0x800000ff00007221 */ /* 0x000fc80000010100 */
[----:B------:R-:W-:-:S07]  /*135d0*/  FFMA R0, R3, R0, R3 ;  /* 0x0000000003007223 */ /* 0x000fce0000000003 */
.L_x_332:
        /* <DEDUP_REMOVED lines=10> */
[----:B------:R-:W-:-:S05]  /*13680*/  F2FP.F16.F32.PACK_AB R27, R0, R27 ;  /* 0x0000001b001b723e */ /* 0x000fca00000000ff */
[----:B------:R1:W-:Y:S01]  /*13690*/  STSM.16.M88.4 [R158], R24 ;  /* 0x000000189e007844 */ /* 0x0003e20000000200 */
        /* <DEDUP_REMOVED lines=17> */
.L_x_334:
[----:B------:R-:W-:Y:S05]  /*137b0*/  BSYNC B0 ;  /* 0x0000000000007941 */ /* 0x000fea0003800000 */
.L_x_333:
[----:B------:R-:W-:Y:S06]  /*137c0*/  BAR.SYNC.DEFER_BLOCKING 0x1, 0x100 ;  /* 0x0044000000007b1d */ /* 0x000fec0000010000 */
[----:B------:R-:W-:Y:S04]  /*137d0*/  BSSY B0, `(.L_x_335) ;  /* 0x000000a000007945 */ /* 0x000fe80003800000 */
[----:B------:R-:W-:Y:S05]  /*137e0*/  @P0 BRA `(.L_x_336) ;  /* 0x0000000000200947 */ /* 0x000fea0003800000 */
[----:B------:R-:W-:-:S06]  /*137f0*/  UISETP.NE.AND UP0, UPT, UR43, 0x3, UPT ;  /* 0x000000032b00788c */ /* 0x000fcc000bf05270 */
[----:B------:R-:W-:-:S13]  /*13800*/  PLOP3.LUT P2, PT, PT, PT, UP0, 0x80, 0x0 ;  /* 0x000000000000781c */ /* 0x000fda0003f4f008 */
[----:B------:R-:W-:Y:S05]  /*13810*/  @!P2 BRA `(.L_x_337) ;  /* 0x000000000004a947 */ /* 0x000fea0003800000 */
[----:B------:R-:W-:Y:S01]  /*13820*/  BPT.TRAP 0x1 ;  /* 0x000000040000795c */ /* 0x000fe20000300000 */
.L_x_337:
[----:B------:R-:W-:-:S04]  /*13830*/  ULEA UR4, UR8, UR46, 0x3 ;  /* 0x0000002e08047291 */ /* 0x000fc8000f8e183f */
[----:B------:R-:W-:-:S04]  /*13840*/  UIADD3 UR4, UR4, 0x50, URZ ;  /* 0x0000005004047890 */ /* 0x000fc8000fffe03f */
[----:B------:R-:W-:-:S09]  /*13850*/  UPRMT UR4, UR47, 0x654, UR4 ;  /* 0x000006542f047896 */ /* 0x000fd20008000004 */
[----:B------:R-:W-:Y:S03]  /*13860*/  SYNCS.ARRIVE.TRANS64.RED.A1T0 RZ, [UR4], RZ ;  /* 0x000000ffffff79a7 */ /* 0x000fe60008100404 */
.L_x_336:
[----:B------:R-:W-:Y:S05]  /*13870*/  BSYNC B0 ;  /* 0x0000000000007941 */ /* 0x000fea0003800000 */
.L_x_335:
        /* <DEDUP_REMOVED lines=9> */
.L_x_340:
[C---:B------:R-:W-:Y:S01]  /*13910*/  LEA R0, R12.reuse, UR46, 0x3 ;  /* 0x0000002e0c007c11 */ /* 0x040fe2000f8e18ff */
[----:B------:R-:W-:Y:S01]  /*13920*/  BSSY B1, `(.L_x_341) ;  /* 0x0000006000017945 */ /* 0x000fe20003800000 */
[----:B------:R-:W-:Y:S02]  /*13930*/  SHF.L.U32 R3, R13, 0x1f, RZ ;  /* 0x0000001f0d037819 */ /* 0x000fe400000006ff */
[----:B-1----:R-:W-:Y:S02]  /*13940*/  @!P1 LEA R21, R12, R15, 0xd ;  /* 0x0000000f0c159211 */ /* 0x002fe400078e68ff */
[----:B------:R-:W1:Y:S02]  /*13950*/  SYNCS.PHASECHK.TRANS64.TRYWAIT P2, [R0+URZ+0x30], R3 ;  /* 0x00003003000075a7 */ /* 0x000e64000804017f */
[----:B------:R-:W-:Y:S01]  /*13960*/  @!P1 LEA R2, R18, R21, 0x1 ;  /* 0x0000001512029211 */ /* 0x000fe200078e08ff */
[----:B-1----:R-:W-:Y:S06]  /*13970*/  @!P2 BRA `(.L_x_342) ;  /* 0x0000019400a0a947 */ /* 0x002fec0003800000 */
.L_x_1117:
[----:B------:R-:W-:Y:S05]  /*13980*/  BSYNC B1 ;  /* 0x0000000000017941 */ /* 0x000fea0003800000 */
.L_x_341:
[----:B------:R-:W-:Y:S05]  /*13990*/  @!P1 WARPSYNC.ALL ;  /* 0x0000000000009948 */ /* 0x000fea0003800000 */
[----:B------:R2:W3:Y:S01]  /*139a0*/  @!P1 LDSM.16.M88.4 R8, [R21] ;  /* 0x000000001508983b */ /* 0x0004e20000000200 */
[----:B------:R-:W-:-:S03]  /*139b0*/  IADD3 R12, R12, 0x1, RZ ;  /* 0x000000010c0c7810 */ /* 0x000fc60007ffe0ff */
[----:B------:R2:W4:Y:S01]  /*139c0*/  @!P1 LDSM.16.M88.4 R4, [R2] ;  /* 0x000000000204983b */ /* 0x0005220000000200 */
[----:B------:R-:W-:-:S04]  /*139d0*/  ISETP.NE.AND P2, PT, R12, 0x4, PT ;  /* 0x000000040c00780c */ /* 0x000fc80003f45270 */
[----:B-1----:R-:W-:Y:S02]  /*139e0*/  SEL R0, RZ, 0x1, P2 ;  /* 0x00000001ff007807 */ /* 0x002fe40001000000 */
[----:B------:R-:W-:Y:S02]  /*139f0*/  SEL R12, R12, RZ, P2 ;  /* 0x000000ff0c0c7207 */ /* 0x000fe40001000000 */
[----:B--2---:R-:W-:-:S07]  /*13a00*/  LOP3.LUT R13, R13, R0, RZ, 0x3c, !PT ;  /* 0x000000000d0d7212 */ /* 0x004fce00078e3cff */
.L_x_339:
[----:B------:R-:W-:Y:S05]  /*13a10*/  BSYNC B0 ;  /* 0x0000000000007941 */ /* 0x000fea0003800000 */
.L_x_338:
[--C-:B---3--:R-:W-:Y:S02]  /*13a20*/  HADD2.F32 R2, -RZ, R8.reuse.H1_H1 ;  /* 0x30000008ff027230 */ /* 0x108fe40000004100 */
[C---:B------:R-:W-:Y:S01]  /*13a30*/  FMUL R31, R17.reuse, R57 ;  /* 0x00000039111f7220 */ /* 0x040fe20000400000 */
[----:B------:R-:W-:Y:S02]  /*13a40*/  HADD2.F32 R0, -RZ, R8.H0_H0 ;  /* 0x20000008ff007230 */ /* 0x000fe40000004100 */
[C---:B-1----:R-:W-:Y:S01]  /*13a50*/  FMUL R23, R17.reuse, R56 ;  /* 0x0000003811177220 */ /* 0x042fe20000400000 */
[----:B------:R-:W-:Y:S02]  /*13a60*/  HADD2.F32 R20, -RZ, R9.H0_H0 ;  /* 0x20000009ff147230 */ /* 0x000fe40000004100 */
[----:B------:R-:W-:Y:S01]  /*13a70*/  FMUL R3, R17, R58 ;  /* 0x0000003a11037220 */ /* 0x000fe20000400000 */
[C---:B------:R-:W-:Y:S01]  /*13a80*/  FFMA R31, R16.reuse, R2, R31 ;  /* 0x00000002101f7223 */ /* 0x040fe2000000001f */
[----:B------:R-:W-:Y:S01]  /*13a90*/  FFMA R23, R16, R0, R23 ;  /* 0x0000000010177223 */ /* 0x000fe20000000017 */
[----:B------:R-:W-:-:S02]  /*13aa0*/  HADD2.F32 R2, -RZ, R10.H1_H1 ;  /* 0x3000000aff027230 */ /* 0x000fc40000004100 */
[C---:B------:R-:W-:Y:S01]  /*13ab0*/  FFMA R0, R16.reuse, R20, R3 ;  /* 0x0000001410007223 */ /* 0x040fe20000000003 */
[C---:B------:R-:W-:Y:S01]  /*13ac0*/  FMUL R27, R17.reuse, R61 ;  /* 0x0000003d111b7220 */ /* 0x040fe20000400000 */
[----:B------:R-:W-:Y:S02]  /*13ad0*/  HADD2.F32 R26, -RZ, R10.H0_H0 ;  /* 0x2000000aff1a7230 */ /* 0x000fe40000004100 */
[C---:B------:R-:W-:Y:S01]  /*13ae0*/  FMUL R3, R17.reuse, R60 ;  /* 0x0000003c11037220 */ /* 0x040fe20000400000 */
[----:B------:R-:W-:Y:S02]  /*13af0*/  HADD2.F32 R30, -RZ, R11.H0_H0 ;  /* 0x2000000bff1e7230 */ /* 0x000fe40000004100 */
[----:B------:R-:W-:Y:S01]  /*13b00*/  FMUL R21, R17, R62 ;  /* 0x0000003e11157220 */ /* 0x000fe20000400000 */
[C---:B------:R-:W-:Y:S01]  /*13b10*/  FFMA R27, R16.reuse, R2, R27 ;  /* 0x00000002101b7223 */ /* 0x040fe2000000001b */
[----:B------:R-:W-:Y:S01]  /*13b20*/  FFMA R26, R16, R26, R3 ;  /* 0x0000001a101a7223 */ /* 0x000fe20000000003 */
[----:B----4-:R-:W-:-:S02]  /*13b30*/  HADD2.F32 R2, -RZ, R4.H0_H0 ;  /* 0x20000004ff027230 */ /* 0x010fc40000004100 */
[C---:B------:R-:W-:Y:S01]  /*13b40*/  FMUL R3, R17.reuse, R64 ;  /* 0x0000004011037220 */ /* 0x040fe20000400000 */
[----:B------:R-:W-:Y:S02]  /*13b50*/  HADD2.F32 R20, -RZ, R4.H1_H1 ;  /* 0x30000004ff147230 */ /* 0x000fe40000004100 */
[C---:B------:R-:W-:Y:S01]  /*13b60*/  FFMA R30, R16.reuse, R30, R21 ;  /* 0x0000001e101e7223 */ /* 0x040fe20000000015 */
[C---:B------:R-:W-:Y:S01]  /*13b70*/  FMUL R65, R17.reuse, R65 ;  /* 0x0000004111417220 */ /* 0x040fe20000400000 */
[----:B------:R-:W-:Y:S02]  /*13b80*/  HADD2.F32 R22, -RZ, R5.H0_H0 ;  /* 0x20000005ff167230 */ /* 0x000fe40000004100 */
[----:B------:R-:W-:Y:S01]  /*13b90*/  FMUL R21, R17, R66 ;  /* 0x0000004211157220 */ /* 0x000fe20000400000 */
[----:B------:R-:W-:Y:S01]  /*13ba0*/  MOV R39, 0x3bbb989d ;  /* 0x3bbb989d00277802 */ /* 0x000fe20000000f00 */
[C---:B------:R-:W-:Y:S01]  /*13bb0*/  FFMA R2, R16.reuse, R2, R3 ;  /* 0x0000000210027223 */ /* 0x040fe20000000003 */
[C---:B------:R-:W-:Y:S01]  /*13bc0*/  FFMA R3, R16.reuse, R20, R65 ;  /* 0x0000001410037223 */ /* 0x040fe20000000041 */
[----:B------:R-:W-:Y:S01]  /*13bd0*/  FFMA R20, R16, R22, R21 ;  /* 0x0000001610147223 */ /* 0x000fe20000000015 */
[----:B------:R-:W-:-:S02]  /*13be0*/  HADD2.F32 R24, -RZ, R6.H0_H0 ;  /* 0x20000006ff187230 */ /* 0x000fc40000004100 */
[----:B------:R-:W-:Y:S01]  /*13bf0*/  FMUL R21, R17, R68 ;  /* 0x0000004411157220 */ /* 0x000fe20000400000 */
[----:B------:R-:W-:Y:S01]  /*13c00*/  MOV R33, 0x437c0000 ;  /* 0x437c000000217802 */ /* 0x000fe20000000f00 */
[----:B------:R-:W-:Y:S01]  /*13c10*/  FFMA.SAT R32, -R23, R39, 0.5 ;  /* 0x3f00000017207423 */ /* 0x000fe20000002127 */
[----:B------:R-:W-:Y:S02]  /*13c20*/  HADD2.F32 R34, -RZ, R9.H1_H1 ;  /* 0x30000009ff227230 */ /* 0x000fe40000004100 */
[----:B------:R-:W-:Y:S01]  /*13c30*/  FFMA R24, R16, R24, R21 ;  /* 0x0000001810187223 */ /* 0x000fe20000000015 */
[----:B------:R-:W-:Y:S01]  /*13c40*/  FMUL R59, R17, R59 ;  /* 0x0000003b113b7220 */ /* 0x000fe20000400000 */
[----:B------:R-:W-:Y:S01]  /*13c50*/  FFMA.RM R21, R32, R33, 12582913 ;  /* 0x4b40000120157423 */ /* 0x000fe20000004021 */
[----:B------:R-:W-:Y:S01]  /*13c60*/  FFMA.SAT R32, -R31, R39, 0.5 ;  /* 0x3f0000001f207423 */ /* 0x000fe20000002127 */
[----:B------:R-:W-:Y:S02]  /*13c70*/  HADD2.F32 R40, -RZ, R7.H0_H0 ;  /* 0x20000007ff287230 */ /* 0x000fe40000004100 */
[----:B------:R-:W-:Y:S01]  /*13c80*/  FFMA R34, R16, R34, R59 ;  /* 0x0000002210227223 */ /* 0x000fe2000000003b */
[----:B------:R-:W-:Y:S01]  /*13c90*/  FADD R38, R21, -12583039 ;  /* 0xcb40007f15267421 */ /* 0x000fe20000000000 */
[----:B------:R-:W-:Y:S01]  /*13ca0*/  FMUL R35, R17, R70 ;  /* 0x0000004611237220 */ /* 0x000fe20000400000 */
[----:B------:R-:W-:Y:S01]  /*13cb0*/  FFMA.RM R25, R32, R33, 12582913 ;  /* 0x4b40000120197423 */ /* 0x000fe20000004021 */
[----:B------:R-:W-:Y:S01]  /*13cc0*/  FFMA.SAT R44, -R34, R39, 0.5 ;  /* 0x3f000000222c7423 */ /* 0x000fe20000002127 */
[----:B------:R-:W-:Y:S01]  /*13cd0*/  FFMA R38, -R23, 1.4426950216293334961, -R38 ;  /* 0x3fb8aa3b17267823 */ /* 0x000fe20000000926 */
[----:B------:R-:W-:-:S02]  /*13ce0*/  HADD2.F32 R37, -RZ, R6.H1_H1 ;  /* 0x30000006ff257230 */ /* 0x000fc40000004100 */
[----:B------:R-:W-:Y:S01]  /*13cf0*/  FFMA R35, R16, R40, R35 ;  /* 0x0000002810237223 */ /* 0x000fe20000000023 */
[----:B------:R-:W-:Y:S01]  /*13d00*/  FMUL R69, R17, R69 ;  /* 0x0000004511457220 */ /* 0x000fe20000400000 */
[----:B------:R-:W-:Y:S01]  /*13d10*/  FFMA R38, -R23, 1.925963033500011079e-08, R38 ;  /* 0x32a5706017267823 */ /* 0x000fe20000000126 */
[----:B------:R-:W-:Y:S01]  /*13d20*/  FFMA.RM R23, R44, R33, 12582913 ;  /* 0x4b4000012c177423 */ /* 0x000fe20000004021 */
[----:B------:R-:W-:Y:S01]  /*13d30*/  FADD R40, R25, -12583039 ;  /* 0xcb40007f19287421 */ /* 0x000fe20000000000 */
[----:B------:R-:W-:Y:S01]  /*13d40*/  FFMA.SAT R42, -R0, R39, 0.5 ;  /* 0x3f000000002a7423 */ /* 0x000fe20000002127 */
[----:B------:R-:W-:Y:S01]  /*13d50*/  FFMA R32, R16, R37, R69 ;  /* 0x0000002510207223 */ /* 0x000fe20000000045 */
[----:B------:R-:W-:Y:S01]  /*13d60*/  FADD R41, R23, -12583039 ;  /* 0xcb40007f17297421 */ /* 0x000fe20000000000 */
[C---:B------:R-:W-:Y:S01]  /*13d70*/  FFMA R40, -R31.reuse, 1.4426950216293334961, -R40 ;  /* 0x3fb8aa3b1f287823 */ /* 0x040fe20000000928 */
[----:B------:R-:W-:Y:S01]  /*13d80*/  FFMA.RM R37, R42, R33, 12582913 ;  /* 0x4b4000012a257423 */ /* 0x000fe20000004021 */
[----:B------:R-:W-:Y:S01]  /*13d90*/  FFMA.SAT R44, -R26, R39, 0.5 ;  /* 0x3f0000001a2c7423 */ /* 0x000fe20000002127 */
[----:B------:R-:W-:Y:S01]  /*13da0*/  FFMA R41, -R34, 1.4426950216293334961, -R41 ;  /* 0x3fb8aa3b22297823 */ /* 0x000fe20000000929 */
[----:B------:R-:W-:Y:S01]  /*13db0*/  FFMA R40, -R31, 1.925963033500011079e-08, R40 ;  /* 0x32a570601f287823 */ /* 0x000fe20000000128 */
[----:B------:R-:W-:Y:S01]  /*13dc0*/  FADD R31, R37, -12583039 ;  /* 0xcb40007f251f7421 */ /* 0x000fe20000000000 */
[----:B------:R-:W-:-:S02]  /*13dd0*/  HADD2.F32 R36, -RZ, R11.H1_H1 ;  /* 0x3000000bff247230 */ /* 0x000fc40000004100 */
[----:B------:R-:W-:Y:S01]  /*13de0*/  FFMA R45, -R34, 1.925963033500011079e-08, R41 ;  /* 0x32a57060222d7823 */ /* 0x000fe20000000129 */
[----:B------:R-:W-:Y:S01]  /*13df0*/  FMUL R63, R17, R63 ;  /* 0x0000003f113f7220 */ /* 0x000fe20000400000 */
[----:B------:R-:W-:Y:S01]  /*13e00*/  FFMA.RM R34, R44, R33, 12582913 ;  /* 0x4b4000012c227423 */ /* 0x000fe20000004021 */
[----:B------:R-:W-:Y:S01]  /*13e10*/  FFMA R31, -R0, 1.4426950216293334961, -R31 ;  /* 0x3fb8aa3b001f7823 */ /* 0x000fe2000000091f */
[-C--:B------:R-:W-:Y:S01]  /*13e20*/  FFMA.SAT R44, -R30, R39.reuse, 0.5 ;  /* 0x3f0000001e2c7423 */ /* 0x080fe20000002127 */
[----:B------:R-:W-:Y:S01]  /*13e30*/  FFMA R36, R16, R36, R63 ;  /* 0x0000002410247223 */ /* 0x000fe2000000003f */
[----:B------:R-:W-:Y:S01]  /*13e40*/  FADD R47, R34, -12583039 ;  /* 0xcb40007f222f7421 */ /* 0x000fe20000000000 */
[----:B------:R-:W-:Y:S01]  /*13e50*/  FFMA R31, -R0, 1.925963033500011079e-08, R31 ;  /* 0x32a57060001f7823 */ /* 0x000fe2000000011f */
[-C--:B------:R-:W-:Y:S01]  /*13e60*/  FFMA.SAT R0, -R27, R39.reuse, 0.5 ;  /* 0x3f0000001b007423 */ /* 0x080fe20000002127 */
[----:B------:R-:W-:Y:S01]  /*13e70*/  FFMA.SAT R48, -R36, R39, 0.5 ;  /* 0x3f00000024307423 */ /* 0x000fe20000002127 */
[----:B------:R-:W-:Y:S01]  /*13e80*/  FFMA R47, -R26, 1.4426950216293334961, -R47 ;  /* 0x3fb8aa3b1a2f7823 */ /* 0x000fe2000000092f */
[-C--:B------:R-:W-:Y:S01]  /*13e90*/  FFMA.RM R43, R44, R33.reuse, 12582913 ;  /* 0x4b4000012c2b7423 */ /* 0x080fe20000004021 */
[-C--:B------:R-:W-:Y:S01]  /*13ea0*/  FFMA.RM R41, R0, R33.reuse, 12582913 ;  /* 0x4b40000100297423 */ /* 0x080fe20000004021 */
[----:B------:R-:W-:Y:S01]  /*13eb0*/  FFMA.RM R0, R48, R33, 12582913 ;  /* 0x4b40000130007423 */ /* 0x000fe20000004021 */
[----:B------:R-:W-:Y:S01]  /*13ec0*/  FFMA R44, -R26, 1.925963033500011079e-08, R47 ;  /* 0x32a570601a2c7823 */ /* 0x000fe2000000012f */
[----:B------:R-:W-:Y:S01]  /*13ed0*/  FADD R49, R43, -12583039 ;  /* 0xcb40007f2b317421 */ /* 0x000fe20000000000 */
[----:B------:R-:W-:Y:S01]  /*13ee0*/  FFMA.SAT R26, -R2, R39, 0.5 ;  /* 0x3f000000021a7423 */ /* 0x000fe20000002127 */
[----:B------:R-:W-:Y:S01]  /*13ef0*/  HADD2.F32 R22, -RZ, R5.H1_H1 ;  /* 0x30000005ff167230 */ /* 0x000fe20000004100 */
[----:B------:R1:W-:Y:S01]  /*13f00*/  MUFU.EX2 R46, R31 ;  /* 0x0000001f002e7308 */ /* 0x0003e20000000800 */
[----:B------:R-:W-:-:S02]  /*13f10*/  HADD2.F32 R42, -RZ, R7.H1_H1 ;  /* 0x30000007ff2a7230 */ /* 0x000fc40000004100 */
[----:B------:R-:W-:Y:S01]  /*13f20*/  FADD R48, R41, -12583039 ;  /* 0xcb40007f29307421 */ /* 0x000fe20000000000 */
[----:B------:R-:W-:Y:S01]  /*13f30*/  FADD R51, R0, -12583039 ;  /* 0xcb40007f00337421 */ /* 0x000fe20000000000 */
[C---:B------:R-:W-:Y:S01]  /*13f40*/  FMUL R67, R17.reuse, R67 ;  /* 0x0000004311437220 */ /* 0x040fe20000400000 */
[----:B------:R-:W-:Y:S01]  /*13f50*/  FMUL R71, R17, R71 ;  /* 0x0000004711477220 */ /* 0x000fe20000400000 */
[----:B------:R-:W-:Y:S01]  /*13f60*/  FFMA.RM R47, R26, R33, 12582913 ;  /* 0x4b4000011a2f7423 */ /* 0x000fe20000004021 */
[----:B------:R-:W-:Y:S01]  /*13f70*/  FFMA R48, -R27, 1.4426950216293334961, -R48 ;  /* 0x3fb8aa3b1b307823 */ /* 0x000fe20000000930 */
[----:B------:R-:W-:Y:S01]  /*13f80*/  FFMA R51, -R36, 1.4426950216293334961, -R51 ;  /* 0x3fb8aa3b24337823 */ /* 0x000fe20000000933 */
[----:B-1----:R-:W-:Y:S01]  /*13f90*/  FFMA R31, -R30, 1.4426950216293334961, -R49 ;  /* 0x3fb8aa3b1e1f7823 */ /* 0x002fe20000000931 */
[C---:B------:R-:W-:Y:S01]  /*13fa0*/  FFMA R22, R16.reuse, R22, R67 ;  /* 0x0000001610167223 */ /* 0x040fe20000000043 */
[----:B------:R-:W-:Y:S01]  /*13fb0*/  FFMA R42, R16, R42, R71 ;  /* 0x0000002a102a7223 */ /* 0x000fe20000000047 */
[----:B------:R-:W-:Y:S01]  /*13fc0*/  FADD R53, R47, -12583039 ;  /* 0xcb40007f2f357421 */ /* 0x000fe20000000000 */
[----:B------:R-:W-:Y:S01]  /*13fd0*/  FFMA R50, -R30, 1.925963033500011079e-08, R31 ;  /* 0x32a570601e327823 */ /* 0x000fe2000000011f */
[-C--:B------:R-:W-:Y:S01]  /*13fe0*/  FFMA.SAT R30, -R20, R39.reuse, 0.5 ;  /* 0x3f000000141e7423 */ /* 0x080fe20000002127 */
[----:B------:R-:W-:Y:S01]  /*13ff0*/  FFMA R49, -R27, 1.925963033500011079e-08, R48 ;  /* 0x32a570601b317823 */ /* 0x000fe20000000130 */
[----:B------:R-:W-:Y:S01]  /*14000*/  FFMA R51, -R36, 1.925963033500011079e-08, R51 ;  /* 0x32a5706024337823 */ /* 0x000fe20000000133 */
[-C--:B------:R-:W-:Y:S01]  /*14010*/  FFMA.SAT R48, -R3, R39.reuse, 0.5 ;  /* 0x3f00000003307423 */ /* 0x080fe20000002127 */
[-C--:B------:R-:W-:Y:S01]  /*14020*/  FFMA.SAT R36, -R22, R39.reuse, 0.5 ;  /* 0x3f00000016247423 */ /* 0x080fe20000002127 */
[-C--:B------:R-:W-:Y:S01]  /*14030*/  FFMA.SAT R52, -R24, R39.reuse, 0.5 ;  /* 0x3f00000018347423 */ /* 0x080fe20000002127 */
[-C--:B------:R-:W-:Y:S01]  /*14040*/  FFMA.SAT R54, -R32, R39.reuse, 0.5 ;  /* 0x3f00000020367423 */ /* 0x080fe20000002127 */
[-C--:B------:R-:W-:Y:S01]  /*14050*/  FFMA.SAT R56, -R35, R39.reuse, 0.5 ;  /* 0x3f00000023387423 */ /* 0x080fe20000002127 */
[----:B------:R-:W-:Y:S01]  /*14060*/  FFMA.SAT R58, -R42, R39, 0.5 ;  /* 0x3f0000002a3a7423 */ /* 0x000fe20000002127 */
[----:B------:R-:W-:Y:S01]  /*14070*/  FFMA R53, -R2, 1.4426950216293334961, -R53 ;  /* 0x3fb8aa3b02357823 */ /* 0x000fe20000000935 */
[-C--:B------:R-:W-:Y:S01]  /*14080*/  FFMA.RM R39, R30, R33.reuse, 12582913 ;  /* 0x4b4000011e277423 */ /* 0x080fe20000004021 */
[-C--:B------:R-:W-:Y:S01]  /*14090*/  FFMA.RM R31, R36, R33.reuse, 12582913 ;  /* 0x4b400001241f7423 */ /* 0x080fe20000004021 */
[----:B------:R-:W1:Y:S01]  /*140a0*/  MUFU.EX2 R38, R38 ;  /* 0x0000002600267308 */ /* 0x000e620000000800 */
[----:B------:R-:W-:Y:S01]  /*140b0*/  FFMA R2, -R2, 1.925963033500011079e-08, R53 ;  /* 0x32a5706002027823 */ /* 0x000fe20000000135 */
[----:B------:R-:W-:Y:S01]  /*140c0*/  FADD R53, R39, -12583039 ;  /* 0xcb40007f27357421 */ /* 0x000fe20000000000 */
[-C--:B------:R-:W-:Y:S01]  /*140d0*/  FFMA.RM R48, R48, R33.reuse, 12582913 ;  /* 0x4b40000130307423 */ /* 0x080fe20000004021 */
[-C--:B------:R-:W-:Y:S01]  /*140e0*/  FFMA.RM R30, R52, R33.reuse, 12582913 ;  /* 0x4b400001341e7423 */ /* 0x080fe20000004021 */
[----:B------:R-:W-:Y:S01]  /*140f0*/  FADD R55, R31, -12583039 ;  /* 0xcb40007f1f377421 */ /* 0x000fe20000000000 */
[----:B------:R-:W-:Y:S01]  /*14100*/  FFMA R53, -R20, 1.4426950216293334961, -R53 ;  /* 0x3fb8aa3b14357823 */ /* 0x000fe20000000935 */
[----:B------:R-:W-:Y:S01]  /*14110*/  FADD R52, R48, -12583039 ;  /* 0xcb40007f30347421 */ /* 0x000fe20000000000 */
[----:B------:R-:W2:Y:S01]  /*14120*/  MUFU.EX2 R40, R40 ;  /* 0x0000002800287308 */ /* 0x000ea20000000800 */
[----:B------:R-:W-:Y:S01]  /*14130*/  FFMA R55, -R22, 1.4426950216293334961, -R55 ;  /* 0x3fb8aa3b16377823 */ /* 0x000fe20000000937 */
[----:B------:R-:W-:Y:S01]  /*14140*/  FFMA R20, -R20, 1.925963033500011079e-08, R53 ;  /* 0x32a5706014147823 */ /* 0x000fe20000000135 */
[----:B------:R-:W-:Y:S01]  /*14150*/  FADD R53, R30, -12583039 ;  /* 0xcb40007f1e357421 */ /* 0x000fe20000000000 */
[-C--:B------:R-:W-:Y:S01]  /*14160*/  FFMA.RM R26, R56, R33.reuse, 12582913 ;  /* 0x4b400001381a7423 */ /* 0x080fe20000004021 */
[-C--:B------:R-:W-:Y:S01]  /*14170*/  FFMA.RM R27, R54, R33.reuse, 12582913 ;  /* 0x4b400001361b7423 */ /* 0x080fe20000004021 */
[----:B------:R-:W-:Y:S01]  /*14180*/  FFMA.RM R36, R58, R33, 12582913 ;  /* 0x4b4000013a247423 */ /* 0x000fe20000004021 */
[----:B------:R-:W-:Y:S01]  /*14190*/  FFMA R52, -R3, 1.4426950216293334961, -R52 ;  /* 0x3fb8aa3b03347823 */ /* 0x000fe20000000934 */
[----:B------:R3:W4:Y:S01]  /*141a0*/  MUFU.EX2 R33, R51 ;  /* 0x0000003300217308 */ /* 0x0007220000000800 */
[C---:B------:R-:W-:Y:S01]  /*141b0*/  FFMA R53, -R24.reuse, 1.4426950216293334961, -R53 ;  /* 0x3fb8aa3b18357823 */ /* 0x040fe20000000935 */
[----:B------:R-:W-:Y:S01]  /*141c0*/  SHF.L.U32 R21, R21, 0x17, RZ ;  /* 0x0000001715157819 */ /* 0x000fe200000006ff */
[----:B------:R-:W-:Y:S01]  /*141d0*/  FFMA R3, -R3, 1.925963033500011079e-08, R52 ;  /* 0x32a5706003037823 */ /* 0x000fe20000000134 */
[----:B------:R-:W-:Y:S01]  /*141e0*/  SHF.L.U32 R25, R25, 0x17, RZ ;  /* 0x0000001719197819 */ /* 0x000fe200000006ff */
[----:B------:R-:W-:Y:S01]  /*141f0*/  FFMA R52, -R24, 1.925963033500011079e-08, R53 ;  /* 0x32a5706018347823 */ /* 0x000fe20000000135 */
[----:B------:R-:W-:Y:S01]  /*14200*/  FADD R53, R36, -12583039 ;  /* 0xcb40007f24357421 */ /* 0x000fe20000000000 */
[----:B-1----:R-:W-:Y:S01]  /*14210*/  FFMA R38, R21, R38, 1 ;  /* 0x3f80000015267423 */ /* 0x002fe20000000026 */
[----:B------:R-:W-:Y:S01]  /*14220*/  MUFU.EX2 R2, R2 ;  /* 0x0000000200027308 */ /* 0x000fe20000000800 */
[----:B---3--:R-:W-:Y:S01]  /*14230*/  FFMA R51, -R22, 1.925963033500011079e-08, R55 ;  /* 0x32a5706016337823 */ /* 0x008fe20000000137 */
[----:B------:R-:W-:Y:S01]  /*14240*/  FADD R22, R26, -12583039 ;  /* 0xcb40007f1a167421 */ /* 0x000fe20000000000 */
[----:B------:R-:W-:Y:S01]  /*14250*/  FADD R55, R27, -12583039 ;  /* 0xcb40007f1b377421 */ /* 0x000fe20000000000 */
[----:B------:R-:W-:Y:S01]  /*14260*/  FFMA R53, -R42, 1.4426950216293334961, -R53 ;  /* 0x3fb8aa3b2a357823 */ /* 0x000fe20000000935 */
[----:B------:R-:W-:Y:S01]  /*14270*/  SHF.L.U32 R0, R0, 0x17, RZ ;  /* 0x0000001700007819 */ /* 0x000fe200000006ff */
[C---:B------:R-:W-:Y:S01]  /*14280*/  FFMA R22, -R35.reuse, 1.4426950216293334961, -R22 ;  /* 0x3fb8aa3b23167823 */ /* 0x040fe20000000916 */
[----:B------:R-:W-:Y:S01]  /*14290*/  FFMA R55, -R32, 1.4426950216293334961, -R55 ;  /* 0x3fb8aa3b20377823 */ /* 0x000fe20000000937 */
[----:B------:R-:W1:Y:S01]  /*142a0*/  MUFU.EX2 R3, R3 ;  /* 0x0000000300037308 */ /* 0x000e620000000800 */
[----:B------:R-:W-:Y:S01]  /*142b0*/  FFMA R53, -R42, 1.925963033500011079e-08, R53 ;  /* 0x32a570602a357823 */ /* 0x000fe20000000135 */
[----:B------:R-:W-:Y:S01]  /*142c0*/  FFMA R24, -R35, 1.925963033500011079e-08, R22 ;  /* 0x32a5706023187823 */ /* 0x000fe20000000116 */
[----:B------:R-:W-:Y:S01]  /*142d0*/  SHF.L.U32 R35, R37, 0x17, RZ ;  /* 0x0000001725237819 */ /* 0x000fe200000006ff */
[----:B--2---:R-:W-:Y:S01]  /*142e0*/  FFMA R37, R25, R40, 1 ;  /* 0x3f80000019257423 */ /* 0x004fe20000000028 */
[----:B------:R-:W-:Y:S01]  /*142f0*/  IADD3 R40, R38, 0x1800000, RZ ;  /* 0x0180000026287810 */ /* 0x000fe20007ffe0ff */
[----:B------:R-:W-:Y:S01]  /*14300*/  FFMA R55, -R32, 1.925963033500011079e-08, R55 ;  /* 0x32a5706020377823 */ /* 0x000fe20000000137 */
[----:B------:R-:W-:Y:S01]  /*14310*/  SHF.L.U32 R22, R23, 0x17, RZ ;  /* 0x0000001717167819 */ /* 0x000fe200000006ff */
[----:B------:R-:W2:Y:S01]  /*14320*/  MUFU.EX2 R20, R20 ;  /* 0x0000001400147308 */ /* 0x000ea20000000800 */
[----:B------:R-:W-:Y:S01]  /*14330*/  SHF.L.U32 R23, R34, 0x17, RZ ;  /* 0x0000001722177819 */ /* 0x000fe200000006ff */
[----:B------:R-:W-:Y:S01]  /*14340*/  IMAD.SHL.U32 R34, R41, 0x800000, RZ ;  /* 0x0080000029227824 */ /* 0x000fe200078e00ff */
[----:B------:R-:W-:Y:S01]  /*14350*/  LOP3.LUT R40, R40, 0x7f800000, RZ, 0xc0, !PT ;  /* 0x7f80000028287812 */ /* 0x000fe200078ec0ff */
[----:B----4-:R-:W-:Y:S01]  /*14360*/  FFMA R33, R0, R33, 1 ;  /* 0x3f80000000217423 */ /* 0x010fe20000000021 */
[----:B------:R-:W-:Y:S01]  /*14370*/  SHF.L.U32 R47, R47, 0x17, RZ ;  /* 0x000000172f2f7819 */ /* 0x000fe200000006ff */
[----:B------:R-:W-:Y:S01]  /*14380*/  FFMA R21, R35, R46, 1 ;  /* 0x3f80000023157423 */ /* 0x000fe2000000002e */
[----:B------:R-:W-:Y:S01]  /*14390*/  ISETP.GT.U32.AND P2, PT, R40, 0x1ffffff, PT ;  /* 0x01ffffff2800780c */ /* 0x000fe20003f44070 */
[----:B------:R-:W3:Y:S01]  /*143a0*/  MUFU.EX2 R45, R45 ;  /* 0x0000002d002d7308 */ /* 0x000ee20000000800 */
[----:B------:R-:W-:Y:S01]  /*143b0*/  SHF.L.U32 R32, R48, 0x17, RZ ;  /* 0x0000001730207819 */ /* 0x000fe200000006ff */
[----:B------:R-:W-:Y:S01]  /*143c0*/  BSSY B1, `(.L_x_343) ;  /* 0x0000026000017945 */ /* 0x000fe20003800000 */
[----:B------:R-:W-:-:S02]  /*143d0*/  SHF.L.U32 R25, R39, 0x17, RZ ;  /* 0x0000001727197819 */ /* 0x000fc400000006ff */
[----:B------:R-:W-:Y:S01]  /*143e0*/  SHF.L.U32 R27, R27, 0x17, RZ ;  /* 0x000000171b1b7819 */ /* 0x000fe200000006ff */
[----:B-1----:R-:W-:Y:S01]  /*143f0*/  FFMA R32, R32, R3, 1 ;  /* 0x3f80000020207423 */ /* 0x002fe20000000003 */
[----:B------:R-:W-:Y:S01]  /*14400*/  SHF.L.U32 R43, R43, 0x17, RZ ;  /* 0x000000172b2b7819 */ /* 0x000fe200000006ff */
[----:B------:R-:W1:Y:S01]  /*14410*/  MUFU.EX2 R44, R44 ;  /* 0x0000002c002c7308 */ /* 0x000e620000000800 */
[----:B--2---:R-:W-:Y:S01]  /*14420*/  FFMA R25, R25, R20, 1 ;  /* 0x3f80000019197423 */ /* 0x004fe20000000014 */
[----:B------:R-:W-:Y:S02]  /*14430*/  SHF.L.U32 R0, R31, 0x17, RZ ;  /* 0x000000171f007819 */ /* 0x000fe400000006ff */
[----:B------:R-:W-:Y:S02]  /*14440*/  SHF.L.U32 R3, R30, 0x17, RZ ;  /* 0x000000171e037819 */ /* 0x000fe400000006ff */
[----:B------:R-:W-:Y:S02]  /*14450*/  SHF.L.U32 R20, R36, 0x17, RZ ;  /* 0x0000001724147819 */ /* 0x000fe400000006ff */
[----:B------:R-:W2:Y:S01]  /*14460*/  MUFU.EX2 R42, R55 ;  /* 0x00000037002a7308 */ /* 0x000ea20000000800 */
[----:B---3--:R-:W-:-:S07]  /*14470*/  FFMA R35, R22, R45, 1 ;  /* 0x3f80000016237423 */ /* 0x008fce000000002d */
[----:B------:R-:W3:Y:S01]  /*14480*/  MUFU.EX2 R49, R49 ;  /* 0x0000003100317308 */ /* 0x000ee20000000800 */
[----:B-1----:R-:W-:-:S07]  /*14490*/  FFMA R22, R23, R44, 1 ;  /* 0x3f80000017167423 */ /* 0x002fce000000002c */
[----:B------:R-:W1:Y:S01]  /*144a0*/  MUFU.EX2 R50, R50 ;  /* 0x0000003200327308 */ /* 0x000e620000000800 */
[----:B--2---:R-:W-:-:S07]  /*144b0*/  FFMA R30, R27, R42, 1 ;  /* 0x3f8000001b1e7423 */ /* 0x004fce000000002a */
[----:B------:R-:W2:Y:S01]  /*144c0*/  MUFU.EX2 R51, R51 ;  /* 0x0000003300337308 */ /* 0x000ea20000000800 */
[----:B---3--:R-:W-:-:S07]  /*144d0*/  FFMA R34, R34, R49, 1 ;  /* 0x3f80000022227423 */ /* 0x008fce0000000031 */
[----:B------:R-:W3:Y:S01]  /*144e0*/  MUFU.EX2 R52, R52 ;  /* 0x0000003400347308 */ /* 0x000ee20000000800 */
[----:B-1----:R-:W-:-:S07]  /*144f0*/  FFMA R23, R43, R50, 1 ;  /* 0x3f8000002b177423 */ /* 0x002fce0000000032 */
[----:B------:R1:W4:Y:S01]  /*14500*/  MUFU.EX2 R41, R24 ;  /* 0x0000001800297308 */ /* 0x0003220000000800 */
[----:B--2---:R-:W-:-:S07]  /*14510*/  FFMA R31, R0, R51, 1 ;  /* 0x3f800000001f7423 */ /* 0x004fce0000000033 */
[----:B------:R-:W2:Y:S01]  /*14520*/  MUFU.EX2 R53, R53 ;  /* 0x0000003500357308 */ /* 0x000ea20000000800 */
[----:B-1----:R-:W-:Y:S01]  /*14530*/  FFMA R24, R47, R2, 1 ;  /* 0x3f8000002f187423 */ /* 0x002fe20000000002 */
[----:B------:R-:W-:Y:S01]  /*14540*/  SHF.L.U32 R2, R26, 0x17, RZ ;  /* 0x000000171a027819 */ /* 0x000fe200000006ff */
[----:B---3--:R-:W-:-:S04]  /*14550*/  FFMA R26, R3, R52, 1 ;  /* 0x3f800000031a7423 */ /* 0x008fc80000000034 */
[----:B----4-:R-:W-:Y:S01]  /*14560*/  FFMA R27, R2, R41, 1 ;  /* 0x3f800000021b7423 */ /* 0x010fe20000000029 */
[----:B--2---:R-:W-:Y:S01]  /*14570*/  FFMA R20, R20, R53, 1 ;  /* 0x3f80000014147423 */ /* 0x004fe20000000035 */
[----:B------:R-:W-:Y:S06]  /*14580*/  @P2 BRA `(.L_x_344) ;  /* 0x0000000000142947 */ /* 0x000fec0003800000 */
[----:B------:R-:W-:Y:S02]  /*14590*/  MOV R0, R38 ;  /* 0x0000002600007202 */ /* 0x000fe40000000f00 */
[----:B------:R-:W-:-:S07]  /*145a0*/  MOV R2, 0x145c0 ;  /* 0x000145c000027802 */ /* 0x000fce0000000f00 */
[----:B------:R-:W-:Y:S05]  /*145b0*/  CALL.REL.NOINC `($__internal_0_$__cuda_sm20_rcp_rn_f32_slowpath) ;  /* 0x0000019400bc7944 */ /* 0x000fea0003c00000 */
[----:B------:R-:W-:Y:S01]  /*145c0*/  MOV R36, R0 ;  /* 0x0000000000247202 */ /* 0x000fe20000000f00 */
[----:B------:R-:W-:Y:S06]  /*145d0*/  BRA `(.L_x_345) ;  /* 0x0000000000107947 */ /* 0x000fec0003800000 */
.L_x_344:
[----:B------:R-:W1:Y:S02]  /*145e0*/  MUFU.RCP R3, R38 ;  /* 0x0000002600037308 */ /* 0x000e640000001000 */
[----:B-1----:R-:W-:-:S04]  /*145f0*/  FFMA R0, R38, R3, -1 ;  /* 0xbf80000026007423 */ /* 0x002fc80000000003 */
[----:B------:R-:W-:-:S04]  /*14600*/  FADD.FTZ R0, -R0, -RZ ;  /* 0x800000ff00007221 */ /* 0x000fc80000010100 */
[----:B------:R-:W-:-:S07]  /*14610*/  FFMA R36, R3, R0, R3 ;  /* 0x0000000003247223 */ /* 0x000fce0000000003 */
.L_x_345:
[----:B------:R-:W-:Y:S05]  /*14620*/  BSYNC B1 ;  /* 0x0000000000017941 */ /* 0x000fea0003800000 */
.L_x_343:
        /* <DEDUP_REMOVED lines=10> */
.L_x_347:
[----:B------:R-:W1:Y:S02]  /*146d0*/  MUFU.RCP R0, R37 ;  /* 0x0000002500007308 */ /* 0x000e640000001000 */
[----:B-1----:R-:W-:-:S04]  /*146e0*/  FFMA R2, R37, R0, -1 ;  /* 0xbf80000025027423 */ /* 0x002fc80000000000 */
[----:B------:R-:W-:-:S04]  /*146f0*/  FADD.FTZ R3, -R2, -RZ ;  /* 0x800000ff02037221 */ /* 0x000fc80000010100 */
[----:B------:R-:W-:-:S07]  /*14700*/  FFMA R37, R0, R3, R0 ;  /* 0x0000000300257223 */ /* 0x000fce0000000000 */
.L_x_348:
[----:B------:R-:W-:Y:S05]  /*14710*/  BSYNC B1 ;  /* 0x0000000000017941 */ /* 0x000fea0003800000 */
.L_x_346:
        /* <DEDUP_REMOVED lines=10> */
.L_x_350:
[----:B------:R-:W1:Y:S02]  /*147c0*/  MUFU.RCP R0, R21 ;  /* 0x0000001500007308 */ /* 0x000e640000001000 */
[----:B-1----:R-:W-:-:S04]  /*147d0*/  FFMA R2, R21, R0, -1 ;  /* 0xbf80000015027423 */ /* 0x002fc80000000000 */
[----:B------:R-:W-:-:S04]  /*147e0*/  FADD.FTZ R3, -R2, -RZ ;  /* 0x800000ff02037221 */ /* 0x000fc80000010100 */
[----:B------:R-:W-:-:S07]  /*147f0*/  FFMA R21, R0, R3, R0 ;  /* 0x0000000300157223 */ /* 0x000fce0000000000 */
.L_x_351:
[----:B------:R-:W-:Y:S05]  /*14800*/  BSYNC B1 ;  /* 0x0000000000017941 */ /* 0x000fea0003800000 */
.L_x_349:
        /* <DEDUP_REMOVED lines=10> */
.L_x_353:
[----:B------:R-:W1:Y:S02]  /*148b0*/  MUFU.RCP R0, R35 ;  /* 0x0000002300007308 */ /* 0x000e640000001000 */
[----:B-1----:R-:W-:-:S04]  /*148c0*/  FFMA R2, R35, R0, -1 ;  /* 0xbf80000023027423 */ /* 0x002fc80000000000 */
[----:B------:R-:W-:-:S04]  /*148d0*/  FADD.FTZ R3, -R2, -RZ ;  /* 0x800000ff02037221 */ /* 0x000fc80000010100 */
[----:B------:R-:W-:-:S07]  /*148e0*/  FFMA R35, R0, R3, R0 ;  /* 0x0000000300237223 */ /* 0x000fce0000000000 */
.L_x_354:
[----:B------:R-:W-:Y:S05]  /*148f0*/  BSYNC B1 ;  /* 0x0000000000017941 */ /* 0x000fea0003800000 */
.L_x_352:
        /* <DEDUP_REMOVED lines=10> */
.L_x_356:
[----:B------:R-:W1:Y:S02]  /*149a0*/  MUFU.RCP R3, R22 ;  /* 0x0000001600037308 */ /* 0x000e640000001000 */
[----:B-1----:R-:W-:-:S04]  /*149b0*/  FFMA R0, R22, R3, -1 ;  /* 0xbf80000016007423 */ /* 0x002fc80000000003 */
[----:B------:R-:W-:-:S04]  /*149c0*/  FADD.FTZ R0, -R0, -RZ ;  /* 0x800000ff00007221 */ /* 0x000fc80000010100 */
[----:B------:R-:W-:-:S07]  /*149d0*/  FFMA R22, R3, R0, R3 ;  /* 0x0000000003167223 */ /* 0x000fce0000000003 */
.L_x_357:
[----:B------:R-:W-:Y:S05]  /*149e0*/  BSYNC B1 ;  /* 0x0000000000017941 */ /* 0x000fea0003800000 */
.L_x_355:
        /* <DEDUP_REMOVED lines=10> */
.L_x_359:
[----:B------:R-:W1:Y:S02]  /*14a90*/  MUFU.RCP R3, R34 ;  /* 0x0000002200037308 */ /* 0x000e640000001000 */
[----:B-1----:R-:W-:-:S04]  /*14aa0*/  FFMA R0, R34, R3, -1 ;  /* 0xbf80000022007423 */ /* 0x002fc80000000003 */
[----:B------:R-:W-:-:S04]  /*14ab0*/  FADD.FTZ R0, -R0, -RZ ;  /* 0x800000ff00007221 */ /* 0x000fc80000010100 */
[----:B------:R-:W-:-:S07]  /*14ac0*/  FFMA R34, R3, R0, R3 ;  /* 0x0000000003227223 */ /* 0x000fce0000000003 */
.L_x_360:
[----:B------:R-:W-:Y:S05]  /*14ad0*/  BSYNC B1 ;  /* 0x0000000000017941 */ /* 0x000fea0003800000 */
.L_x_358:
        /* <DEDUP_REMOVED lines=10> */
.L_x_362:
[----:B------:R-:W1:Y:S02]  /*14b80*/  MUFU.RCP R0, R23 ;  /* 0x0000001700007308 */ /* 0x000e640000001000 */
[----:B-1----:R-:W-:-:S04]  /*14b90*/  FFMA R2, R23, R0, -1 ;  /* 0xbf80000017027423 */ /* 0x002fc80000000000 */
[----:B------:R-:W-:-:S04]  /*14ba0*/  FADD.FTZ R3, -R2, -RZ ;  /* 0x800000ff02037221 */ /* 0x000fc80000010100 */
[----:B------:R-:W-:-:S07]  /*14bb0*/  FFMA R23, R0, R3, R0 ;  /* 0x0000000300177223 */ /* 0x000fce0000000000 */
.L_x_363:
[----:B------:R-:W-:Y:S05]  /*14bc0*/  BSYNC B1 ;  /* 0x0000000000017941 */ /* 0x000fea0003800000 */
.L_x_361:
        /* <DEDUP_REMOVED lines=10> */
.L_x_365:
[----:B------:R-:W1:Y:S02]  /*14c70*/  MUFU.RCP R0, R33 ;  /* 0x0000002100007308 */ /* 0x000e640000001000 */
[----:B-1----:R-:W-:-:S04]  /*14c80*/  FFMA R2, R33, R0, -1 ;  /* 0xbf80000021027423 */ /* 0x002fc80000000000 */
[----:B------:R-:W-:-:S04]  /*14c90*/  FADD.FTZ R3, -R2, -RZ ;  /* 0x800000ff02037221 */ /* 0x000fc80000010100 */
[----:B------:R-:W-:-:S07]  /*14ca0*/  FFMA R33, R0, R3, R0 ;  /* 0x0000000300217223 */ /* 0x000fce0000000000 */
.L_x_366:
[----:B------:R-:W-:Y:S05]  /*14cb0*/  BSYNC B1 ;  /* 0x0000000000017941 */ /* 0x000fea0003800000 */
.L_x_364:
        /* <DEDUP_REMOVED lines=10> */
.L_x_368:
[----:B------:R-:W1:Y:S02]  /*14d60*/  MUFU.RCP R3, R24 ;  /* 0x0000001800037308 */ /* 0x000e640000001000 */
[----:B-1----:R-:W-:-:S04]  /*14d70*/  FFMA R0, R24, R3, -1 ;  /* 0xbf80000018007423 */ /* 0x002fc80000000003 */
[----:B------:R-:W-:-:S04]  /*14d80*/  FADD.FTZ R0, -R0, -RZ ;  /* 0x800000ff00007221 */ /* 0x000fc80000010100 */
[----:B------:R-:W-:-:S07]  /*14d90*/  FFMA R24, R3, R0, R3 ;  /* 0x0000000003187223 */ /* 0x000fce0000000003 */
.L_x_369:
[----:B------:R-:W-:Y:S05]  /*14da0*/  BSYNC B1 ;  /* 0x0000000000017941 */ /* 0x000fea0003800000 */
.L_x_367:
        /* <DEDUP_REMOVED lines=10> */
.L_x_371:
[----:B------:R-:W1:Y:S02]  /*14e50*/  MUFU.RCP R3, R32 ;  /* 0x0000002000037308 */ /* 0x000e640000001000 */
[----:B-1----:R-:W-:-:S04]  /*14e60*/  FFMA R0, R32, R3, -1 ;  /* 0xbf80000020007423 */ /* 0x002fc80000000003 */
[----:B------:R-:W-:-:S04]  /*14e70*/  FADD.FTZ R0, -R0, -RZ ;  /* 0x800000ff00007221 */ /* 0x000fc80000010100 */
[----:B------:R-:W-:-:S07]  /*14e80*/  FFMA R32, R3, R0, R3 ;  /* 0x0000000003207223 */ /* 0x000fce0000000003 */
.L_x_372:
[----:B------:R-:W-:Y:S05]  /*14e90*/  BSYNC B1 ;  /* 0x0000000000017941 */ /* 0x000fea0003800000 */
.L_x_370:
        /* <DEDUP_REMOVED lines=10> */
.L_x_374:
[----:B------:R-:W1:Y:S02]  /*14f40*/  MUFU.RCP R0, R25 ;  /* 0x0000001900007308 */ /* 0x000e640000001000 */
[----:B-1----:R-:W-:-:S04]  /*14f50*/  FFMA R2, R25, R0, -1 ;  /* 0xbf80000019027423 */ /* 0x002fc80000000000 */
[----:B------:R-:W-:-:S04]  /*14f60*/  FADD.FTZ R3, -R2, -RZ ;  /* 0x800000ff02037221 */ /* 0x000fc80000010100 */
[----:B------:R-:W-:-:S07]  /*14f70*/  FFMA R25, R0, R3, R0 ;  /* 0x0000000300197223 */ /* 0x000fce0000000000 */
.L_x_375:
[----:B------:R-:W-:Y:S05]  /*14f80*/  BSYNC B1 ;  /* 0x0000000000017941 */ /* 0x000fea0003800000 */
.L_x_373:
        /* <DEDUP_REMOVED lines=10> */
.L_x_377:
[----:B------:R-:W1:Y:S02]  /*15030*/  MUFU.RCP R0, R31 ;  /* 0x0000001f00007308 */ /* 0x000e640000001000 */
[----:B-1----:R-:W-:-:S04]  /*15040*/  FFMA R2, R31, R0, -1 ;  /* 0xbf8000001f027423 */ /* 0x002fc80000000000 */
[----:B------:R-:W-:-:S04]  /*15050*/  FADD.FTZ R3, -R2, -RZ ;  /* 0x800000ff02037221 */ /* 0x000fc80000010100 */
[----:B------:R-:W-:-:S07]  /*15060*/  FFMA R31, R0, R3, R0 ;  /* 0x00000003001f7223 */ /* 0x000fce0000000000 */
.L_x_378:
[----:B------:R-:W-:Y:S05]  /*15070*/  BSYNC B1 ;  /* 0x0000000000017941 */ /* 0x000fea0003800000 */
.L_x_376:
        /* <DEDUP_REMOVED lines=10> */
.L_x_380:
[----:B------:R-:W1:Y:S02]  /*15120*/  MUFU.RCP R3, R26 ;  /* 0x0000001a00037308 */ /* 0x000e640000001000 */
[----:B-1----:R-:W-:-:S04]  /*15130*/  FFMA R0, R26, R3, -1 ;  /* 0xbf8000001a007423 */ /* 0x002fc80000000003 */
[----:B------:R-:W-:-:S04]  /*15140*/  FADD.FTZ R0, -R0, -RZ ;  /* 0x800000ff00007221 */ /* 0x000fc80000010100 */
[----:B------:R-:W-:-:S07]  /*15150*/  FFMA R26, R3, R0, R3 ;  /* 0x00000000031a7223 */ /* 0x000fce0000000003 */
.L_x_381:
[----:B------:R-:W-:Y:S05]  /*15160*/  BSYNC B1 ;  /* 0x0000000000017941 */ /* 0x000fea0003800000 */
.L_x_379:
        /* <DEDUP_REMOVED lines=10> */
.L_x_383:
[----:B------:R-:W1:Y:S02]  /*15210*/  MUFU.RCP R3, R30 ;  /* 0x0000001e00037308 */ /* 0x000e640000001000 */
[----:B-1----:R-:W-:-:S04]  /*15220*/  FFMA R0, R30, R3, -1 ;  /* 0xbf8000001e007423 */ /* 0x002fc80000000003 */
[----:B------:R-:W-:-:S04]  /*15230*/  FADD.FTZ R0, -R0, -RZ ;  /* 0x800000ff00007221 */ /* 0x000fc80000010100 */
[----:B------:R-:W-:-:S07]  /*15240*/  FFMA R30, R3, R0, R3 ;  /* 0x00000000031e7223 */ /* 0x000fce0000000003 */
.L_x_384:
[----:B------:R-:W-:Y:S05]  /*15250*/  BSYNC B1 ;  /* 0x0000000000017941 */ /* 0x000fea0003800000 */
.L_x_382:
        /* <DEDUP_REMOVED lines=10> */
.L_x_386:
[----:B------:R-:W1:Y:S02]  /*15300*/  MUFU.RCP R0, R27 ;  /* 0x0000001b00007308 */ /* 0x000e640000001000 */
[----:B-1----:R-:W-:-:S04]  /*15310*/  FFMA R2, R27, R0, -1 ;  /* 0xbf8000001b027423 */ /* 0x002fc80000000000 */
[----:B------:R-:W-:-:S04]  /*15320*/  FADD.FTZ R3, -R2, -RZ ;  /* 0x800000ff02037221 */ /* 0x000fc80000010100 */
[----:B------:R-:W-:-:S07]  /*15330*/  FFMA R27, R0, R3, R0 ;  /* 0x00000003001b7223 */ /* 0x000fce0000000000 */
.L_x_387:
[----:B------:R-:W-:Y:S05]  /*15340*/  BSYNC B1 ;  /* 0x0000000000017941 */ /* 0x000fea0003800000 */
.L_x_385:
[----:B------:R-:W-:-:S04]  /*15350*/  IADD3 R0, R20, 0x1800000, RZ ;  /* 0x0180000014007810 */ /* 0x000fc80007ffe0ff */
[----:B------:R-:W-:-:S04]  /*15360*/  LOP3.LUT R0, R0, 0x7f800000, RZ, 0xc0, !PT ;  /* 0x7f80000000007812 */ /* 0x000fc800078ec0ff */
[----:B------:R-:W-:-:S13]  /*15370*/  ISETP.GT.U32.AND P2, PT, R0, 0x1ffffff, PT ;  /* 0x01ffffff0000780c */ /* 0x000fda0003f44070 */
[----:B------:R-:W-:Y:S05]  /*15380*/  @P2 BRA `(.L_x_388) ;  /* 0x0000000000102947 */ /* 0x000fea0003800000 */
[----:B------:R-:W-:Y:S01]  /*15390*/  IMAD.MOV.U32 R0, RZ, RZ, R20 ;  /* 0x000000ffff007224 */ /* 0x000fe200078e0014 */
[----:B------:R-:W-:-:S07]  /*153a0*/  MOV R2, 0x153c0 ;  /* 0x000153c000027802 */ /* 0x000fce0000000f00 */
[----:B------:R-:W-:Y:S05]  /*153b0*/  CALL.REL.NOINC `($__internal_0_$__cuda_sm20_rcp_rn_f32_slowpath) ;  /* 0x00000188003c7944 */ /* 0x000fea0003c00000 */
[----:B------:R-:W-:Y:S05]  /*153c0*/  BRA `(.L_x_389) ;  /* 0x0000000000107947 */ /* 0x000fea0003800000 */
.L_x_388:
[----:B------:R-:W1:Y:S02]  /*153d0*/  MUFU.RCP R3, R20 ;  /* 0x0000001400037308 */ /* 0x000e640000001000 */
[----:B-1----:R-:W-:-:S04]  /*153e0*/  FFMA R0, R20, R3, -1 ;  /* 0xbf80000014007423 */ /* 0x002fc80000000003 */
[----:B------:R-:W-:-:S04]  /*153f0*/  FADD.FTZ R0, -R0, -RZ ;  /* 0x800000ff00007221 */ /* 0x000fc80000010100 */
[----:B------:R-:W-:-:S07]  /*15400*/  FFMA R0, R3, R0, R3 ;  /* 0x0000000003007223 */ /* 0x000fce0000000003 */
.L_x_389:
        /* <DEDUP_REMOVED lines=29> */
.L_x_391:
[----:B------:R-:W-:Y:S05]  /*155e0*/  BSYNC B0 ;  /* 0x0000000000007941 */ /* 0x000fea0003800000 */
.L_x_390:
[----:B------:R-:W-:Y:S06]  /*155f0*/  BAR.SYNC.DEFER_BLOCKING 0x1, 0x100 ;  /* 0x0044000000007b1d */ /* 0x000fec0000010000 */
[----:B------:R-:W-:Y:S04]  /*15600*/  BSSY B0, `(.L_x_392) ;  /* 0x000000a000007945 */ /* 0x000fe80003800000 */
[----:B------:R-:W-:Y:S05]  /*15610*/  @P0 BRA `(.L_x_393) ;  /* 0x0000000000200947 */ /* 0x000fea0003800000 */
[----:B------:R-:W-:-:S06]  /*15620*/  UISETP.NE.AND UP0, UPT, UR43, 0x3, UPT ;  /* 0x000000032b00788c */ /* 0x000fcc000bf05270 */
[----:B------:R-:W-:-:S13]  /*15630*/  PLOP3.LUT P2, PT, PT, PT, UP0, 0x80, 0x0 ;  /* 0x000000000000781c */ /* 0x000fda0003f4f008 */
[----:B------:R-:W-:Y:S05]  /*15640*/  @!P2 BRA `(.L_x_394) ;  /* 0x000000000004a947 */ /* 0x000fea0003800000 */
[----:B------:R-:W-:Y:S01]  /*15650*/  BPT.TRAP 0x1 ;  /* 0x000000040000795c */ /* 0x000fe20000300000 */
.L_x_394:
[----:B------:R-:W-:-:S04]  /*15660*/  ULEA UR4, UR8, UR46, 0x3 ;  /* 0x0000002e08047291 */ /* 0x000fc8000f8e183f */
[----:B------:R-:W-:-:S04]  /*15670*/  UIADD3 UR4, UR4, 0x50, URZ ;  /* 0x0000005004047890 */ /* 0x000fc8000fffe03f */
[----:B------:R-:W-:-:S09]  /*15680*/  UPRMT UR4, UR47, 0x654, UR4 ;  /* 0x000006542f047896 */ /* 0x000fd20008000004 */
[----:B------:R-:W-:Y:S03]  /*15690*/  SYNCS.ARRIVE.TRANS64.RED.A1T0 RZ, [UR4], RZ ;  /* 0x000000ffffff79a7 */ /* 0x000fe60008100404 */
.L_x_393:
[----:B------:R-:W-:Y:S05]  /*156a0*/  BSYNC B0 ;  /* 0x0000000000007941 */ /* 0x000fea0003800000 */
.L_x_392:
        /* <DEDUP_REMOVED lines=9> */
.L_x_397:
[C---:B------:R-:W-:Y:S01]  /*15740*/  LEA R0, R12.reuse, UR46, 0x3 ;  /* 0x0000002e0c007c11 */ /* 0x040fe2000f8e18ff */
[----:B------:R-:W-:Y:S01]  /*15750*/  BSSY B1, `(.L_x_398) ;  /* 0x0000006000017945 */ /* 0x000fe20003800000 */
[----:B------:R-:W-:Y:S02]  /*15760*/  SHF.L.U32 R3, R13, 0x1f, RZ ;  /* 0x0000001f0d037819 */ /* 0x000fe400000006ff */
[----:B-1----:R-:W-:Y:S02]  /*15770*/  @!P1 LEA R21, R12, R15, 0xd ;  /* 0x0000000f0c159211 */ /* 0x002fe400078e68ff */
[----:B------:R-:W1:Y:S02]  /*15780*/  SYNCS.PHASECHK.TRANS64.TRYWAIT P2, [R0+URZ+0x30], R3 ;  /* 0x00003003000075a7 */ /* 0x000e64000804017f */
[----:B------:R-:W-:Y:S01]  /*15790*/  @!P1 LEA R2, R18, R21, 0x1 ;  /* 0x0000001512029211 */ /* 0x000fe200078e08ff */
[----:B-1----:R-:W-:Y:S06]  /*157a0*/  @!P2 BRA `(.L_x_399) ;  /* 0x000001780028a947 */ /* 0x002fec0003800000 */
.L_x_1118:
[----:B------:R-:W-:Y:S05]  /*157b0*/  BSYNC B1 ;  /* 0x0000000000017941 */ /* 0x000fea0003800000 */
.L_x_398:
        /* <DEDUP_REMOVED lines=8> */
.L_x_396:
[----:B------:R-:W-:Y:S05]  /*15840*/  BSYNC B0 ;  /* 0x0000000000007941 */ /* 0x000fea0003800000 */
.L_x_395:
[----:B------:R-:W2:Y:S04]  /*15850*/  LDL.LU R3, [R1+0xc0] ;  /* 0x0000c00001037983 */ /* 0x000ea80000300800 */
[----:B------:R-:W5:Y:S04]  /*15860*/  LDL.LU R2, [R1+0xc4] ;  /* 0x0000c40001027983 */ /* 0x000f680000300800 */
[----:B------:R-:W5:Y:S04]  /*15870*/  LDL.LU R0, [R1+0xc8] ;  /* 0x0000c80001007983 */ /* 0x000f680000300800 */
[----:B------:R-:W5:Y:S04]  /*15880*/  LDL.LU R33, [R1+0xcc] ;  /* 0x0000cc0001217983 */ /* 0x000f680000300800 */
[----:B------:R-:W5:Y:S04]  /*15890*/  LDL.LU R31, [R1+0xd0] ;  /* 0x0000d000011f7983 */ /* 0x000f680000300800 */
[----:B-1----:R-:W5:Y:S04]  /*158a0*/  LDL.LU R22, [R1+0xd4] ;  /* 0x0000d40001167983 */ /* 0x002f680000300800 */
[----:B------:R-:W5:Y:S04]  /*158b0*/  LDL.LU R27, [R1+0xd8] ;  /* 0x0000d800011b7983 */ /* 0x000f680000300800 */
        /* <DEDUP_REMOVED lines=8> */
[----:B------:R-:W5:Y:S01]  /*15940*/  LDL.LU R52, [R1+0xfc] ;  /* 0x0000fc0001347983 */ /* 0x000f620000300800 */
[----:B---3--:R-:W-:Y:S01]  /*15950*/  HADD2.F32 R20, -RZ, R9.H1_H1 ;  /* 0x30000009ff147230 */ /* 0x008fe20000004100 */
[----:B------:R-:W-:Y:S01]  /*15960*/  BSSY B1, `(.L_x_400) ;  /* 0x00000bf000017945 */ /* 0x000fe20003800000 */
[----:B------:R-:W-:-:S02]  /*15970*/  HADD2.F32 R21, -RZ, R8.H0_H0 ;  /* 0x20000008ff157230 */ /* 0x000fc40000004100 */
[----:B----4-:R-:W-:Y:S02]  /*15980*/  HADD2.F32 R36, -RZ, R5.H1_H1 ;  /* 0x30000005ff247230 */ /* 0x010fe40000004100 */
[----:B------:R-:W-:Y:S02]  /*15990*/  HADD2.F32 R44, -RZ, R6.H1_H1 ;  /* 0x30000006ff2c7230 */ /* 0x000fe40000004100 */
[----:B------:R-:W-:Y:S02]  /*159a0*/  HADD2.F32 R50, -RZ, R7.H1_H1 ;  /* 0x30000007ff327230 */ /* 0x000fe40000004100 */
[C---:B--2---:R-:W-:Y:S01]  /*159b0*/  FMUL R3, R17.reuse, R3 ;  /* 0x0000000311037220 */ /* 0x044fe20000400000 */
[C---:B-----5:R-:W-:Y:S01]  /*159c0*/  FMUL R23, R17.reuse, R2 ;  /* 0x0000000211177220 */ /* 0x060fe20000400000 */
[----:B------:R-:W-:Y:S02]  /*159d0*/  HADD2.F32 R2, -RZ, R9.H0_H0 ;  /* 0x20000009ff027230 */ /* 0x000fe40000004100 */
[----:B------:R-:W-:Y:S01]  /*159e0*/  FFMA R21, R16, R21, R3 ;  /* 0x0000001510157223 */ /* 0x000fe20000000003 */
[----:B------:R-:W-:Y:S01]  /*159f0*/  FMUL R25, R17, R0 ;  /* 0x0000000011197220 */ /* 0x000fe20000400000 */
[----:B------:R-:W-:-:S02]  /*15a00*/  HADD2.F32 R0, -RZ, R8.H1_H1 ;  /* 0x30000008ff007230 */ /* 0x000fc40000004100 */
[C---:B------:R-:W-:Y:S01]  /*15a10*/  FMUL R41, R17.reuse, R33 ;  /* 0x0000002111297220 */ /* 0x040fe20000400000 */
[C---:B------:R-:W-:Y:S01]  /*15a20*/  FFMA R25, R16.reuse, R2, R25 ;  /* 0x0000000210197223 */ /* 0x040fe20000000019 */
[--C-:B------:R-:W-:Y:S02]  /*15a30*/  HADD2.F32 R2, -RZ, R10.reuse.H0_H0 ;  /* 0x2000000aff027230 */ /* 0x100fe40000004100 */
[C---:B------:R-:W-:Y:S01]  /*15a40*/  FFMA R23, R16.reuse, R0, R23 ;  /* 0x0000000010177223 */ /* 0x040fe20000000017 */
[----:B------:R-:W-:Y:S01]  /*15a50*/  FFMA R41, R16, R20, R41 ;  /* 0x0000001410297223 */ /* 0x000fe20000000029 */
[----:B------:R-:W-:Y:S02]  /*15a60*/  HADD2.F32 R20, -RZ, R10.H1_H1 ;  /* 0x3000000aff147230 */ /* 0x000fe40000004100 */
[C---:B------:R-:W-:Y:S01]  /*15a70*/  FMUL R43, R17.reuse, R31 ;  /* 0x0000001f112b7220 */ /* 0x040fe20000400000 */
[----:B------:R-:W-:Y:S01]  /*15a80*/  MOV R0, 0x3bbb989d ;  /* 0x3bbb989d00007802 */ /* 0x000fe20000000f00 */
[----:B------:R-:W-:Y:S01]  /*15a90*/  FMUL R37, R17, R22 ;  /* 0x0000001611257220 */ /* 0x000fe20000400000 */
[----:B------:R-:W-:-:S02]  /*15aa0*/  HADD2.F32 R22, -RZ, R11.H0_H0 ;  /* 0x2000000bff167230 */ /* 0x000fc40000004100 */
[C---:B------:R-:W-:Y:S01]  /*15ab0*/  FFMA R43, R16.reuse, R2, R43 ;  /* 0x00000002102b7223 */ /* 0x040fe2000000002b */
[----:B------:R-:W-:Y:S01]  /*15ac0*/  MOV R2, 0x437c0000 ;  /* 0x437c000000027802 */ /* 0x000fe20000000f00 */
[C---:B------:R-:W-:Y:S01]  /*15ad0*/  FFMA R37, R16.reuse, R20, R37 ;  /* 0x0000001410257223 */ /* 0x040fe20000000025 */
[----:B------:R-:W-:Y:S02]  /*15ae0*/  HADD2.F32 R20, -RZ, R11.H1_H1 ;  /* 0x3000000bff147230 */ /* 0x000fe40000004100 */
[-C--:B------:R-:W-:Y:S01]  /*15af0*/  FFMA.SAT R3, -R21, R0.reuse, 0.5 ;  /* 0x3f00000015037423 */ /* 0x080fe20000002100 */
[----:B------:R-:W-:Y:S01]  /*15b00*/  FFMA.SAT R35, -R23, R0, 0.5 ;  /* 0x3f00000017237423 */ /* 0x000fe20000002100 */
[C---:B------:R-:W-:Y:S01]  /*15b10*/  FMUL R33, R17.reuse, R24 ;  /* 0x0000001811217220 */ /* 0x040fe20000400000 */
[----:B------:R-:W-:Y:S01]  /*15b20*/  FMUL R31, R17, R27 ;  /* 0x0000001b111f7220 */ /* 0x000fe20000400000 */
[--C-:B------:R-:W-:Y:S02]  /*15b30*/  HADD2.F32 R24, -RZ, R4.reuse.H0_H0 ;  /* 0x20000004ff187230 */ /* 0x100fe40000004100 */
[----:B------:R-:W-:Y:S01]  /*15b40*/  FFMA.RM R3, R3, R2, 12582913 ;  /* 0x4b40000103037423 */ /* 0x000fe20000004002 */
[----:B------:R-:W-:Y:S01]  /*15b50*/  FMUL R27, R17, R26 ;  /* 0x0000001a111b7220 */ /* 0x000fe20000400000 */
[C---:B------:R-:W-:Y:S01]  /*15b60*/  FFMA R33, R16.reuse, R20, R33 ;  /* 0x0000001410217223 */ /* 0x040fe20000000021 */
[----:B------:R-:W-:Y:S01]  /*15b70*/  FFMA.RM R20, R35, R2, 12582913 ;  /* 0x4b40000123147423 */ /* 0x000fe20000004002 */
[C---:B------:R-:W-:Y:S01]  /*15b80*/  FFMA R31, R16.reuse, R22, R31 ;  /* 0x00000016101f7223 */ /* 0x040fe2000000001f */
[----:B------:R-:W-:Y:S01]  /*15b90*/  FFMA R27, R16, R24, R27 ;  /* 0x00000018101b7223 */ /* 0x000fe2000000001b */
[----:B------:R-:W-:Y:S01]  /*15ba0*/  FADD R22, R3, -12583039 ;  /* 0xcb40007f03167421 */ /* 0x000fe20000000000 */
[----:B------:R-:W-:Y:S01]  /*15bb0*/  FADD R24, R20, -12583039 ;  /* 0xcb40007f14187421 */ /* 0x000fe20000000000 */
[----:B------:R-:W-:Y:S01]  /*15bc0*/  FFMA.SAT R39, -R25, R0, 0.5 ;  /* 0x3f00000019277423 */ /* 0x000fe20000002100 */
[----:B------:R-:W-:-:S02]  /*15bd0*/  HADD2.F32 R26, -RZ, R4.H1_H1 ;  /* 0x30000004ff1a7230 */ /* 0x000fc40000004100 */
[----:B------:R-:W-:Y:S01]  /*15be0*/  FFMA R22, -R21, 1.4426950216293334961, -R22 ;  /* 0x3fb8aa3b15167823 */ /* 0x000fe20000000916 */
[----:B------:R-:W-:Y:S01]  /*15bf0*/  FFMA R24, -R23, 1.4426950216293334961, -R24 ;  /* 0x3fb8aa3b17187823 */ /* 0x000fe20000000918 */
[----:B------:R-:W-:Y:S01]  /*15c00*/  FMUL R35, R17, R34 ;  /* 0x0000002211237220 */ /* 0x000fe20000400000 */
[----:B------:R-:W-:Y:S01]  /*15c10*/  FFMA.SAT R45, -R43, R0, 0.5 ;  /* 0x3f0000002b2d7423 */ /* 0x000fe20000002100 */
[----:B------:R-:W-:Y:S01]  /*15c20*/  FFMA R22, -R21, 1.925963033500011079e-08, R22 ;  /* 0x32a5706015167823 */ /* 0x000fe20000000116 */
[----:B------:R-:W-:Y:S01]  /*15c30*/  FFMA R24, -R23, 1.925963033500011079e-08, R24 ;  /* 0x32a5706017187823 */ /* 0x000fe20000000118 */
[----:B------:R-:W-:Y:S01]  /*15c40*/  FFMA.RM R21, R39, R2, 12582913 ;  /* 0x4b40000127157423 */ /* 0x000fe20000004002 */
[----:B------:R-:W-:Y:S01]  /*15c50*/  FFMA.SAT R23, -R41, R0, 0.5 ;  /* 0x3f00000029177423 */ /* 0x000fe20000002100 */
[----:B------:R-:W-:Y:S01]  /*15c60*/  FMUL R39, R17, R30 ;  /* 0x0000001e11277220 */ /* 0x000fe20000400000 */
[----:B------:R-:W-:Y:S02]  /*15c70*/  HADD2.F32 R30, -RZ, R5.H0_H0 ;  /* 0x20000005ff1e7230 */ /* 0x000fe40000004100 */
[C---:B------:R-:W-:Y:S01]  /*15c80*/  FFMA R35, R16.reuse, R26, R35 ;  /* 0x0000001a10237223 */ /* 0x040fe20000000023 */
[----:B------:R-:W-:Y:S01]  /*15c90*/  FFMA.RM R23, R23, R2, 12582913 ;  /* 0x4b40000117177423 */ /* 0x000fe20000004002 */
[----:B------:R-:W-:Y:S01]  /*15ca0*/  FADD R26, R21, -12583039 ;  /* 0xcb40007f151a7421 */ /* 0x000fe20000000000 */
[----:B------:R-:W-:Y:S01]  /*15cb0*/  FFMA.SAT R47, -R37, R0, 0.5 ;  /* 0x3f000000252f7423 */ /* 0x000fe20000002100 */
[C---:B------:R-:W-:Y:S01]  /*15cc0*/  FFMA R39, R16.reuse, R30, R39 ;  /* 0x0000001e10277223 */ /* 0x040fe20000000027 */
[----:B------:R-:W-:Y:S01]  /*15cd0*/  FADD R30, R23, -12583039 ;  /* 0xcb40007f171e7421 */ /* 0x000fe20000000000 */
[----:B------:R-:W-:Y:S01]  /*15ce0*/  FFMA R26, -R25, 1.4426950216293334961, -R26 ;  /* 0x3fb8aa3b191a7823 */ /* 0x000fe2000000091a */
[----:B------:R-:W-:Y:S01]  /*15cf0*/  FMUL R49, R17, R46 ;  /* 0x0000002e11317220 */ /* 0x000fe20000400000 */
[----:B------:R-:W1:Y:S01]  /*15d00*/  MUFU.EX2 R22, R22 ;  /* 0x0000001600167308 */ /* 0x000e620000000800 */
[----:B------:R-:W-:Y:S01]  /*15d10*/  FFMA R30, -R41, 1.4426950216293334961, -R30 ;  /* 0x3fb8aa3b291e7823 */ /* 0x000fe2000000091e */
[----:B------:R-:W-:Y:S01]  /*15d20*/  FFMA R26, -R25, 1.925963033500011079e-08, R26 ;  /* 0x32a57060191a7823 */ /* 0x000fe2000000011a */
[----:B------:R-:W-:Y:S01]  /*15d30*/  FFMA.RM R25, R45, R2, 12582913 ;  /* 0x4b4000012d197423 */ /* 0x000fe20000004002 */
[----:B------:R-:W-:Y:S01]  /*15d40*/  FMUL R45, R17, R32 ;  /* 0x00000020112d7220 */ /* 0x000fe20000400000 */
[----:B------:R-:W-:Y:S01]  /*15d50*/  FFMA R32, -R41, 1.925963033500011079e-08, R30 ;  /* 0x32a5706029207823 */ /* 0x000fe2000000011e */
[----:B------:R-:W-:Y:S01]  /*15d60*/  FFMA.RM R30, R47, R2, 12582913 ;  /* 0x4b4000012f1e7423 */ /* 0x000fe20000004002 */
[----:B------:R-:W-:Y:S01]  /*15d70*/  FADD R34, R25, -12583039 ;  /* 0xcb40007f19227421 */ /* 0x000fe20000000000 */
[----:B------:R-:W-:Y:S01]  /*15d80*/  FFMA R41, R16, R36, R45 ;  /* 0x0000002410297223 */ /* 0x000fe2000000002d */
[----:B------:R-:W-:Y:S01]  /*15d90*/  FFMA.SAT R45, -R31, R0, 0.5 ;  /* 0x3f0000001f2d7423 */ /* 0x000fe20000002100 */
[----:B------:R-:W-:Y:S01]  /*15da0*/  FADD R38, R30, -12583039 ;  /* 0xcb40007f1e267421 */ /* 0x000fe20000000000 */
[----:B------:R-:W-:Y:S01]  /*15db0*/  FFMA R34, -R43, 1.4426950216293334961, -R34 ;  /* 0x3fb8aa3b2b227823 */ /* 0x000fe20000000922 */
[----:B------:R-:W-:Y:S01]  /*15dc0*/  FMUL R47, R17, R48 ;  /* 0x00000030112f7220 */ /* 0x000fe20000400000 */
[----:B------:R-:W-:Y:S01]  /*15dd0*/  FFMA.RM R36, R45, R2, 12582913 ;  /* 0x4b4000012d247423 */ /* 0x000fe20000004002 */
[----:B------:R-:W-:Y:S01]  /*15de0*/  FFMA R38, -R37, 1.4426950216293334961, -R38 ;  /* 0x3fb8aa3b25267823 */ /* 0x000fe20000000926 */
[----:B------:R-:W-:Y:S01]  /*15df0*/  FFMA.SAT R45, -R33, R0, 0.5 ;  /* 0x3f000000212d7423 */ /* 0x000fe20000002100 */
[----:B------:R-:W-:Y:S01]  /*15e00*/  FFMA R34, -R43, 1.925963033500011079e-08, R34 ;  /* 0x32a570602b227823 */ /* 0x000fe20000000122 */
[----:B------:R-:W-:Y:S01]  /*15e10*/  FMUL R43, R17, R40 ;  /* 0x00000028112b7220 */ /* 0x000fe20000400000 */
[----:B------:R-:W-:Y:S01]  /*15e20*/  FFMA R38, -R37, 1.925963033500011079e-08, R38 ;  /* 0x32a5706025267823 */ /* 0x000fe20000000126 */
[----:B------:R-:W-:-:S02]  /*15e30*/  HADD2.F32 R40, -RZ, R6.H0_H0 ;  /* 0x20000006ff287230 */ /* 0x000fc40000004100 */
[----:B------:R-:W-:Y:S01]  /*15e40*/  FFMA.RM R37, R45, R2, 12582913 ;  /* 0x4b4000012d257423 */ /* 0x000fe20000004002 */
[----:B------:R-:W-:Y:S01]  /*15e50*/  FFMA.SAT R45, -R27, R0, 0.5 ;  /* 0x3f0000001b2d7423 */ /* 0x000fe20000002100 */
[C---:B------:R-:W-:Y:S01]  /*15e60*/  FFMA R47, R16.reuse, R44, R47 ;  /* 0x0000002c102f7223 */ /* 0x040fe2000000002f */
[----:B------:R-:W-:Y:S01]  /*15e70*/  FFMA.SAT R51, -R41, R0, 0.5 ;  /* 0x3f00000029337423 */ /* 0x000fe20000002100 */
[----:B------:R-:W-:Y:S01]  /*15e80*/  FADD R42, R37, -12583039 ;  /* 0xcb40007f252a7421 */ /* 0x000fe20000000000 */
[----:B------:R-:W-:Y:S01]  /*15e90*/  FFMA R43, R16, R40, R43 ;  /* 0x00000028102b7223 */ /* 0x000fe2000000002b */
[----:B------:R-:W-:Y:S01]  /*15ea0*/  FADD R40, R36, -12583039 ;  /* 0xcb40007f24287421 */ /* 0x000fe20000000000 */
[----:B------:R-:W2:Y:S01]  /*15eb0*/  MUFU.EX2 R24, R24 ;  /* 0x0000001800187308 */ /* 0x000ea20000000800 */
[----:B------:R-:W-:Y:S01]  /*15ec0*/  FFMA R42, -R33, 1.4426950216293334961, -R42 ;  /* 0x3fb8aa3b212a7823 */ /* 0x000fe2000000092a */
[-C--:B------:R-:W-:Y:S01]  /*15ed0*/  FFMA.SAT R53, -R43, R0.reuse, 0.5 ;  /* 0x3f0000002b357423 */ /* 0x080fe20000002100 */
[----:B------:R-:W-:Y:S01]  /*15ee0*/  FFMA R40, -R31, 1.4426950216293334961, -R40 ;  /* 0x3fb8aa3b1f287823 */ /* 0x000fe20000000928 */
[----:B------:R-:W-:Y:S01]  /*15ef0*/  SHF.L.U32 R3, R3, 0x17, RZ ;  /* 0x0000001703037819 */ /* 0x000fe200000006ff */
[----:B------:R-:W-:Y:S01]  /*15f00*/  FFMA R42, -R33, 1.925963033500011079e-08, R42 ;  /* 0x32a57060212a7823 */ /* 0x000fe2000000012a */
[----:B------:R-:W-:Y:S01]  /*15f10*/  FFMA.SAT R33, -R35, R0, 0.5 ;  /* 0x3f00000023217423 */ /* 0x000fe20000002100 */
[----:B------:R-:W-:Y:S01]  /*15f20*/  FFMA R40, -R31, 1.925963033500011079e-08, R40 ;  /* 0x32a570601f287823 */ /* 0x000fe20000000128 */
[----:B------:R-:W-:Y:S01]  /*15f30*/  FFMA.RM R31, R45, R2, 12582913 ;  /* 0x4b4000012d1f7423 */ /* 0x000fe20000004002 */
[----:B------:R-:W-:-:S02]  /*15f40*/  HADD2.F32 R45, -RZ, R7.H0_H0 ;  /* 0x20000007ff2d7230 */ /* 0x000fc40000004100 */
[----:B------:R-:W-:Y:S01]  /*15f50*/  FFMA.RM R33, R33, R2, 12582913 ;  /* 0x4b40000121217423 */ /* 0x000fe20000004002 */
[----:B------:R-:W-:Y:S01]  /*15f60*/  MUFU.EX2 R38, R38 ;  /* 0x0000002600267308 */ /* 0x000fe20000000800 */
[----:B------:R-:W-:Y:S01]  /*15f70*/  FADD R44, R31, -12583039 ;  /* 0xcb40007f1f2c7421 */ /* 0x000fe20000000000 */
[----:B------:R-:W-:Y:S01]  /*15f80*/  SHF.L.U32 R23, R23, 0x17, RZ ;  /* 0x0000001717177819 */ /* 0x000fe200000006ff */
[----:B------:R-:W-:Y:S01]  /*15f90*/  FFMA R49, R16, R45, R49 ;  /* 0x0000002d10317223 */ /* 0x000fe20000000031 */
[----:B------:R-:W-:Y:S01]  /*15fa0*/  FADD R46, R33, -12583039 ;  /* 0xcb40007f212e7421 */ /* 0x000fe20000000000 */
[----:B------:R-:W-:Y:S01]  /*15fb0*/  FFMA.SAT R45, -R39, R0, 0.5 ;  /* 0x3f000000272d7423 */ /* 0x000fe20000002100 */
[----:B------:R-:W-:Y:S01]  /*15fc0*/  FFMA R44, -R27, 1.4426950216293334961, -R44 ;  /* 0x3fb8aa3b1b2c7823 */ /* 0x000fe2000000092c */
[----:B------:R-:W-:Y:S01]  /*15fd0*/  SHF.L.U32 R25, R25, 0x17, RZ ;  /* 0x0000001719197819 */ /* 0x000fe200000006ff */
[----:B------:R-:W-:Y:S01]  /*15fe0*/  FFMA R46, -R35, 1.4426950216293334961, -R46 ;  /* 0x3fb8aa3b232e7823 */ /* 0x000fe2000000092e */
[-C--:B------:R-:W-:Y:S01]  /*15ff0*/  FFMA.RM R45, R45, R2.reuse, 12582913 ;  /* 0x4b4000012d2d7423 */ /* 0x080fe20000004002 */
[----:B------:R-:W-:Y:S01]  /*16000*/  FFMA R27, -R27, 1.925963033500011079e-08, R44 ;  /* 0x32a570601b1b7823 */ /* 0x000fe2000000012c */
[----:B------:R-:W-:Y:S01]  /*16010*/  FFMA.RM R44, R51, R2, 12582913 ;  /* 0x4b400001332c7423 */ /* 0x000fe20000004002 */
[----:B------:R-:W-:Y:S01]  /*16020*/  FFMA R35, -R35, 1.925963033500011079e-08, R46 ;  /* 0x32a5706023237823 */ /* 0x000fe2000000012e */
[----:B------:R-:W-:Y:S01]  /*16030*/  FADD R46, R45, -12583039 ;  /* 0xcb40007f2d2e7421 */ /* 0x000fe20000000000 */
[----:B------:R-:W-:Y:S01]  /*16040*/  FMUL R51, R17, R52 ;  /* 0x0000003411337220 */ /* 0x000fe20000400000 */
[----:B------:R-:W-:Y:S01]  /*16050*/  FADD R48, R44, -12583039 ;  /* 0xcb40007f2c307421 */ /* 0x000fe20000000000 */
[----:B------:R-:W3:Y:S01]  /*16060*/  MUFU.EX2 R32, R32 ;  /* 0x0000002000207308 */ /* 0x000ee20000000800 */
[----:B------:R-:W-:Y:S01]  /*16070*/  FFMA R46, -R39, 1.4426950216293334961, -R46 ;  /* 0x3fb8aa3b272e7823 */ /* 0x000fe2000000092e */
[----:B------:R-:W-:Y:S01]  /*16080*/  FFMA R51, R16, R50, R51 ;  /* 0x0000003210337223 */ /* 0x000fe20000000033 */
[----:B------:R-:W-:Y:S01]  /*16090*/  FFMA R48, -R41, 1.4426950216293334961, -R48 ;  /* 0x3fb8aa3b29307823 */ /* 0x000fe20000000930 */
[----:B------:R-:W-:Y:S01]  /*160a0*/  SHF.L.U32 R21, R21, 0x17, RZ ;  /* 0x0000001715157819 */ /* 0x000fe200000006ff */
[----:B------:R-:W-:Y:S01]  /*160b0*/  FFMA R46, -R39, 1.925963033500011079e-08, R46 ;  /* 0x32a57060272e7823 */ /* 0x000fe2000000012e */
[----:B------:R-:W-:Y:S01]  /*160c0*/  FFMA.RM R39, R53, R2, 12582913 ;  /* 0x4b40000135277423 */ /* 0x000fe20000004002 */
[----:B------:R-:W-:Y:S01]  /*160d0*/  FFMA R48, -R41, 1.925963033500011079e-08, R48 ;  /* 0x32a5706029307823 */ /* 0x000fe20000000130 */
[-C--:B------:R-:W-:Y:S01]  /*160e0*/  FFMA.SAT R41, -R47, R0.reuse, 0.5 ;  /* 0x3f0000002f297423 */ /* 0x080fe20000002100 */
[-C--:B------:R-:W-:Y:S01]  /*160f0*/  FFMA.SAT R53, -R49, R0.reuse, 0.5 ;  /* 0x3f00000031357423 */ /* 0x080fe20000002100 */
[----:B------:R-:W-:Y:S01]  /*16100*/  FADD R50, R39, -12583039 ;  /* 0xcb40007f27327421 */ /* 0x000fe20000000000 */
[----:B------:R-:W-:Y:S01]  /*16110*/  FFMA.SAT R55, -R51, R0, 0.5 ;  /* 0x3f00000033377423 */ /* 0x000fe20000002100 */
[-C--:B------:R-:W-:Y:S01]  /*16120*/  FFMA.RM R41, R41, R2.reuse, 12582913 ;  /* 0x4b40000129297423 */ /* 0x080fe20000004002 */
[-C--:B------:R-:W-:Y:S01]  /*16130*/  FFMA.RM R0, R53, R2.reuse, 12582913 ;  /* 0x4b40000135007423 */ /* 0x080fe20000004002 */
[----:B------:R-:W-:Y:S01]  /*16140*/  FFMA R50, -R43, 1.4426950216293334961, -R50 ;  /* 0x3fb8aa3b2b327823 */ /* 0x000fe20000000932 */
[----:B------:R-:W-:Y:S01]  /*16150*/  FFMA.RM R2, R55, R2, 12582913 ;  /* 0x4b40000137027423 */ /* 0x000fe20000004002 */
[----:B------:R-:W-:Y:S01]  /*16160*/  FADD R52, R41, -12583039 ;  /* 0xcb40007f29347421 */ /* 0x000fe20000000000 */
[----:B------:R-:W-:Y:S01]  /*16170*/  FADD R54, R0, -12583039 ;  /* 0xcb40007f00367421 */ /* 0x000fe20000000000 */
[----:B------:R-:W-:Y:S01]  /*16180*/  FFMA R43, -R43, 1.925963033500011079e-08, R50 ;  /* 0x32a570602b2b7823 */ /* 0x000fe20000000132 */
[----:B------:R-:W-:Y:S01]  /*16190*/  FADD R50, R2, -12583039 ;  /* 0xcb40007f02327421 */ /* 0x000fe20000000000 */
[----:B------:R-:W-:Y:S01]  /*161a0*/  FFMA R52, -R47, 1.4426950216293334961, -R52 ;  /* 0x3fb8aa3b2f347823 */ /* 0x000fe20000000934 */
[----:B------:R-:W-:Y:S01]  /*161b0*/  FFMA R54, -R49, 1.4426950216293334961, -R54 ;  /* 0x3fb8aa3b31367823 */ /* 0x000fe20000000936 */
[----:B------:R-:W4:Y:S01]  /*161c0*/  MUFU.EX2 R27, R27 ;  /* 0x0000001b001b7308 */ /* 0x000f220000000800 */
[----:B------:R-:W-:Y:S01]  /*161d0*/  FFMA R50, -R51, 1.4426950216293334961, -R50 ;  /* 0x3fb8aa3b33327823 */ /* 0x000fe20000000932 */
[----:B------:R-:W-:Y:S01]  /*161e0*/  FFMA R52, -R47, 1.925963033500011079e-08, R52 ;  /* 0x32a570602f347823 */ /* 0x000fe20000000134 */
[----:B------:R-:W-:Y:S01]  /*161f0*/  SHF.L.U32 R47, R20, 0x17, RZ ;  /* 0x00000017142f7819 */ /* 0x000fe200000006ff */
[----:B------:R-:W-:Y:S01]  /*16200*/  FFMA R54, -R49, 1.925963033500011079e-08, R54 ;  /* 0x32a5706031367823 */ /* 0x000fe20000000136 */
[----:B------:R-:W-:Y:S01]  /*16210*/  FFMA R50, -R51, 1.925963033500011079e-08, R50 ;  /* 0x32a5706033327823 */ /* 0x000fe20000000132 */
[----:B-1----:R-:W-:Y:S01]  /*16220*/  FFMA R51, R3, R22, 1 ;  /* 0x3f80000003337423 */ /* 0x002fe20000000016 */
[----:B------:R-:W-:Y:S01]  /*16230*/  SHF.L.U32 R3, R30, 0x17, RZ ;  /* 0x000000171e037819 */ /* 0x000fe200000006ff */
[----:B--2---:R-:W-:Y:S01]  /*16240*/  FFMA R20, R47, R24, 1 ;  /* 0x3f8000002f147423 */ /* 0x004fe20000000018 */
[----:B------:R-:W1:Y:S01]  /*16250*/  MUFU.EX2 R34, R34 ;  /* 0x0000002200227308 */ /* 0x000e620000000800 */
[----:B---3--:R-:W-:Y:S01]  /*16260*/  FFMA R22, R23, R32, 1 ;  /* 0x3f80000017167423 */ /* 0x008fe20000000020 */
[----:B------:R-:W-:Y:S01]  /*16270*/  SHF.L.U32 R30, R31, 0x17, RZ ;  /* 0x000000171f1e7819 */ /* 0x000fe200000006ff */
[----:B------:R-:W-:Y:S01]  /*16280*/  FFMA R24, R3, R38, 1 ;  /* 0x3f80000003187423 */ /* 0x000fe20000000026 */
[----:B------:R-:W-:-:S02]  /*16290*/  IADD3 R3, R51, 0x1800000, RZ ;  /* 0x0180000033037810 */ /* 0x000fc40007ffe0ff */
[----:B------:R-:W-:Y:S02]  /*162a0*/  SHF.L.U32 R32, R33, 0x17, RZ ;  /* 0x0000001721207819 */ /* 0x000fe400000006ff */
[----:B------:R-:W2:Y:S01]  /*162b0*/  MUFU.EX2 R35, R35 ;  /* 0x0000002300237308 */ /* 0x000ea20000000800 */
[----:B------:R-:W-:Y:S01]  /*162c0*/  LOP3.LUT R3, R3, 0x7f800000, RZ, 0xc0, !PT ;  /* 0x7f80000003037812 */ /* 0x000fe200078ec0ff */
[----:B----4-:R-:W-:Y:S01]  /*162d0*/  FFMA R27, R30, R27, 1 ;  /* 0x3f8000001e1b7423 */ /* 0x010fe2000000001b */
[----:B------:R-:W-:Y:S02]  /*162e0*/  SHF.L.U32 R47, R36, 0x17, RZ ;  /* 0x00000017242f7819 */ /* 0x000fe400000006ff */
[----:B------:R-:W-:Y:S02]  /*162f0*/  ISETP.GT.U32.AND P2, PT, R3, 0x1ffffff, PT ;  /* 0x01ffffff0300780c */ /* 0x000fe40003f44070 */
[----:B------:R-:W-:Y:S01]  /*16300*/  SHF.L.U32 R37, R37, 0x17, RZ ;  /* 0x0000001725257819 */ /* 0x000fe200000006ff */
[----:B------:R-:W3:Y:S01]  /*16310*/  MUFU.EX2 R26, R26 ;  /* 0x0000001a001a7308 */ /* 0x000ee20000000800 */
[----:B-1----:R-:W-:Y:S01]  /*16320*/  FFMA R23, R25, R34, 1 ;  /* 0x3f80000019177423 */ /* 0x002fe20000000022 */
[----:B------:R-:W-:-:S02]  /*16330*/  SHF.L.U32 R31, R45, 0x17, RZ ;  /* 0x000000172d1f7819 */ /* 0x000fc400000006ff */
[----:B------:R-:W-:Y:S02]  /*16340*/  SHF.L.U32 R3, R44, 0x17, RZ ;  /* 0x000000172c037819 */ /* 0x000fe400000006ff */
[----:B------:R-:W-:Y:S02]  /*16350*/  SHF.L.U32 R33, R41, 0x17, RZ ;  /* 0x0000001729217819 */ /* 0x000fe400000006ff */
[----:B------:R-:W1:Y:S01]  /*16360*/  MUFU.EX2 R40, R40 ;  /* 0x0000002800287308 */ /* 0x000e620000000800 */
[----:B--2---:R-:W-:Y:S01]  /*16370*/  FFMA R30, R32, R35, 1 ;  /* 0x3f800000201e7423 */ /* 0x004fe20000000023 */
[----:B------:R-:W-:Y:S01]  /*16380*/  SHF.L.U32 R34, R0, 0x17, RZ ;  /* 0x0000001700227819 */ /* 0x000fe200000006ff */
[----:B------:R-:W-:Y:S01]  /*16390*/  IMAD.SHL.U32 R32, R39, 0x800000, RZ ;  /* 0x0080000027207824 */ /* 0x000fe200078e00ff */
[----:B------:R-:W-:-:S04]  /*163a0*/  SHF.L.U32 R35, R2, 0x17, RZ ;  /* 0x0000001702237819 */ /* 0x000fc800000006ff */
        /* <DEDUP_REMOVED lines=10> */
[----:B------:R-:W1:Y:S01]  /*16450*/  MUFU.EX2 R49, R54 ;  /* 0x0000003600317308 */ /* 0x000e620000000800 */
[----:B--2---:R-:W-:-:S07]  /*16460*/  FFMA R32, R32, R43, 1 ;  /* 0x3f80000020207423 */ /* 0x004fce000000002b */
[----:B------:R-:W2:Y:S01]  /*16470*/  MUFU.EX2 R50, R50 ;  /* 0x0000003200327308 */ /* 0x000ea20000000800 */
[----:B---3--:R-:W-:Y:S01]  /*16480*/  FFMA R33, R33, R52, 1 ;  /* 0x3f80000021217423 */ /* 0x008fe20000000034 */
[----:B-1----:R-:W-:Y:S01]  /*16490*/  FFMA R34, R34, R49, 1 ;  /* 0x3f80000022227423 */ /* 0x002fe20000000031 */
[----:B--2---:R-:W-:Y:S01]  /*164a0*/  FFMA R35, R35, R50, 1 ;  /* 0x3f80000023237423 */ /* 0x004fe20000000032 */
[----:B------:R-:W-:Y:S06]  /*164b0*/  @P2 BRA `(.L_x_401) ;  /* 0x0000000000142947 */ /* 0x000fec0003800000 */
[----:B------:R-:W-:Y:S02]  /*164c0*/  MOV R0, R51 ;  /* 0x0000003300007202 */ /* 0x000fe40000000f00 */
[----:B------:R-:W-:-:S07]  /*164d0*/  MOV R2, 0x164f0 ;  /* 0x000164f000027802 */ /* 0x000fce0000000f00 */
[----:B------:R-:W-:Y:S05]  /*164e0*/  CALL.REL.NOINC `($__internal_0_$__cuda_sm20_rcp_rn_f32_slowpath) ;  /* 0x0000017400f07944 */ /* 0x000fea0003c00000 */
[----:B------:R-:W-:Y:S01]  /*164f0*/  MOV R36, R0 ;  /* 0x0000000000247202 */ /* 0x000fe20000000f00 */
[----:B------:R-:W-:Y:S06]  /*16500*/  BRA `(.L_x_402) ;  /* 0x0000000000107947 */ /* 0x000fec0003800000 */
.L_x_401:
[----:B------:R-:W1:Y:S02]  /*16510*/  MUFU.RCP R36, R51 ;  /* 0x0000003300247308 */ /* 0x000e640000001000 */
[----:B-1----:R-:W-:-:S04]  /*16520*/  FFMA R0, R51, R36, -1 ;  /* 0xbf80000033007423 */ /* 0x002fc80000000024 */
[----:B------:R-:W-:-:S04]  /*16530*/  FADD.FTZ R3, -R0, -RZ ;  /* 0x800000ff00037221 */ /* 0x000fc80000010100 */
[----:B------:R-:W-:-:S07]  /*16540*/  FFMA R36, R36, R3, R36 ;  /* 0x0000000324247223 */ /* 0x000fce0000000024 */
.L_x_402:
[----:B------:R-:W-:Y:S05]  /*16550*/  BSYNC B1 ;  /* 0x0000000000017941 */ /* 0x000fea0003800000 */
.L_x_400:
        /* <DEDUP_REMOVED lines=10> */
.L_x_404:
[----:B------:R-:W1:Y:S02]  /*16600*/  MUFU.RCP R37, R20 ;  /* 0x0000001400257308 */ /* 0x000e640000001000 */
[----:B-1----:R-:W-:-:S04]  /*16610*/  FFMA R0, R20, R37, -1 ;  /* 0xbf80000014007423 */ /* 0x002fc80000000025 */
[----:B------:R-:W-:-:S04]  /*16620*/  FADD.FTZ R0, -R0, -RZ ;  /* 0x800000ff00007221 */ /* 0x000fc80000010100 */
[----:B------:R-:W-:-:S07]  /*16630*/  FFMA R37, R37, R0, R37 ;  /* 0x0000000025257223 */ /* 0x000fce0000000025 */
.L_x_405:
[----:B------:R-:W-:Y:S05]  /*16640*/  BSYNC B1 ;  /* 0x0000000000017941 */ /* 0x000fea0003800000 */
.L_x_403:
        /* <DEDUP_REMOVED lines=10> */
.L_x_407:
[----:B------:R-:W1:Y:S02]  /*166f0*/  MUFU.RCP R38, R21 ;  /* 0x0000001500267308 */ /* 0x000e640000001000 */
[----:B-1----:R-:W-:-:S04]  /*16700*/  FFMA R0, R21, R38, -1 ;  /* 0xbf80000015007423 */ /* 0x002fc80000000026 */
[----:B------:R-:W-:-:S04]  /*16710*/  FADD.FTZ R3, -R0, -RZ ;  /* 0x800000ff00037221 */ /* 0x000fc80000010100 */
[----:B------:R-:W-:-:S07]  /*16720*/  FFMA R38, R38, R3, R38 ;  /* 0x0000000326267223 */ /* 0x000fce0000000026 */
.L_x_408:
[----:B------:R-:W-:Y:S05]  /*16730*/  BSYNC B1 ;  /* 0x0000000000017941 */ /* 0x000fea0003800000 */
.L_x_406:
        /* <DEDUP_REMOVED lines=10> */
.L_x_410:
[----:B------:R-:W1:Y:S02]  /*167e0*/  MUFU.RCP R21, R22 ;  /* 0x0000001600157308 */ /* 0x000e640000001000 */
[----:B-1----:R-:W-:-:S04]  /*167f0*/  FFMA R0, R22, R21, -1 ;  /* 0xbf80000016007423 */ /* 0x002fc80000000015 */
[----:B------:R-:W-:-:S04]  /*16800*/  FADD.FTZ R0, -R0, -RZ ;  /* 0x800000ff00007221 */ /* 0x000fc80000010100 */
[----:B------:R-:W-:-:S07]  /*16810*/  FFMA R21, R21, R0, R21 ;  /* 0x0000000015157223 */ /* 0x000fce0000000015 */
.L_x_411:
[----:B------:R-:W-:Y:S05]  /*16820*/  BSYNC B1 ;  /* 0x0000000000017941 */ /* 0x000fea0003800000 */
.L_x_409:
        /* <DEDUP_REMOVED lines=10> */
.L_x_413:
[----:B------:R-:W1:Y:S02]  /*168d0*/  MUFU.RCP R22, R23 ;  /* 0x0000001700167308 */ /* 0x000e640000001000 */
[----:B-1----:R-:W-:-:S04]  /*168e0*/  FFMA R0, R23, R22, -1 ;  /* 0xbf80000017007423 */ /* 0x002fc80000000016 */
[----:B------:R-:W-:-:S04]  /*168f0*/  FADD.FTZ R3, -R0, -RZ ;  /* 0x800000ff00037221 */ /* 0x000fc80000010100 */
[----:B------:R-:W-:-:S07]  /*16900*/  FFMA R22, R22, R3, R22 ;  /* 0x0000000316167223 */ /* 0x000fce0000000016 */
.L_x_414:
[----:B------:R-:W-:Y:S05]  /*16910*/  BSYNC B1 ;  /* 0x0000000000017941 */ /* 0x000fea0003800000 */
.L_x_412:
        /* <DEDUP_REMOVED lines=10> */
.L_x_416:
[----:B------:R-:W1:Y:S02]  /*169c0*/  MUFU.RCP R23, R24 ;  /* 0x0000001800177308 */ /* 0x000e640000001000 */
[----:B-1----:R-:W-:-:S04]  /*169d0*/  FFMA R0, R24, R23, -1 ;  /* 0xbf80000018007423 */ /* 0x002fc80000000017 */
[----:B------:R-:W-:-:S04]  /*169e0*/  FADD.FTZ R0, -R0, -RZ ;  /* 0x800000ff00007221 */ /* 0x000fc80000010100 */
[----:B------:R-:W-:-:S07]  /*169f0*/  FFMA R23, R23, R0, R23 ;  /* 0x0000000017177223 */ /* 0x000fce0000000017 */
.L_x_417:
[----:B------:R-:W-:Y:S05]  /*16a00*/  BSYNC B1 ;  /* 0x0000000000017941 */ /* 0x000fea0003800000 */
.L_x_415:
        /* <DEDUP_REMOVED lines=10> */
.L_x_419:
[----:B------:R-:W1:Y:S02]  /*16ab0*/  MUFU.RCP R24, R25 ;  /* 0x0000001900187308 */ /* 0x000e640000001000 */
[----:B-1----:R-:W-:-:S04]  /*16ac0*/  FFMA R0, R25, R24, -1 ;  /* 0xbf80000019007423 */ /* 0x002fc80000000018 */
[----:B------:R-:W-:-:S04]  /*16ad0*/  FADD.FTZ R3, -R0, -RZ ;  /* 0x800000ff00037221 */ /* 0x000fc80000010100 */
[----:B------:R-:W-:-:S07]  /*16ae0*/  FFMA R24, R24, R3, R24 ;  /* 0x0000000318187223 */ /* 0x000fce0000000018 */
.L_x_420:
[----:B------:R-:W-:Y:S05]  /*16af0*/  BSYNC B1 ;  /* 0x0000000000017941 */ /* 0x000fea0003800000 */
.L_x_418:
        /* <DEDUP_REMOVED lines=10> */
.L_x_422:
[----:B------:R-:W1:Y:S02]  /*16ba0*/  MUFU.RCP R25, R26 ;  /* 0x0000001a00197308 */ /* 0x000e640000001000 */
[----:B-1----:R-:W-:-:S04]  /*16bb0*/  FFMA R0, R26, R25, -1 ;  /* 0xbf8000001a007423 */ /* 0x002fc80000000019 */
[----:B------:R-:W-:-:S04]  /*16bc0*/  FADD.FTZ R0, -R0, -RZ ;  /* 0x800000ff00007221 */ /* 0x000fc80000010100 */
[----:B------:R-:W-:-:S07]  /*16bd0*/  FFMA R25, R25, R0, R25 ;  /* 0x0000000019197223 */ /* 0x000fce0000000019 */
.L_x_423:
[----:B------:R-:W-:Y:S05]  /*16be0*/  BSYNC B1 ;  /* 0x0000000000017941 */ /* 0x000fea0003800000 */
.L_x_421:
        /* <DEDUP_REMOVED lines=10> */
.L_x_425:
[----:B------:R-:W1:Y:S02]  /*16c90*/  MUFU.RCP R26, R27 ;  /* 0x0000001b001a7308 */ /* 0x000e640000001000 */
[----:B-1----:R-:W-:-:S04]  /*16ca0*/  FFMA R0, R27, R26, -1 ;  /* 0xbf8000001b007423 */ /* 0x002fc8000000001a */
[----:B------:R-:W-:-:S04]  /*16cb0*/  FADD.FTZ R3, -R0, -RZ ;  /* 0x800000ff00037221 */ /* 0x000fc80000010100 */
[----:B------:R-:W-:-:S07]  /*16cc0*/  FFMA R26, R26, R3, R26 ;  /* 0x000000031a1a7223 */ /* 0x000fce000000001a */
.L_x_426:
[----:B------:R-:W-:Y:S05]  /*16cd0*/  BSYNC B1 ;  /* 0x0000000000017941 */ /* 0x000fea0003800000 */
.L_x_424:
        /* <DEDUP_REMOVED lines=10> */
.L_x_428:
[----:B------:R-:W1:Y:S02]  /*16d80*/  MUFU.RCP R27, R30 ;  /* 0x0000001e001b7308 */ /* 0x000e640000001000 */
[----:B-1----:R-:W-:-:S04]  /*16d90*/  FFMA R0, R30, R27, -1 ;  /* 0xbf8000001e007423 */ /* 0x002fc8000000001b */
[----:B------:R-:W-:-:S04]  /*16da0*/  FADD.FTZ R0, -R0, -RZ ;  /* 0x800000ff00007221 */ /* 0x000fc80000010100 */
[----:B------:R-:W-:-:S07]  /*16db0*/  FFMA R27, R27, R0, R27 ;  /* 0x000000001b1b7223 */ /* 0x000fce000000001b */
.L_x_429:
[----:B------:R-:W-:Y:S05]  /*16dc0*/  BSYNC B1 ;  /* 0x0000000000017941 */ /* 0x000fea0003800000 */
.L_x_427:
        /* <DEDUP_REMOVED lines=10> */
.L_x_431:
[----:B------:R-:W1:Y:S02]  /*16e70*/  MUFU.RCP R30, R31 ;  /* 0x0000001f001e7308 */ /* 0x000e640000001000 */
[----:B-1----:R-:W-:-:S04]  /*16e80*/  FFMA R0, R31, R30, -1 ;  /* 0xbf8000001f007423 */ /* 0x002fc8000000001e */
[----:B------:R-:W-:-:S04]  /*16e90*/  FADD.FTZ R3, -R0, -RZ ;  /* 0x800000ff00037221 */ /* 0x000fc80000010100 */
[----:B------:R-:W-:-:S07]  /*16ea0*/  FFMA R30, R30, R3, R30 ;  /* 0x000000031e1e7223 */ /* 0x000fce000000001e */
.L_x_432:
[----:B------:R-:W-:Y:S05]  /*16eb0*/  BSYNC B1 ;  /* 0x0000000000017941 */ /* 0x000fea0003800000 */
.L_x_430:
        /* <DEDUP_REMOVED lines=10> */
.L_x_434:
[----:B------:R-:W1:Y:S02]  /*16f60*/  MUFU.RCP R31, R48 ;  /* 0x00000030001f7308 */ /* 0x000e640000001000 */
[----:B-1----:R-:W-:-:S04]  /*16f70*/  FFMA R0, R48, R31, -1 ;  /* 0xbf80000030007423 */ /* 0x002fc8000000001f */
[----:B------:R-:W-:-:S04]  /*16f80*/  FADD.FTZ R0, -R0, -RZ ;  /* 0x800000ff00007221 */ /* 0x000fc80000010100 */
[----:B------:R-:W-:-:S07]  /*16f90*/  FFMA R31, R31, R0, R31 ;  /* 0x000000001f1f7223 */ /* 0x000fce000000001f */
.L_x_435:
[----:B------:R-:W-:Y:S05]  /*16fa0*/  BSYNC B1 ;  /* 0x0000000000017941 */ /* 0x000fea0003800000 */
.L_x_433:
        /* <DEDUP_REMOVED lines=10> */
.L_x_437:
[----:B------:R-:W1:Y:S02]  /*17050*/  MUFU.RCP R39, R32 ;  /* 0x0000002000277308 */ /* 0x000e640000001000 */
[----:B-1----:R-:W-:-:S04]  /*17060*/  FFMA R0, R32, R39, -1 ;  /* 0xbf80000020007423 */ /* 0x002fc80000000027 */
[----:B------:R-:W-:-:S04]  /*17070*/  FADD.FTZ R0, -R0, -RZ ;  /* 0x800000ff00007221 */ /* 0x000fc80000010100 */
[----:B------:R-:W-:-:S07]  /*17080*/  FFMA R39, R39, R0, R39 ;  /* 0x0000000027277223 */ /* 0x000fce0000000027 */
.L_x_438:
[----:B------:R-:W-:Y:S05]  /*17090*/  BSYNC B1 ;  /* 0x0000000000017941 */ /* 0x000fea0003800000 */
.L_x_436:
        /* <DEDUP_REMOVED lines=10> */
.L_x_440:
[----:B------:R-:W1:Y:S02]  /*17140*/  MUFU.RCP R32, R33 ;  /* 0x0000002100207308 */ /* 0x000e640000001000 */
[----:B-1----:R-:W-:-:S04]  /*17150*/  FFMA R0, R33, R32, -1 ;  /* 0xbf80000021007423 */ /* 0x002fc80000000020 */
[----:B------:R-:W-:-:S04]  /*17160*/  FADD.FTZ R3, -R0, -RZ ;  /* 0x800000ff00037221 */ /* 0x000fc80000010100 */
[----:B------:R-:W-:-:S07]  /*17170*/  FFMA R32, R32, R3, R32 ;  /* 0x0000000320207223 */ /* 0x000fce0000000020 */
.L_x_441:
[----:B------:R-:W-:Y:S05]  /*17180*/  BSYNC B1 ;  /* 0x0000000000017941 */ /* 0x000fea0003800000 */
.L_x_439:
        /* <DEDUP_REMOVED lines=10> */
.L_x_443:
[----:B------:R-:W1:Y:S02]  /*17230*/  MUFU.RCP R33, R34 ;  /* 0x0000002200217308 */ /* 0x000e640000001000 */
[----:B-1----:R-:W-:-:S04]  /*17240*/  FFMA R0, R34, R33, -1 ;  /* 0xbf80000022007423 */ /* 0x002fc80000000021 */
[----:B------:R-:W-:-:S04]  /*17250*/  FADD.FTZ R0, -R0, -RZ ;  /* 0x800000ff00007221 */ /* 0x000fc80000010100 */
[----:B------:R-:W-:-:S07]  /*17260*/  FFMA R33, R33, R0, R33 ;  /* 0x0000000021217223 */ /* 0x000fce0000000021 */
.L_x_444:
[----:B------:R-:W-:Y:S05]  /*17270*/  BSYNC B1 ;  /* 0x0000000000017941 */ /* 0x000fea0003800000 */
.L_x_442:
        /* <DEDUP_REMOVED lines=8> */
.L_x_445:
[----:B------:R-:W1:Y:S02]  /*17300*/  MUFU.RCP R0, R35 ;  /* 0x0000002300007308 */ /* 0x000e640000001000 */
[----:B-1----:R-:W-:-:S04]  /*17310*/  FFMA R2, R35, R0, -1 ;  /* 0xbf80000023027423 */ /* 0x002fc80000000000 */
[----:B------:R-:W-:-:S04]  /*17320*/  FADD.FTZ R3, -R2, -RZ ;  /* 0x800000ff02037221 */ /* 0x000fc80000010100 */
[----:B------:R-:W-:-:S07]  /*17330*/  FFMA R0, R0, R3, R0 ;  /* 0x0000000300007223 */ /* 0x000fce0000000000 */
.L_x_446:
        /* <DEDUP_REMOVED lines=29> */
.L_x_448:
[----:B------:R-:W-:Y:S05]  /*17510*/  BSYNC B0 ;  /* 0x0000000000007941 */ /* 0x000fea0003800000 */
.L_x_447:
[----:B------:R-:W-:Y:S06]  /*17520*/  BAR.SYNC.DEFER_BLOCKING 0x1, 0x100 ;  /* 0x0044000000007b1d */ /* 0x000fec0000010000 */
[----:B------:R-:W-:Y:S04]  /*17530*/  BSSY B0, `(.L_x_449) ;  /* 0x000000a000007945 */ /* 0x000fe80003800000 */
[----:B------:R-:W-:Y:S05]  /*17540*/  @P0 BRA `(.L_x_450) ;  /* 0x0000000000200947 */ /* 0x000fea0003800000 */
[----:B------:R-:W-:-:S06]  /*17550*/  UISETP.NE.AND UP0, UPT, UR43, 0x3, UPT ;  /* 0x000000032b00788c */ /* 0x000fcc000bf05270 */
[----:B------:R-:W-:-:S13]  /*17560*/  PLOP3.LUT P2, PT, PT, PT, UP0, 0x80, 0x0 ;  /* 0x000000000000781c */ /* 0x000fda0003f4f008 */
[----:B------:R-:W-:Y:S05]  /*17570*/  @!P2 BRA `(.L_x_451) ;  /* 0x000000000004a947 */ /* 0x000fea0003800000 */
[----:B------:R-:W-:Y:S01]  /*17580*/  BPT.TRAP 0x1 ;  /* 0x000000040000795c */ /* 0x000fe20000300000 */
.L_x_451:
[----:B------:R-:W-:-:S04]  /*17590*/  ULEA UR4, UR8, UR46, 0x3 ;  /* 0x0000002e08047291 */ /* 0x000fc8000f8e183f */
[----:B------:R-:W-:-:S04]  /*175a0*/  UIADD3 UR4, UR4, 0x50, URZ ;  /* 0x0000005004047890 */ /* 0x000fc8000fffe03f */
[----:B------:R-:W-:-:S09]  /*175b0*/  UPRMT UR4, UR47, 0x654, UR4 ;  /* 0x000006542f047896 */ /* 0x000fd20008000004 */
[----:B------:R-:W-:Y:S03]  /*175c0*/  SYNCS.ARRIVE.TRANS64.RED.A1T0 RZ, [UR4], RZ ;  /* 0x000000ffffff79a7 */ /* 0x000fe60008100404 */
.L_x_450:
[----:B------:R-:W-:Y:S05]  /*175d0*/  BSYNC B0 ;  /* 0x0000000000007941 */ /* 0x000fea0003800000 */
.L_x_449:
        /* <DEDUP_REMOVED lines=9> */
.L_x_454:
[C---:B------:R-:W-:Y:S01]  /*17670*/  LEA R0, R12.reuse, UR46, 0x3 ;  /* 0x0000002e0c007c11 */ /* 0x040fe2000f8e18ff */
[----:B------:R-:W-:Y:S01]  /*17680*/  BSSY B1, `(.L_x_455) ;  /* 0x0000006000017945 */ /* 0x000fe20003800000 */
[----:B------:R-:W-:Y:S02]  /*17690*/  SHF.L.U32 R3, R13, 0x1f, RZ ;  /* 0x0000001f0d037819 */ /* 0x000fe400000006ff */
[----:B-1----:R-:W-:Y:S02]  /*176a0*/  @!P1 LEA R21, R12, R15, 0xd ;  /* 0x0000000f0c159211 */ /* 0x002fe400078e68ff */
[----:B------:R-:W1:Y:S02]  /*176b0*/  SYNCS.PHASECHK.TRANS64.TRYWAIT P2, [R0+URZ+0x30], R3 ;  /* 0x00003003000075a7 */ /* 0x000e64000804017f */
[----:B------:R-:W-:Y:S01]  /*176c0*/  @!P1 LEA R2, R18, R21, 0x1 ;  /* 0x0000001512029211 */ /* 0x000fe200078e08ff */
[----:B-1----:R-:W-:Y:S06]  /*176d0*/  @!P2 BRA `(.L_x_456) ;  /* 0x000001580070a947 */ /* 0x002fec0003800000 */
.L_x_1119:
[----:B------:R-:W-:Y:S05]  /*176e0*/  BSYNC B1 ;  /* 0x0000000000017941 */ /* 0x000fea0003800000 */
.L_x_455:
        /* <DEDUP_REMOVED lines=8> */
.L_x_453:
[----:B------:R-:W-:Y:S05]  /*17770*/  BSYNC B0 ;  /* 0x0000000000007941 */ /* 0x000fea0003800000 */
.L_x_452:
[----:B---3--:R-:W-:Y:S02]  /*17780*/  HADD2.F32 R2, -RZ, R9.H0_H0 ;  /* 0x20000009ff027230 */ /* 0x008fe40000004100 */
[C---:B-1----:R-:W-:Y:S01]  /*17790*/  FMUL R23, R17.reuse, R74 ;  /* 0x0000004a11177220 */ /* 0x042fe20000400000 */
[--C-:B------:R-:W-:Y:S02]  /*177a0*/  HADD2.F32 R21, -RZ, R8.reuse.H0_H0 ;  /* 0x20000008ff157230 */ /* 0x100fe40000004100 */
[C---:B------:R-:W-:Y:S01]  /*177b0*/  FMUL R3, R17.reuse, R72 ;  /* 0x0000004811037220 */ /* 0x040fe20000400000 */
[----:B------:R-:W-:Y:S02]  /*177c0*/  HADD2.F32 R0, -RZ, R8.H1_H1 ;  /* 0x30000008ff007230 */ /* 0x000fe40000004100 */
[----:B------:R-:W-:Y:S01]  /*177d0*/  FMUL R73, R17, R73 ;  /* 0x0000004911497220 */ /* 0x000fe20000400000 */
[----:B------:R-:W-:Y:S01]  /*177e0*/  FFMA R27, R16, R2, R23 ;  /* 0x00000002101b7223 */ /* 0x000fe20000000017 */
[----:B------:R-:W-:-:S02]  /*177f0*/  HADD2.F32 R2, -RZ, R10.H1_H1 ;  /* 0x3000000aff027230 */ /* 0x000fc40000004100 */
[C---:B------:R-:W-:Y:S01]  /*17800*/  FFMA R21, R16.reuse, R21, R3 ;  /* 0x0000001510157223 */ /* 0x040fe20000000003 */
[----:B------:R-:W-:Y:S02]  /*17810*/  HADD2.F32 R20, -RZ, R9.H1_H1 ;  /* 0x30000009ff147230 */ /* 0x000fe40000004100 */
[C---:B------:R-:W-:Y:S01]  /*17820*/  FFMA R73, R16.reuse, R0, R73 ;  /* 0x0000000010497223 */ /* 0x040fe20000000049 */
[C---:B------:R-:W-:Y:S01]  /*17830*/  FMUL R77, R17.reuse, R77 ;  /* 0x0000004d114d7220 */ /* 0x040fe20000400000 */
[----:B------:R-:W-:Y:S02]  /*17840*/  HADD2.F32 R35, -RZ, R10.H0_H0 ;  /* 0x2000000aff237230 */ /* 0x000fe40000004100 */
[C---:B------:R-:W-:Y:S01]  /*17850*/  FMUL R75, R17.reuse, R75 ;  /* 0x0000004b114b7220 */ /* 0x040fe20000400000 */
[----:B------:R-:W-:Y:S01]  /*17860*/  FMUL R3, R17, R76 ;  /* 0x0000004c11037220 */ /* 0x000fe20000400000 */
[----:B------:R-:W-:Y:S01]  /*17870*/  MOV R0, 0x3bbb989d ;  /* 0x3bbb989d00007802 */ /* 0x000fe20000000f00 */
[C---:B------:R-:W-:Y:S01]  /*17880*/  FFMA R77, R16.reuse, R2, R77 ;  /* 0x00000002104d7223 */ /* 0x040fe2000000004d */
[C---:B------:R-:W-:Y:S01]  /*17890*/  FFMA R75, R16.reuse, R20, R75 ;  /* 0x00000014104b7223 */ /* 0x040fe2000000004b */
[----:B------:R-:W-:Y:S01]  /*178a0*/  FFMA R35, R16, R35, R3 ;  /* 0x0000002310237223 */ /* 0x000fe20000000003 */
[----:B------:R-:W-:Y:S01]  /*178b0*/  MOV R2, 0x437c0000 ;  /* 0x437c000000027802 */ /* 0x000fe20000000f00 */
[----:B------:R-:W-:-:S02]  /*178c0*/  HADD2.F32 R20, -RZ, R11.H0_H0 ;  /* 0x2000000bff147230 */ /* 0x000fc40000004100 */
[----:B------:R-:W-:Y:S01]  /*178d0*/  FFMA.SAT R3, -R21, R0, 0.5 ;  /* 0x3f00000015037423 */ /* 0x000fe20000002100 */
[C---:B------:R-:W-:Y:S01]  /*178e0*/  FMUL R23, R17.reuse, R78 ;  /* 0x0000004e11177220 */ /* 0x040fe20000400000 */
[----:B------:R-:W-:Y:S01]  /*178f0*/  FMUL R79, R17, R79 ;  /* 0x0000004f114f7220 */ /* 0x000fe20000400000 */
[----:B------:R-:W-:Y:S01]  /*17900*/  FFMA.SAT R25, -R73, R0, 0.5 ;  /* 0x3f00000049197423 */ /* 0x000fe20000002100 */
[----:B------:R-:W-:Y:S01]  /*17910*/  FFMA.RM R3, R3, R2, 12582913 ;  /* 0x4b40000103037423 */ /* 0x000fe20000004002 */
[----:B------:R-:W-:Y:S01]  /*17920*/  FFMA R39, R16, R20, R23 ;  /* 0x0000001410277223 */ /* 0x000fe20000000017 */
[----:B------:R-:W-:Y:S02]  /*17930*/  HADD2.F32 R20, -RZ, R11.H1_H1 ;  /* 0x3000000bff147230 */ /* 0x000fe40000004100 */
[----:B------:R-:W-:Y:S01]  /*17940*/  FMUL R23, R17, R80 ;  /* 0x0000005011177220 */ /* 0x000fe20000400000 */
[----:B------:R-:W-:Y:S01]  /*17950*/  FADD R22, R3, -12583039 ;  /* 0xcb40007f03167421 */ /* 0x000fe20000000000 */
[----:B----4-:R-:W-:-:S02]  /*17960*/  HADD2.F32 R24, -RZ, R4.H0_H0 ;  /* 0x20000004ff187230 */ /* 0x010fc40000004100 */
[----:B------:R-:W-:Y:S01]  /*17970*/  FFMA.SAT R31, -R27, R0, 0.5 ;  /* 0x3f0000001b1f7423 */ /* 0x000fe20000002100 */
[C---:B------:R-:W-:Y:S01]  /*17980*/  FFMA R79, R16.reuse, R20, R79 ;  /* 0x00000014104f7223 */ /* 0x040fe2000000004f */
[----:B------:R-:W-:Y:S01]  /*17990*/  FFMA.RM R20, R25, R2, 12582913 ;  /* 0x4b40000119147423 */ /* 0x000fe20000004002 */
[C---:B------:R-:W-:Y:S01]  /*179a0*/  FFMA R22, -R21.reuse, 1.4426950216293334961, -R22 ;  /* 0x3fb8aa3b15167823 */ /* 0x040fe20000000916 */
[----:B------:R-:W-:Y:S01]  /*179b0*/  FFMA R23, R16, R24, R23 ;  /* 0x0000001810177223 */ /* 0x000fe20000000017 */
[----:B------:R-:W-:Y:S02]  /*179c0*/  HADD2.F32 R26, -RZ, R4.H1_H1 ;  /* 0x30000004ff1a7230 */ /* 0x000fe40000004100 */
[----:B------:R-:W-:Y:S01]  /*179d0*/  FADD R24, R20, -12583039 ;  /* 0xcb40007f14187421 */ /* 0x000fe20000000000 */
[----:B------:R-:W-:Y:S01]  /*179e0*/  FFMA R22, -R21, 1.925963033500011079e-08, R22 ;  /* 0x32a5706015167823 */ /* 0x000fe20000000116 */
[----:B------:R-:W-:Y:S01]  /*179f0*/  FFMA.RM R21, R31, R2, 12582913 ;  /* 0x4b4000011f157423 */ /* 0x000fe20000004002 */
[----:B------:R-:W-:Y:S01]  /*17a00*/  FMUL R25, R17, R81 ;  /* 0x0000005111197220 */ /* 0x000fe20000400000 */
[----:B------:R-:W-:Y:S01]  /*17a10*/  FFMA R24, -R73, 1.4426950216293334961, -R24 ;  /* 0x3fb8aa3b49187823 */ /* 0x000fe20000000918 */
[----:B------:R-:W-:Y:S01]  /*17a20*/  FFMA.SAT R33, -R75, R0, 0.5 ;  /* 0x3f0000004b217423 */ /* 0x000fe20000002100 */
[----:B------:R-:W-:Y:S01]  /*17a30*/  FADD R30, R21, -12583039 ;  /* 0xcb40007f151e7421 */ /* 0x000fe20000000000 */
[----:B------:R-:W-:Y:S01]  /*17a40*/  FFMA R25, R16, R26, R25 ;  /* 0x0000001a10197223 */ /* 0x000fe20000000019 */
[----:B------:R-:W-:Y:S01]  /*17a50*/  FFMA R26, -R73, 1.925963033500011079e-08, R24 ;  /* 0x32a57060491a7823 */ /* 0x000fe20000000118 */
[----:B------:R-:W-:Y:S01]  /*17a60*/  FFMA.RM R24, R33, R2, 12582913 ;  /* 0x4b40000121187423 */ /* 0x000fe20000004002 */
[----:B------:R-:W-:Y:S01]  /*17a70*/  FFMA R30, -R27, 1.4426950216293334961, -R30 ;  /* 0x3fb8aa3b1b1e7823 */ /* 0x000fe2000000091e */
[----:B------:R-:W-:Y:S01]  /*17a80*/  FFMA.SAT R33, -R35, R0, 0.5 ;  /* 0x3f00000023217423 */ /* 0x000fe20000002100 */
[----:B------:R-:W-:-:S02]  /*17a90*/  HADD2.F32 R36, -RZ, R5.H1_H1 ;  /* 0x30000005ff247230 */ /* 0x000fc40000004100 */
[----:B------:R-:W-:Y:S01]  /*17aa0*/  FMUL R83, R17, R83 ;  /* 0x0000005311537220 */ /* 0x000fe20000400000 */
[----:B------:R-:W-:Y:S01]  /*17ab0*/  FFMA R30, -R27, 1.925963033500011079e-08, R30 ;  /* 0x32a570601b1e7823 */ /* 0x000fe2000000011e */
[----:B------:R-:W-:Y:S01]  /*17ac0*/  FFMA.RM R27, R33, R2, 12582913 ;  /* 0x4b400001211b7423 */ /* 0x000fe20000004002 */
[----:B------:R-:W-:Y:S01]  /*17ad0*/  FFMA.SAT R33, -R77, R0, 0.5 ;  /* 0x3f0000004d217423 */ /* 0x000fe20000002100 */
[C---:B------:R-:W-:Y:S01]  /*17ae0*/  FFMA R83, R16.reuse, R36, R83 ;  /* 0x0000002410537223 */ /* 0x040fe20000000053 */
[----:B------:R-:W-:Y:S02]  /*17af0*/  HADD2.F32 R37, -RZ, R6.H0_H0 ;  /* 0x20000006ff257230 */ /* 0x000fe40000004100 */
[----:B------:R-:W-:Y:S01]  /*17b00*/  FADD R34, R27, -12583039 ;  /* 0xcb40007f1b227421 */ /* 0x000fe20000000000 */
[----:B------:R-:W-:Y:S01]  /*17b10*/  FFMA.RM R33, R33, R2, 12582913 ;  /* 0x4b40000121217423 */ /* 0x000fe20000004002 */
[----:B------:R-:W-:Y:S01]  /*17b20*/  FMUL R45, R17, R84 ;  /* 0x00000054112d7220 */ /* 0x000fe20000400000 */
[----:B------:R-:W-:Y:S01]  /*17b30*/  FFMA.SAT R41, -R79, R0, 0.5 ;  /* 0x3f0000004f297423 */ /* 0x000fe20000002100 */
[----:B------:R-:W-:Y:S01]  /*17b40*/  FFMA R34, -R35, 1.4426950216293334961, -R34 ;  /* 0x3fb8aa3b23227823 */ /* 0x000fe20000000922 */
[----:B------:R-:W-:Y:S01]  /*17b50*/  FADD R36, R33, -12583039 ;  /* 0xcb40007f21247421 */ /* 0x000fe20000000000 */
[----:B------:R-:W-:Y:S01]  /*17b60*/  FFMA R45, R16, R37, R45 ;  /* 0x00000025102d7223 */ /* 0x000fe2000000002d */
[----:B------:R-:W-:-:S02]  /*17b70*/  HADD2.F32 R32, -RZ, R5.H0_H0 ;  /* 0x20000005ff207230 */ /* 0x000fc40000004100 */
[----:B------:R-:W-:Y:S01]  /*17b80*/  FFMA R34, -R35, 1.925963033500011079e-08, R34 ;  /* 0x32a5706023227823 */ /* 0x000fe20000000122 */
[----:B------:R-:W-:Y:S01]  /*17b90*/  FFMA.SAT R35, -R39, R0, 0.5 ;  /* 0x3f00000027237423 */ /* 0x000fe20000002100 */
[----:B------:R-:W-:Y:S01]  /*17ba0*/  FFMA R36, -R77, 1.4426950216293334961, -R36 ;  /* 0x3fb8aa3b4d247823 */ /* 0x000fe20000000924 */
[----:B------:R-:W-:Y:S01]  /*17bb0*/  FMUL R31, R17, R82 ;  /* 0x00000052111f7220 */ /* 0x000fe20000400000 */
[----:B------:R-:W-:Y:S02]  /*17bc0*/  HADD2.F32 R47, -RZ, R7.H0_H0 ;  /* 0x20000007ff2f7230 */ /* 0x000fe40000004100 */
[-C--:B------:R-:W-:Y:S01]  /*17bd0*/  FFMA.RM R35, R35, R2.reuse, 12582913 ;  /* 0x4b40000123237423 */ /* 0x080fe20000004002 */
[----:B------:R-:W-:Y:S01]  /*17be0*/  FFMA R37, -R77, 1.925963033500011079e-08, R36 ;  /* 0x32a570604d257823 */ /* 0x000fe20000000124 */
[----:B------:R-:W-:Y:S01]  /*17bf0*/  FFMA.RM R36, R41, R2, 12582913 ;  /* 0x4b40000129247423 */ /* 0x000fe20000004002 */
[----:B------:R-:W-:Y:S01]  /*17c00*/  FFMA.SAT R41, -R23, R0, 0.5 ;  /* 0x3f00000017297423 */ /* 0x000fe20000002100 */
[----:B------:R-:W-:Y:S01]  /*17c10*/  FADD R38, R35, -12583039 ;  /* 0xcb40007f23267421 */ /* 0x000fe20000000000 */
[----:B------:R-:W-:Y:S01]  /*17c20*/  FMUL R43, R17, R86 ;  /* 0x00000056112b7220 */ /* 0x000fe20000400000 */
[----:B------:R-:W-:Y:S01]  /*17c30*/  FFMA R31, R16, R32, R31 ;  /* 0x00000020101f7223 */ /* 0x000fe2000000001f */
[----:B------:R-:W-:-:S02]  /*17c40*/  HADD2.F32 R42, -RZ, R6.H1_H1 ;  /* 0x30000006ff2a7230 */ /* 0x000fc40000004100 */
[----:B------:R-:W-:Y:S01]  /*17c50*/  FFMA R38, -R39, 1.4426950216293334961, -R38 ;  /* 0x3fb8aa3b27267823 */ /* 0x000fe20000000926 */
[C---:B------:R-:W-:Y:S01]  /*17c60*/  FFMA R47, R16.reuse, R47, R43 ;  /* 0x0000002f102f7223 */ /* 0x040fe2000000002b */
[----:B------:R-:W-:Y:S01]  /*17c70*/  FFMA.SAT R43, -R31, R0, 0.5 ;  /* 0x3f0000001f2b7423 */ /* 0x000fe20000002100 */
[----:B------:R-:W-:Y:S01]  /*17c80*/  FMUL R85, R17, R85 ;  /* 0x0000005511557220 */ /* 0x000fe20000400000 */
[----:B------:R-:W-:Y:S01]  /*17c90*/  FFMA R39, -R39, 1.925963033500011079e-08, R38 ;  /* 0x32a5706027277823 */ /* 0x000fe20000000126 */
[----:B------:R-:W-:Y:S01]  /*17ca0*/  FFMA.RM R38, R41, R2, 12582913 ;  /* 0x4b40000129267423 */ /* 0x000fe20000004002 */
[----:B------:R-:W-:Y:S01]  /*17cb0*/  FFMA.SAT R41, -R25, R0, 0.5 ;  /* 0x3f00000019297423 */ /* 0x000fe20000002100 */
[----:B------:R-:W-:Y:S01]  /*17cc0*/  FFMA.RM R43, R43, R2, 12582913 ;  /* 0x4b4000012b2b7423 */ /* 0x000fe20000004002 */
[----:B------:R-:W-:Y:S01]  /*17cd0*/  FFMA R85, R16, R42, R85 ;  /* 0x0000002a10557223 */ /* 0x000fe20000000055 */
[----:B------:R-:W-:Y:S01]  /*17ce0*/  FADD R42, R38, -12583039 ;  /* 0xcb40007f262a7421 */ /* 0x000fe20000000000 */
[----:B------:R-:W-:Y:S01]  /*17cf0*/  FFMA.RM R41, R41, R2, 12582913 ;  /* 0x4b40000129297423 */ /* 0x000fe20000004002 */
[----:B------:R-:W-:Y:S01]  /*17d00*/  HADD2.F32 R48, -RZ, R7.H1_H1 ;  /* 0x30000007ff307230 */ /* 0x000fe20000004100 */
[----:B------:R-:W1:Y:S01]  /*17d10*/  MUFU.EX2 R22, R22 ;  /* 0x0000001600167308 */ /* 0x000e620000000800 */
[----:B------:R-:W-:Y:S01]  /*17d20*/  FMUL R87, R17, R87 ;  /* 0x0000005711577220 */ /* 0x000fe20000400000 */
[----:B------:R-:W-:Y:S01]  /*17d30*/  FADD R44, R41, -12583039 ;  /* 0xcb40007f292c7421 */ /* 0x000fe20000000000 */
[----:B------:R-:W-:Y:S01]  /*17d40*/  FFMA R42, -R23, 1.4426950216293334961, -R42 ;  /* 0x3fb8aa3b172a7823 */ /* 0x000fe2000000092a */
[----:B------:R-:W-:Y:S01]  /*17d50*/  FFMA.SAT R53, -R47, R0, 0.5 ;  /* 0x3f0000002f357423 */ /* 0x000fe20000002100 */
[----:B------:R-:W-:Y:S01]  /*17d60*/  FFMA R87, R16, R48, R87 ;  /* 0x0000003010577223 */ /* 0x000fe20000000057 */
[----:B------:R-:W-:Y:S01]  /*17d70*/  FFMA R44, -R25, 1.4426950216293334961, -R44 ;  /* 0x3fb8aa3b192c7823 */ /* 0x000fe2000000092c */
[----:B------:R-:W-:Y:S01]  /*17d80*/  FFMA R42, -R23, 1.925963033500011079e-08, R42 ;  /* 0x32a57060172a7823 */ /* 0x000fe2000000012a */
[-C--:B------:R-:W-:Y:S01]  /*17d90*/  FFMA.SAT R23, -R83, R0.reuse, 0.5 ;  /* 0x3f00000053177423 */ /* 0x080fe20000002100 */
[----:B------:R-:W-:Y:S01]  /*17da0*/  FADD R32, R24, -12583039 ;  /* 0xcb40007f18207421 */ /* 0x000fe20000000000 */
[----:B------:R-:W-:Y:S01]  /*17db0*/  FFMA R25, -R25, 1.925963033500011079e-08, R44 ;  /* 0x32a5706019197823 */ /* 0x000fe2000000012c */
[----:B------:R-:W-:Y:S01]  /*17dc0*/  FADD R44, R43, -12583039 ;  /* 0xcb40007f2b2c7421 */ /* 0x000fe20000000000 */
[----:B------:R-:W-:Y:S01]  /*17dd0*/  FFMA.SAT R49, -R45, R0, 0.5 ;  /* 0x3f0000002d317423 */ /* 0x000fe20000002100 */
[-C--:B------:R-:W-:Y:S01]  /*17de0*/  FFMA.RM R53, R53, R2.reuse, 12582913 ;  /* 0x4b40000135357423 */ /* 0x080fe20000004002 */
[----:B------:R-:W2:Y:S01]  /*17df0*/  MUFU.EX2 R39, R39 ;  /* 0x0000002700277308 */ /* 0x000ea20000000800 */
[----:B------:R-:W-:Y:S01]  /*17e00*/  FFMA R44, -R31, 1.4426950216293334961, -R44 ;  /* 0x3fb8aa3b1f2c7823 */ /* 0x000fe2000000092c */
[-C--:B------:R-:W-:Y:S01]  /*17e10*/  FFMA.RM R23, R23, R2.reuse, 12582913 ;  /* 0x4b40000117177423 */ /* 0x080fe20000004002 */
[----:B------:R-:W-:Y:S01]  /*17e20*/  FFMA R32, -R75, 1.4426950216293334961, -R32 ;  /* 0x3fb8aa3b4b207823 */ /* 0x000fe20000000920 */
[----:B------:R-:W-:Y:S01]  /*17e30*/  FFMA.RM R48, R49, R2, 12582913 ;  /* 0x4b40000131307423 */ /* 0x000fe20000004002 */
[----:B------:R-:W-:Y:S01]  /*17e40*/  FFMA R44, -R31, 1.925963033500011079e-08, R44 ;  /* 0x32a570601f2c7823 */ /* 0x000fe2000000012c */
[----:B------:R-:W-:Y:S01]  /*17e50*/  FFMA.SAT R31, -R85, R0, 0.5 ;  /* 0x3f000000551f7423 */ /* 0x000fe20000002100 */
[----:B------:R-:W-:Y:S01]  /*17e60*/  SHF.L.U32 R3, R3, 0x17, RZ ;  /* 0x0000001703037819 */ /* 0x000fe200000006ff */
[----:B------:R-:W-:Y:S01]  /*17e70*/  FADD R40, R36, -12583039 ;  /* 0xcb40007f24287421 */ /* 0x000fe20000000000 */
[----:B------:R-:W-:Y:S01]  /*17e80*/  FADD R46, R23, -12583039 ;  /* 0xcb40007f172e7421 */ /* 0x000fe20000000000 */
[----:B------:R-:W-:Y:S01]  /*17e90*/  FFMA.RM R51, R31, R2, 12582913 ;  /* 0x4b4000011f337423 */ /* 0x000fe20000004002 */
[----:B------:R-:W-:Y:S01]  /*17ea0*/  FFMA.SAT R31, -R87, R0, 0.5 ;  /* 0x3f000000571f7423 */ /* 0x000fe20000002100 */
[----:B------:R-:W3:Y:S01]  /*17eb0*/  MUFU.EX2 R30, R30 ;  /* 0x0000001e001e7308 */ /* 0x000ee20000000800 */
[----:B------:R-:W-:Y:S01]  /*17ec0*/  FFMA R32, -R75, 1.925963033500011079e-08, R32 ;  /* 0x32a570604b207823 */ /* 0x000fe20000000120 */
[----:B------:R-:W-:Y:S01]  /*17ed0*/  FADD R50, R48, -12583039 ;  /* 0xcb40007f30327421 */ /* 0x000fe20000000000 */
[----:B------:R-:W-:Y:S01]  /*17ee0*/  FFMA.RM R52, R31, R2, 12582913 ;  /* 0x4b4000011f347423 */ /* 0x000fe20000004002 */
[----:B------:R-:W-:Y:S01]  /*17ef0*/  FADD R2, R53, -12583039 ;  /* 0xcb40007f35027421 */ /* 0x000fe20000000000 */
[----:B------:R-:W-:Y:S01]  /*17f00*/  FADD R0, R51, -12583039 ;  /* 0xcb40007f33007421 */ /* 0x000fe20000000000 */
[----:B-1----:R-:W-:Y:S01]  /*17f10*/  FFMA R54, R3, R22, 1 ;  /* 0x3f80000003367423 */ /* 0x002fe20000000016 */
[----:B------:R-:W-:Y:S01]  /*17f20*/  FFMA R40, -R79, 1.4426950216293334961, -R40 ;  /* 0x3fb8aa3b4f287823 */ /* 0x000fe20000000928 */
[----:B------:R1:W-:Y:S01]  /*17f30*/  MUFU.EX2 R49, R44 ;  /* 0x0000002c00317308 */ /* 0x0003e20000000800 */
[----:B------:R-:W-:Y:S01]  /*17f40*/  FFMA R2, -R47, 1.4426950216293334961, -R2 ;  /* 0x3fb8aa3b2f027823 */ /* 0x000fe20000000902 */
[----:B------:R-:W-:Y:S01]  /*17f50*/  FFMA R46, -R83, 1.4426950216293334961, -R46 ;  /* 0x3fb8aa3b532e7823 */ /* 0x000fe2000000092e */
[----:B------:R-:W-:Y:S01]  /*17f60*/  FFMA R50, -R45, 1.4426950216293334961, -R50 ;  /* 0x3fb8aa3b2d327823 */ /* 0x000fe20000000932 */
[----:B------:R-:W-:Y:S01]  /*17f70*/  FFMA R0, -R85, 1.4426950216293334961, -R0 ;  /* 0x3fb8aa3b55007823 */ /* 0x000fe20000000900 */
[----:B------:R-:W-:Y:S01]  /*17f80*/  FFMA R47, -R47, 1.925963033500011079e-08, R2 ;  /* 0x32a570602f2f7823 */ /* 0x000fe20000000102 */
[----:B------:R-:W-:Y:S01]  /*17f90*/  FFMA R40, -R79, 1.925963033500011079e-08, R40 ;  /* 0x32a570604f287823 */ /* 0x000fe20000000128 */
[----:B------:R-:W-:Y:S01]  /*17fa0*/  FFMA R46, -R83, 1.925963033500011079e-08, R46 ;  /* 0x32a57060532e7823 */ /* 0x000fe2000000012e */
[----:B------:R-:W4:Y:S01]  /*17fb0*/  MUFU.EX2 R42, R42 ;  /* 0x0000002a002a7308 */ /* 0x000f220000000800 */
[----:B-1----:R-:W-:Y:S01]  /*17fc0*/  FADD R44, R52, -12583039 ;  /* 0xcb40007f342c7421 */ /* 0x002fe20000000000 */
[----:B------:R-:W-:Y:S01]  /*17fd0*/  SHF.L.U32 R2, R35, 0x17, RZ ;  /* 0x0000001723027819 */ /* 0x000fe200000006ff */
[----:B------:R-:W-:Y:S01]  /*17fe0*/  FFMA R50, -R45, 1.925963033500011079e-08, R50 ;  /* 0x32a570602d327823 */ /* 0x000fe20000000132 */
[----:B------:R-:W-:Y:S01]  /*17ff0*/  IADD3 R22, R54, 0x1800000, RZ ;  /* 0x0180000036167810 */ /* 0x000fe20007ffe0ff */
[----:B------:R-:W-:Y:S01]  /*18000*/  FFMA R44, -R87, 1.4426950216293334961, -R44 ;  /* 0x3fb8aa3b572c7823 */ /* 0x000fe2000000092c */
[----:B------:R-:W-:Y:S01]  /*18010*/  FFMA R85, -R85, 1.925963033500011079e-08, R0 ;  /* 0x32a5706055557823 */ /* 0x000fe20000000100 */
[----:B--2---:R-:W-:Y:S01]  /*18020*/  FFMA R39, R2, R39, 1 ;  /* 0x3f80000002277423 */ /* 0x004fe20000000027 */
[----:B------:R-:W1:Y:S01]  /*18030*/  MUFU.EX2 R32, R32 ;  /* 0x0000002000207308 */ /* 0x000e620000000800 */
[----:B------:R-:W-:Y:S01]  /*18040*/  FFMA R87, -R87, 1.925963033500011079e-08, R44 ;  /* 0x32a5706057577823 */ /* 0x000fe2000000012c */
[----:B------:R-:W-:Y:S01]  /*18050*/  LOP3.LUT R22, R22, 0x7f800000, RZ, 0xc0, !PT ;  /* 0x7f80000016167812 */ /* 0x000fe200078ec0ff */
[----:B------:R-:W-:Y:S01]  /*18060*/  IMAD.SHL.U32 R21, R21, 0x800000, RZ ;  /* 0x0080000015157824 */ /* 0x000fe200078e00ff */
[----:B------:R-:W-:Y:S01]  /*18070*/  SHF.L.U32 R3, R24, 0x17, RZ ;  /* 0x0000001718037819 */ /* 0x000fe200000006ff */
[----:B------:R-:W-:Y:S01]  /*18080*/  BSSY B1, `(.L_x_457) ;  /* 0x0000030000017945 */ /* 0x000fe20003800000 */
[----:B------:R-:W-:Y:S01]  /*18090*/  ISETP.GT.U32.AND P2, PT, R22, 0x1ffffff, PT ;  /* 0x01ffffff1600780c */ /* 0x000fe20003f44070 */
[----:B---3--:R-:W-:Y:S01]  /*180a0*/  FFMA R30, R21, R30, 1 ;  /* 0x3f800000151e7423 */ /* 0x008fe2000000001e */
[----:B------:R-:W2:Y:S01]  /*180b0*/  MUFU.EX2 R34, R34 ;  /* 0x0000002200227308 */ /* 0x000ea20000000800 */
[----:B------:R-:W-:-:S02]  /*180c0*/  SHF.L.U32 R21, R38, 0x17, RZ ;  /* 0x0000001726157819 */ /* 0x000fc400000006ff */
[----:B------:R-:W-:Y:S02]  /*180d0*/  SHF.L.U32 R27, R27, 0x17, RZ ;  /* 0x000000171b1b7819 */ /* 0x000fe400000006ff */
[----:B------:R-:W-:Y:S01]  /*180e0*/  SHF.L.U32 R0, R33, 0x17, RZ ;  /* 0x0000001721007819 */ /* 0x000fe200000006ff */
[----:B----4-:R-:W-:Y:S01]  /*180f0*/  FFMA R42, R21, R42, 1 ;  /* 0x3f800000152a7423 */ /* 0x010fe2000000002a */
[----:B------:R-:W-:Y:S01]  /*18100*/  SHF.L.U32 R31, R20, 0x17, RZ ;  /* 0x00000017141f7819 */ /* 0x000fe200000006ff */
[----:B------:R-:W3:Y:S01]  /*18110*/  MUFU.EX2 R37, R37 ;  /* 0x0000002500257308 */ /* 0x000ee20000000800 */
[----:B-1----:R-:W-:Y:S01]  /*18120*/  FFMA R32, R3, R32, 1 ;  /* 0x3f80000003207423 */ /* 0x002fe20000000020 */
[----:B------:R-:W-:Y:S02]  /*18130*/  SHF.L.U32 R21, R23, 0x17, RZ ;  /* 0x0000001717157819 */ /* 0x000fe400000006ff */
[----:B------:R-:W-:Y:S02]  /*18140*/  SHF.L.U32 R3, R36, 0x17, RZ ;  /* 0x0000001724037819 */ /* 0x000fe400000006ff */
[----:B------:R-:W-:-:S02]  /*18150*/  SHF.L.U32 R20, R43, 0x17, RZ ;  /* 0x000000172b147819 */ /* 0x000fc400000006ff */
[----:B------:R-:W1:Y:S01]  /*18160*/  MUFU.EX2 R26, R26 ;  /* 0x0000001a001a7308 */ /* 0x000e620000000800 */
[----:B--2---:R-:W-:Y:S01]  /*18170*/  FFMA R34, R27, R34, 1 ;  /* 0x3f8000001b227423 */ /* 0x004fe20000000022 */
[----:B------:R-:W-:Y:S01]  /*18180*/  SHF.L.U32 R22, R48, 0x17, RZ ;  /* 0x0000001730167819 */ /* 0x000fe200000006ff */
[----:B------:R-:W-:Y:S01]  /*18190*/  FFMA R20, R20, R49, 1 ;  /* 0x3f80000014147423 */ /* 0x000fe20000000031 */
[----:B------:R-:W-:Y:S02]  /*181a0*/  SHF.L.U32 R23, R51, 0x17, RZ ;  /* 0x0000001733177819 */ /* 0x000fe400000006ff */
[----:B------:R-:W-:Y:S02]  /*181b0*/  SHF.L.U32 R24, R53, 0x17, RZ ;  /* 0x0000001735187819 */ /* 0x000fe400000006ff */
[----:B------:R-:W2:Y:S01]  /*181c0*/  MUFU.EX2 R40, R40 ;  /* 0x0000002800287308 */ /* 0x000ea20000000800 */
[----:B---3--:R-:W-:Y:S01]  /*181d0*/  FFMA R37, R0, R37, 1 ;  /* 0x3f80000000257423 */ /* 0x008fe20000000025 */
[----:B------:R-:W-:-:S02]  /*181e0*/  SHF.L.U32 R0, R41, 0x17, RZ ;  /* 0x0000001729007819 */ /* 0x000fc400000006ff */
[----:B------:R-:W-:-:S04]  /*181f0*/  SHF.L.U32 R27, R52, 0x17, RZ ;  /* 0x00000017341b7819 */ /* 0x000fc800000006ff */
        /* <DEDUP_REMOVED lines=20> */
.L_x_458:
[----:B------:R-:W1:Y:S02]  /*18340*/  MUFU.RCP R31, R54 ;  /* 0x00000036001f7308 */ /* 0x000e640000001000 */
[----:B-1----:R-:W-:-:S04]  /*18350*/  FFMA R0, R54, R31, -1 ;  /* 0xbf80000036007423 */ /* 0x002fc8000000001f */
[----:B------:R-:W-:-:S04]  /*18360*/  FADD.FTZ R0, -R0, -RZ ;  /* 0x800000ff00007221 */ /* 0x000fc80000010100 */
[----:B------:R-:W-:-:S07]  /*18370*/  FFMA R31, R31, R0, R31 ;  /* 0x000000001f1f7223 */ /* 0x000fce000000001f */
.L_x_459:
[----:B------:R-:W-:Y:S05]  /*18380*/  BSYNC B1 ;  /* 0x0000000000017941 */ /* 0x000fea0003800000 */
.L_x_457:
        /* <DEDUP_REMOVED lines=10> */
.L_x_461:
[----:B------:R-:W1:Y:S02]  /*18430*/  MUFU.RCP R3, R26 ;  /* 0x0000001a00037308 */ /* 0x000e640000001000 */
[----:B-1----:R-:W-:-:S04]  /*18440*/  FFMA R0, R26, R3, -1 ;  /* 0xbf8000001a007423 */ /* 0x002fc80000000003 */
[----:B------:R-:W-:-:S04]  /*18450*/  FADD.FTZ R0, -R0, -RZ ;  /* 0x800000ff00007221 */ /* 0x000fc80000010100 */
[----:B------:R-:W-:-:S07]  /*18460*/  FFMA R36, R3, R0, R3 ;  /* 0x0000000003247223 */ /* 0x000fce0000000003 */
.L_x_462:
[----:B------:R-:W-:Y:S05]  /*18470*/  BSYNC B1 ;  /* 0x0000000000017941 */ /* 0x000fea0003800000 */
.L_x_460:
        /* <DEDUP_REMOVED lines=10> */
.L_x_464:
[----:B------:R-:W1:Y:S02]  /*18520*/  MUFU.RCP R3, R30 ;  /* 0x0000001e00037308 */ /* 0x000e640000001000 */
[----:B-1----:R-:W-:-:S04]  /*18530*/  FFMA R0, R30, R3, -1 ;  /* 0xbf8000001e007423 */ /* 0x002fc80000000003 */
[----:B------:R-:W-:-:S04]  /*18540*/  FADD.FTZ R0, -R0, -RZ ;  /* 0x800000ff00007221 */ /* 0x000fc80000010100 */
[----:B------:R-:W-:-:S07]  /*18550*/  FFMA R26, R3, R0, R3 ;  /* 0x00000000031a7223 */ /* 0x000fce0000000003 */
.L_x_465:
[----:B------:R-:W-:Y:S05]  /*18560*/  BSYNC B1 ;  /* 0x0000000000017941 */ /* 0x000fea0003800000 */
.L_x_463:
        /* <DEDUP_REMOVED lines=10> */
.L_x_467:
[----:B------:R-:W1:Y:S02]  /*18610*/  MUFU.RCP R33, R32 ;  /* 0x0000002000217308 */ /* 0x000e640000001000 */
[----:B-1----:R-:W-:-:S04]  /*18620*/  FFMA R0, R32, R33, -1 ;  /* 0xbf80000020007423 */ /* 0x002fc80000000021 */
[----:B------:R-:W-:-:S04]  /*18630*/  FADD.FTZ R0, -R0, -RZ ;  /* 0x800000ff00007221 */ /* 0x000fc80000010100 */
[----:B------:R-:W-:-:S07]  /*18640*/  FFMA R33, R33, R0, R33 ;  /* 0x0000000021217223 */ /* 0x000fce0000000021 */
.L_x_468:
[----:B------:R-:W-:Y:S05]  /*18650*/  BSYNC B1 ;  /* 0x0000000000017941 */ /* 0x000fea0003800000 */
.L_x_466:
        /* <DEDUP_REMOVED lines=10> */
.L_x_470:
[----:B------:R-:W1:Y:S02]  /*18700*/  MUFU.RCP R3, R34 ;  /* 0x0000002200037308 */ /* 0x000e640000001000 */
[----:B-1----:R-:W-:-:S04]  /*18710*/  FFMA R0, R34, R3, -1 ;  /* 0xbf80000022007423 */ /* 0x002fc80000000003 */
[----:B------:R-:W-:-:S04]  /*18720*/  FADD.FTZ R0, -R0, -RZ ;  /* 0x800000ff00007221 */ /* 0x000fc80000010100 */
[----:B------:R-:W-:-:S07]  /*18730*/  FFMA R30, R3, R0, R3 ;  /* 0x00000000031e7223 */ /* 0x000fce0000000003 */
.L_x_471:
[----:B------:R-:W-:Y:S05]  /*18740*/  BSYNC B1 ;  /* 0x0000000000017941 */ /* 0x000fea0003800000 */
.L_x_469:
        /* <DEDUP_REMOVED lines=10> */
.L_x_473:
[----:B------:R-:W1:Y:S02]  /*187f0*/  MUFU.RCP R0, R37 ;  /* 0x0000002500007308 */ /* 0x000e640000001000 */
[----:B-1----:R-:W-:-:S04]  /*18800*/  FFMA R2, R37, R0, -1 ;  /* 0xbf80000025027423 */ /* 0x002fc80000000000 */
[----:B------:R-:W-:-:S04]  /*18810*/  FADD.FTZ R35, -R2, -RZ ;  /* 0x800000ff02237221 */ /* 0x000fc80000010100 */
[----:B------:R-:W-:-:S07]  /*18820*/  FFMA R35, R0, R35, R0 ;  /* 0x0000002300237223 */ /* 0x000fce0000000000 */
.L_x_474:
[----:B------:R-:W-:Y:S05]  /*18830*/  BSYNC B1 ;  /* 0x0000000000017941 */ /* 0x000fea0003800000 */
.L_x_472:
        /* <DEDUP_REMOVED lines=10> */
.L_x_476:
[----:B------:R-:W1:Y:S02]  /*188e0*/  MUFU.RCP R32, R39 ;  /* 0x0000002700207308 */ /* 0x000e640000001000 */
[----:B-1----:R-:W-:-:S04]  /*188f0*/  FFMA R0, R39, R32, -1 ;  /* 0xbf80000027007423 */ /* 0x002fc80000000020 */
[----:B------:R-:W-:-:S04]  /*18900*/  FADD.FTZ R3, -R0, -RZ ;  /* 0x800000ff00037221 */ /* 0x000fc80000010100 */
[----:B------:R-:W-:-:S07]  /*18910*/  FFMA R32, R32, R3, R32 ;  /* 0x0000000320207223 */ /* 0x000fce0000000020 */
.L_x_477:
[----:B------:R-:W-:Y:S05]  /*18920*/  BSYNC B1 ;  /* 0x0000000000017941 */ /* 0x000fea0003800000 */
.L_x_475:
        /* <DEDUP_REMOVED lines=10> */
.L_x_479:
[----:B------:R-:W1:Y:S02]  /*189d0*/  MUFU.RCP R37, R40 ;  /* 0x0000002800257308 */ /* 0x000e640000001000 */
[----:B-1----:R-:W-:-:S04]  /*189e0*/  FFMA R0, R40, R37, -1 ;  /* 0xbf80000028007423 */ /* 0x002fc80000000025 */
[----:B------:R-:W-:-:S04]  /*189f0*/  FADD.FTZ R0, -R0, -RZ ;  /* 0x800000ff00007221 */ /* 0x000fc80000010100 */
[----:B------:R-:W-:-:S07]  /*18a00*/  FFMA R37, R37, R0, R37 ;  /* 0x0000000025257223 */ /* 0x000fce0000000025 */
.L_x_480:
[----:B------:R-:W-:Y:S05]  /*18a10*/  BSYNC B1 ;  /* 0x0000000000017941 */ /* 0x000fea0003800000 */
.L_x_478:
        /* <DEDUP_REMOVED lines=10> */
.L_x_482:
[----:B------:R-:W1:Y:S02]  /*18ac0*/  MUFU.RCP R3, R42 ;  /* 0x0000002a00037308 */ /* 0x000e640000001000 */
[----:B-1----:R-:W-:-:S04]  /*18ad0*/  FFMA R0, R42, R3, -1 ;  /* 0xbf8000002a007423 */ /* 0x002fc80000000003 */
[----:B------:R-:W-:-:S04]  /*18ae0*/  FADD.FTZ R0, -R0, -RZ ;  /* 0x800000ff00007221 */ /* 0x000fc80000010100 */
[----:B------:R-:W-:-:S07]  /*18af0*/  FFMA R34, R3, R0, R3 ;  /* 0x0000000003227223 */ /* 0x000fce0000000003 */
.L_x_483:
[----:B------:R-:W-:Y:S05]  /*18b00*/  BSYNC B1 ;  /* 0x0000000000017941 */ /* 0x000fea0003800000 */
.L_x_481:
        /* <DEDUP_REMOVED lines=10> */
.L_x_485:
[----:B------:R-:W1:Y:S02]  /*18bb0*/  MUFU.RCP R0, R25 ;  /* 0x0000001900007308 */ /* 0x000e640000001000 */
[----:B-1----:R-:W-:-:S04]  /*18bc0*/  FFMA R2, R25, R0, -1 ;  /* 0xbf80000019027423 */ /* 0x002fc80000000000 */
[----:B------:R-:W-:-:S04]  /*18bd0*/  FADD.FTZ R39, -R2, -RZ ;  /* 0x800000ff02277221 */ /* 0x000fc80000010100 */
[----:B------:R-:W-:-:S07]  /*18be0*/  FFMA R39, R0, R39, R0 ;  /* 0x0000002700277223 */ /* 0x000fce0000000000 */
.L_x_486:
[----:B------:R-:W-:Y:S05]  /*18bf0*/  BSYNC B1 ;  /* 0x0000000000017941 */ /* 0x000fea0003800000 */
.L_x_484:
        /* <DEDUP_REMOVED lines=10> */
.L_x_488:
[----:B------:R-:W1:Y:S02]  /*18ca0*/  MUFU.RCP R25, R20 ;  /* 0x0000001400197308 */ /* 0x000e640000001000 */
[----:B-1----:R-:W-:-:S04]  /*18cb0*/  FFMA R0, R20, R25, -1 ;  /* 0xbf80000014007423 */ /* 0x002fc80000000019 */
[----:B------:R-:W-:-:S04]  /*18cc0*/  FADD.FTZ R0, -R0, -RZ ;  /* 0x800000ff00007221 */ /* 0x000fc80000010100 */
[----:B------:R-:W-:-:S07]  /*18cd0*/  FFMA R25, R25, R0, R25 ;  /* 0x0000000019197223 */ /* 0x000fce0000000019 */
.L_x_489:
[----:B------:R-:W-:Y:S05]  /*18ce0*/  BSYNC B1 ;  /* 0x0000000000017941 */ /* 0x000fea0003800000 */
.L_x_487:
        /* <DEDUP_REMOVED lines=10> */
.L_x_491:
[----:B------:R-:W1:Y:S02]  /*18d90*/  MUFU.RCP R38, R21 ;  /* 0x0000001500267308 */ /* 0x000e640000001000 */
[----:B-1----:R-:W-:-:S04]  /*18da0*/  FFMA R0, R21, R38, -1 ;  /* 0xbf80000015007423 */ /* 0x002fc80000000026 */
[----:B------:R-:W-:-:S04]  /*18db0*/  FADD.FTZ R3, -R0, -RZ ;  /* 0x800000ff00037221 */ /* 0x000fc80000010100 */
[----:B------:R-:W-:-:S07]  /*18dc0*/  FFMA R38, R38, R3, R38 ;  /* 0x0000000326267223 */ /* 0x000fce0000000026 */
.L_x_492:
[----:B------:R-:W-:Y:S05]  /*18dd0*/  BSYNC B1 ;  /* 0x0000000000017941 */ /* 0x000fea0003800000 */
.L_x_490:
        /* <DEDUP_REMOVED lines=10> */
.L_x_494:
[----:B------:R-:W1:Y:S02]  /*18e80*/  MUFU.RCP R3, R22 ;  /* 0x0000001600037308 */ /* 0x000e640000001000 */
[----:B-1----:R-:W-:-:S04]  /*18e90*/  FFMA R0, R22, R3, -1 ;  /* 0xbf80000016007423 */ /* 0x002fc80000000003 */
[----:B------:R-:W-:-:S04]  /*18ea0*/  FADD.FTZ R0, -R0, -RZ ;  /* 0x800000ff00007221 */ /* 0x000fc80000010100 */
[----:B------:R-:W-:-:S07]  /*18eb0*/  FFMA R40, R3, R0, R3 ;  /* 0x0000000003287223 */ /* 0x000fce0000000003 */
.L_x_495:
[----:B------:R-:W-:Y:S05]  /*18ec0*/  BSYNC B1 ;  /* 0x0000000000017941 */ /* 0x000fea0003800000 */
.L_x_493:
        /* <DEDUP_REMOVED lines=10> */
.L_x_497:
[----:B------:R-:W1:Y:S02]  /*18f70*/  MUFU.RCP R0, R23 ;  /* 0x0000001700007308 */ /* 0x000e640000001000 */
[----:B-1----:R-:W-:-:S04]  /*18f80*/  FFMA R2, R23, R0, -1 ;  /* 0xbf80000017027423 */ /* 0x002fc80000000000 */
[----:B------:R-:W-:-:S04]  /*18f90*/  FADD.FTZ R41, -R2, -RZ ;  /* 0x800000ff02297221 */ /* 0x000fc80000010100 */
[----:B------:R-:W-:-:S07]  /*18fa0*/  FFMA R41, R0, R41, R0 ;  /* 0x0000002900297223 */ /* 0x000fce0000000000 */
.L_x_498:
[----:B------:R-:W-:Y:S05]  /*18fb0*/  BSYNC B1 ;  /* 0x0000000000017941 */ /* 0x000fea0003800000 */
.L_x_496:
        /* <DEDUP_REMOVED lines=10> */
.L_x_500:
[----:B------:R-:W1:Y:S02]  /*19060*/  MUFU.RCP R3, R24 ;  /* 0x0000001800037308 */ /* 0x000e640000001000 */
[----:B-1----:R-:W-:-:S04]  /*19070*/  FFMA R0, R24, R3, -1 ;  /* 0xbf80000018007423 */ /* 0x002fc80000000003 */
[----:B------:R-:W-:-:S04]  /*19080*/  FADD.FTZ R0, -R0, -RZ ;  /* 0x800000ff00007221 */ /* 0x000fc80000010100 */
[----:B------:R-:W-:-:S07]  /*19090*/  FFMA R42, R3, R0, R3 ;  /* 0x00000000032a7223 */ /* 0x000fce0000000003 */
.L_x_501:
[----:B------:R-:W-:Y:S05]  /*190a0*/  BSYNC B1 ;  /* 0x0000000000017941 */ /* 0x000fea0003800000 */
.L_x_499:
        /* <DEDUP_REMOVED lines=8> */
.L_x_502:
[----:B------:R-:W1:Y:S02]  /*19130*/  MUFU.RCP R0, R27 ;  /* 0x0000001b00007308 */ /* 0x000e640000001000 */
[----:B-1----:R-:W-:-:S04]  /*19140*/  FFMA R2, R27, R0, -1 ;  /* 0xbf8000001b027423 */ /* 0x002fc80000000000 */
[----:B------:R-:W-:-:S04]  /*19150*/  FADD.FTZ R3, -R2, -RZ ;  /* 0x800000ff02037221 */ /* 0x000fc80000010100 */
[----:B------:R-:W-:-:S07]  /*19160*/  FFMA R0, R0, R3, R0 ;  /* 0x0000000300007223 */ /* 0x000fce0000000000 */
.L_x_503:
        /* <DEDUP_REMOVED lines=29> */
.L_x_505:
[----:B------:R-:W-:Y:S05]  /*19340*/  BSYNC B0 ;  /* 0x0000000000007941 */ /* 0x000fea0003800000 */
.L_x_504:
[----:B------:R-:W-:Y:S06]  /*19350*/  BAR.SYNC.DEFER_BLOCKING 0x1, 0x100 ;  /* 0x0044000000007b1d */ /* 0x000fec0000010000 */
[----:B------:R-:W-:Y:S04]  /*19360*/  BSSY B0, `(.L_x_506) ;  /* 0x000000a000007945 */ /* 0x000fe80003800000 */
[----:B------:R-:W-:Y:S05]  /*19370*/  @P0 BRA `(.L_x_507) ;  /* 0x0000000000200947 */ /* 0x000fea0003800000 */
[----:B------:R-:W-:-:S06]  /*19380*/  UISETP.NE.AND UP0, UPT, UR43, 0x3, UPT ;  /* 0x000000032b00788c */ /* 0x000fcc000bf05270 */
[----:B------:R-:W-:-:S13]  /*19390*/  PLOP3.LUT P2, PT, PT, PT, UP0, 0x80, 0x0 ;  /* 0x000000000000781c */ /* 0x000fda0003f4f008 */
[----:B------:R-:W-:Y:S05]  /*193a0*/  @!P2 BRA `(.L_x_508) ;  /* 0x000000000004a947 */ /* 0x000fea0003800000 */
[----:B------:R-:W-:Y:S01]  /*193b0*/  BPT.TRAP 0x1 ;  /* 0x000000040000795c */ /* 0x000fe20000300000 */
.L_x_508:
[----:B------:R-:W-:-:S04]  /*193c0*/  ULEA UR4, UR8, UR46, 0x3 ;  /* 0x0000002e08047291 */ /* 0x000fc8000f8e183f */
[----:B------:R-:W-:-:S04]  /*193d0*/  UIADD3 UR4, UR4, 0x50, URZ ;  /* 0x0000005004047890 */ /* 0x000fc8000fffe03f */
[----:B------:R-:W-:-:S09]  /*193e0*/  UPRMT UR4, UR47, 0x654, UR4 ;  /* 0x000006542f047896 */ /* 0x000fd20008000004 */
[----:B------:R-:W-:Y:S03]  /*193f0*/  SYNCS.ARRIVE.TRANS64.RED.A1T0 RZ, [UR4], RZ ;  /* 0x000000ffffff79a7 */ /* 0x000fe60008100404 */
.L_x_507:
[----:B------:R-:W-:Y:S05]  /*19400*/  BSYNC B0 ;  /* 0x0000000000007941 */ /* 0x000fea0003800000 */
.L_x_506:
        /* <DEDUP_REMOVED lines=9> */
.L_x_511:
[C---:B------:R-:W-:Y:S01]  /*194a0*/  LEA R0, R12.reuse, UR46, 0x3 ;  /* 0x0000002e0c007c11 */ /* 0x040fe2000f8e18ff */
[----:B------:R-:W-:Y:S01]  /*194b0*/  BSSY B1, `(.L_x_512) ;  /* 0x0000006000017945 */ /* 0x000fe20003800000 */
[----:B------:R-:W-:Y:S02]  /*194c0*/  SHF.L.U32 R3, R13, 0x1f, RZ ;  /* 0x0000001f0d037819 */ /* 0x000fe400000006ff */
[----:B-1----:R-:W-:Y:S02]  /*194d0*/  @!P1 LEA R21, R12, R15, 0xd ;  /* 0x0000000f0c159211 */ /* 0x002fe400078e68ff */
[----:B------:R-:W1:Y:S02]  /*194e0*/  SYNCS.PHASECHK.TRANS64.TRYWAIT P2, [R0+URZ+0x30], R3 ;  /* 0x00003003000075a7 */ /* 0x000e64000804017f */
[----:B------:R-:W-:Y:S01]  /*194f0*/  @!P1 LEA R2, R18, R21, 0x1 ;  /* 0x0000001512029211 */ /* 0x000fe200078e08ff */
[----:B-1----:R-:W-:Y:S06]  /*19500*/  @!P2 BRA `(.L_x_513) ;  /* 0x0000013800f8a947 */ /* 0x002fec0003800000 */
.L_x_1120:
[----:B------:R-:W-:Y:S05]  /*19510*/  BSYNC B1 ;  /* 0x0000000000017941 */ /* 0x000fea0003800000 */
.L_x_512:
        /* <DEDUP_REMOVED lines=8> */
.L_x_510:
[----:B------:R-:W-:Y:S05]  /*195a0*/  BSYNC B0 ;  /* 0x0000000000007941 */ /* 0x000fea0003800000 */
.L_x_509:
[----:B------:R-:W2:Y:S04]  /*195b0*/  LDL.LU R3, [R1+0x100] ;  /* 0x0001000001037983 */ /* 0x000ea80000300800 */
        /* <DEDUP_REMOVED lines=15> */
[----:B---3--:R-:W-:Y:S01]  /*196b0*/  HADD2.F32 R21, -RZ, R8.H0_H0 ;  /* 0x20000008ff157230 */ /* 0x008fe20000004100 */
[----:B------:R-:W-:Y:S01]  /*196c0*/  BSSY B1, `(.L_x_514) ;  /* 0x00000bf000017945 */ /* 0x000fe20003800000 */
[----:B------:R-:W-:-:S02]  /*196d0*/  HADD2.F32 R20, -RZ, R9.H1_H1 ;  /* 0x30000009ff147230 */ /* 0x000fc40000004100 */
[----:B------:R-:W-:Y:S02]  /*196e0*/  HADD2.F32 R39, -RZ, R11.H1_H1 ;  /* 0x3000000bff277230 */ /* 0x000fe40000004100 */
[----:B----4-:R-:W-:Y:S02]  /*196f0*/  HADD2.F32 R40, -RZ, R6.H1_H1 ;  /* 0x30000006ff287230 */ /* 0x010fe40000004100 */
[----:B------:R-:W-:Y:S02]  /*19700*/  HADD2.F32 R46, -RZ, R7.H0_H0 ;  /* 0x20000007ff2e7230 */ /* 0x000fe40000004100 */
[C---:B--2---:R-:W-:Y:S01]  /*19710*/  FMUL R3, R17.reuse, R3 ;  /* 0x0000000311037220 */ /* 0x044fe20000400000 */
[C---:B-----5:R-:W-:Y:S01]  /*19720*/  FMUL R23, R17.reuse, R2 ;  /* 0x0000000211177220 */ /* 0x060fe20000400000 */
[----:B------:R-:W-:Y:S02]  /*19730*/  HADD2.F32 R2, -RZ, R9.H0_H0 ;  /* 0x20000009ff027230 */ /* 0x000fe40000004100 */
[----:B------:R-:W-:Y:S01]  /*19740*/  FFMA R21, R16, R21, R3 ;  /* 0x0000001510157223 */ /* 0x000fe20000000003 */
[----:B------:R-:W-:Y:S01]  /*19750*/  FMUL R25, R17, R0 ;  /* 0x0000000011197220 */ /* 0x000fe20000400000 */
[----:B------:R-:W-:-:S03]  /*19760*/  HADD2.F32 R0, -RZ, R8.H1_H1 ;  /* 0x30000008ff007230 */ /* 0x000fc60000004100 */
[C---:B------:R-:W-:Y:S01]  /*19770*/  FFMA R25, R16.reuse, R2, R25 ;  /* 0x0000000210197223 */ /* 0x040fe20000000019 */
[--C-:B------:R-:W-:Y:S02]  /*19780*/  HADD2.F32 R2, -RZ, R10.reuse.H1_H1 ;  /* 0x3000000aff027230 */ /* 0x100fe40000004100 */
[C---:B------:R-:W-:Y:S01]  /*19790*/  FFMA R23, R16.reuse, R0, R23 ;  /* 0x0000000010177223 */ /* 0x040fe20000000017 */
[----:B------:R-:W-:Y:S01]  /*197a0*/  MOV R0, 0x3bbb989d ;  /* 0x3bbb989d00007802 */ /* 0x000fe20000000f00 */
[C---:B------:R-:W-:Y:S01]  /*197b0*/  FMUL R3, R17.reuse, R33 ;  /* 0x0000002111037220 */ /* 0x040fe20000400000 */
[C---:B------:R-:W-:Y:S01]  /*197c0*/  FMUL R27, R17.reuse, R27 ;  /* 0x0000001b111b7220 */ /* 0x040fe20000400000 */
[----:B------:R-:W-:Y:S01]  /*197d0*/  FMUL R33, R17, R31 ;  /* 0x0000001f11217220 */ /* 0x000fe20000400000 */
[----:B------:R-:W-:Y:S02]  /*197e0*/  HADD2.F32 R31, -RZ, R10.H0_H0 ;  /* 0x2000000aff1f7230 */ /* 0x000fe40000004100 */
[----:B------:R-:W-:Y:S01]  /*197f0*/  FFMA R27, R16, R20, R27 ;  /* 0x00000014101b7223 */ /* 0x000fe2000000001b */
[----:B------:R-:W-:-:S02]  /*19800*/  HADD2.F32 R20, -RZ, R11.H0_H0 ;  /* 0x2000000bff147230 */ /* 0x000fc40000004100 */
[C---:B------:R-:W-:Y:S01]  /*19810*/  FFMA R35, R16.reuse, R2, R33 ;  /* 0x0000000210237223 */ /* 0x040fe20000000021 */
[----:B------:R-:W-:Y:S01]  /*19820*/  MOV R2, 0x437c0000 ;  /* 0x437c000000027802 */ /* 0x000fe20000000f00 */
[C---:B------:R-:W-:Y:S01]  /*19830*/  FFMA R31, R16.reuse, R31, R3 ;  /* 0x0000001f101f7223 */ /* 0x040fe20000000003 */
[----:B------:R-:W-:Y:S01]  /*19840*/  FFMA.SAT R3, -R21, R0, 0.5 ;  /* 0x3f00000015037423 */ /* 0x000fe20000002100 */
[----:B------:R-:W-:Y:S01]  /*19850*/  FMUL R37, R17, R32 ;  /* 0x0000002011257220 */ /* 0x000fe20000400000 */
[----:B------:R-:W-:Y:S01]  /*19860*/  FFMA.SAT R43, -R23, R0, 0.5 ;  /* 0x3f000000172b7423 */ /* 0x000fe20000002100 */
[----:B------:R-:W-:Y:S01]  /*19870*/  FMUL R33, R17, R24 ;  /* 0x0000001811217220 */ /* 0x000fe20000400000 */
[----:B------:R-:W-:Y:S01]  /*19880*/  FFMA.RM R3, R3, R2, 12582913 ;  /* 0x4b40000103037423 */ /* 0x000fe20000004002 */
[--C-:B------:R-:W-:Y:S02]  /*19890*/  HADD2.F32 R24, -RZ, R4.reuse.H0_H0 ;  /* 0x20000004ff187230 */ /* 0x100fe40000004100 */
[----:B------:R-:W-:Y:S01]  /*198a0*/  FMUL R41, R17, R22 ;  /* 0x0000001611297220 */ /* 0x000fe20000400000 */
[C---:B------:R-:W-:Y:S01]  /*198b0*/  FFMA R37, R16.reuse, R20, R37 ;  /* 0x0000001410257223 */ /* 0x040fe20000000025 */
[----:B------:R-:W-:Y:S01]  /*198c0*/  FADD R22, R3, -12583039 ;  /* 0xcb40007f03167421 */ /* 0x000fe20000000000 */
[----:B------:R-:W-:Y:S01]  /*198d0*/  FFMA.RM R20, R43, R2, 12582913 ;  /* 0x4b4000012b147423 */ /* 0x000fe20000004002 */
[----:B------:R-:W-:Y:S01]  /*198e0*/  FFMA R41, R16, R24, R41 ;  /* 0x0000001810297223 */ /* 0x000fe20000000029 */
[----:B------:R-:W-:Y:S01]  /*198f0*/  FFMA.SAT R45, -R25, R0, 0.5 ;  /* 0x3f000000192d7423 */ /* 0x000fe20000002100 */
[----:B------:R-:W-:Y:S01]  /*19900*/  FFMA R22, -R21, 1.4426950216293334961, -R22 ;  /* 0x3fb8aa3b15167823 */ /* 0x000fe20000000916 */
[----:B------:R-:W-:Y:S01]  /*19910*/  FADD R24, R20, -12583039 ;  /* 0xcb40007f14187421 */ /* 0x000fe20000000000 */
[----:B------:R-:W-:Y:S01]  /*19920*/  FFMA R39, R16, R39, R33 ;  /* 0x0000002710277223 */ /* 0x000fe20000000021 */
[----:B------:R-:W-:Y:S01]  /*19930*/  FMUL R33, R17, R26 ;  /* 0x0000001a11217220 */ /* 0x000fe20000400000 */
[----:B------:R-:W-:Y:S01]  /*19940*/  FFMA R22, -R21, 1.925963033500011079e-08, R22 ;  /* 0x32a5706015167823 */ /* 0x000fe20000000116 */
[----:B------:R-:W-:Y:S01]  /*19950*/  FFMA R24, -R23, 1.4426950216293334961, -R24 ;  /* 0x3fb8aa3b17187823 */ /* 0x000fe20000000918 */
[----:B------:R-:W-:Y:S01]  /*19960*/  FFMA.RM R21, R45, R2, 12582913 ;  /* 0x4b4000012d157423 */ /* 0x000fe20000004002 */
[----:B------:R-:W-:-:S02]  /*19970*/  HADD2.F32 R43, -RZ, R4.H1_H1 ;  /* 0x30000004ff2b7230 */ /* 0x000fc40000004100 */
[-C--:B------:R-:W-:Y:S01]  /*19980*/  FFMA.SAT R47, -R31, R0.reuse, 0.5 ;  /* 0x3f0000001f2f7423 */ /* 0x080fe20000002100 */
[----:B------:R-:W-:Y:S01]  /*19990*/  FFMA R24, -R23, 1.925963033500011079e-08, R24 ;  /* 0x32a5706017187823 */ /* 0x000fe20000000118 */
[----:B------:R-:W-:Y:S01]  /*199a0*/  FADD R26, R21, -12583039 ;  /* 0xcb40007f151a7421 */ /* 0x000fe20000000000 */
[----:B------:R-:W-:Y:S01]  /*199b0*/  FFMA.SAT R23, -R27, R0, 0.5 ;  /* 0x3f0000001b177423 */ /* 0x000fe20000002100 */
[----:B------:R-:W-:Y:S01]  /*199c0*/  FFMA R43, R16, R43, R33 ;  /* 0x0000002b102b7223 */ /* 0x000fe20000000021 */
[----:B------:R-:W-:Y:S01]  /*199d0*/  FMUL R33, R17, R30 ;  /* 0x0000001e11217220 */ /* 0x000fe20000400000 */
[----:B------:R-:W-:Y:S01]  /*199e0*/  FFMA R26, -R25, 1.4426950216293334961, -R26 ;  /* 0x3fb8aa3b191a7823 */ /* 0x000fe2000000091a */
[----:B------:R-:W-:Y:S01]  /*199f0*/  FFMA.RM R23, R23, R2, 12582913 ;  /* 0x4b40000117177423 */ /* 0x000fe20000004002 */
[----:B------:R-:W-:Y:S01]  /*19a00*/  FFMA.SAT R49, -R35, R0, 0.5 ;  /* 0x3f00000023317423 */ /* 0x000fe20000002100 */
[--C-:B------:R-:W-:Y:S02]  /*19a10*/  HADD2.F32 R45, -RZ, R5.reuse.H0_H0 ;  /* 0x20000005ff2d7230 */ /* 0x100fe40000004100 */
[----:B------:R-:W-:Y:S01]  /*19a20*/  FFMA R26, -R25, 1.925963033500011079e-08, R26 ;  /* 0x32a57060191a7823 */ /* 0x000fe2000000011a */
[----:B------:R-:W-:Y:S01]  /*19a30*/  FADD R30, R23, -12583039 ;  /* 0xcb40007f171e7421 */ /* 0x000fe20000000000 */
[----:B------:R-:W-:Y:S01]  /*19a40*/  FFMA.RM R25, R47, R2, 12582913 ;  /* 0x4b4000012f197423 */ /* 0x000fe20000004002 */
[----:B------:R-:W-:-:S02]  /*19a50*/  HADD2.F32 R47, -RZ, R5.H1_H1 ;  /* 0x30000005ff2f7230 */ /* 0x000fc40000004100 */
[----:B------:R-:W-:Y:S01]  /*19a60*/  FFMA R45, R16, R45, R33 ;  /* 0x0000002d102d7223 */ /* 0x000fe20000000021 */
[----:B------:R-:W-:Y:S01]  /*19a70*/  FFMA R30, -R27, 1.4426950216293334961, -R30 ;  /* 0x3fb8aa3b1b1e7823 */ /* 0x000fe2000000091e */
[----:B------:R-:W-:Y:S01]  /*19a80*/  FADD R32, R25, -12583039 ;  /* 0xcb40007f19207421 */ /* 0x000fe20000000000 */
[----:B------:R-:W-:Y:S01]  /*19a90*/  FMUL R33, R17, R36 ;  /* 0x0000002411217220 */ /* 0x000fe20000400000 */
[----:B------:R-:W-:Y:S01]  /*19aa0*/  FFMA.SAT R51, -R39, R0, 0.5 ;  /* 0x3f00000027337423 */ /* 0x000fe20000002100 */
[----:B------:R-:W-:Y:S01]  /*19ab0*/  FFMA R27, -R27, 1.925963033500011079e-08, R30 ;  /* 0x32a570601b1b7823 */ /* 0x000fe2000000011e */
[----:B------:R-:W-:Y:S01]  /*19ac0*/  FFMA R32, -R31, 1.4426950216293334961, -R32 ;  /* 0x3fb8aa3b1f207823 */ /* 0x000fe20000000920 */
[----:B------:R-:W-:Y:S01]  /*19ad0*/  FFMA.RM R30, R49, R2, 12582913 ;  /* 0x4b400001311e7423 */ /* 0x000fe20000004002 */
[----:B------:R-:W-:Y:S01]  /*19ae0*/  FMUL R49, R17, R34 ;  /* 0x0000002211317220 */ /* 0x000fe20000400000 */
[----:B------:R-:W-:Y:S02]  /*19af0*/  HADD2.F32 R34, -RZ, R6.H0_H0 ;  /* 0x20000006ff227230 */ /* 0x000fe40000004100 */
[----:B------:R-:W-:Y:S01]  /*19b00*/  FFMA R31, -R31, 1.925963033500011079e-08, R32 ;  /* 0x32a570601f1f7823 */ /* 0x000fe20000000120 */
[----:B------:R-:W-:Y:S01]  /*19b10*/  FADD R32, R30, -12583039 ;  /* 0xcb40007f1e207421 */ /* 0x000fe20000000000 */
[C---:B------:R-:W-:Y:S01]  /*19b20*/  FFMA R47, R16.reuse, R47, R33 ;  /* 0x0000002f102f7223 */ /* 0x040fe20000000021 */
[----:B------:R-:W-:Y:S01]  /*19b30*/  FFMA.SAT R33, -R37, R0, 0.5 ;  /* 0x3f00000025217423 */ /* 0x000fe20000002100 */
[----:B------:R-:W-:Y:S01]  /*19b40*/  FFMA R49, R16, R34, R49 ;  /* 0x0000002210317223 */ /* 0x000fe20000000031 */
[----:B------:R-:W-:Y:S01]  /*19b50*/  FFMA R32, -R35, 1.4426950216293334961, -R32 ;  /* 0x3fb8aa3b23207823 */ /* 0x000fe20000000920 */
[----:B------:R-:W-:Y:S01]  /*19b60*/  FFMA.SAT R53, -R47, R0, 0.5 ;  /* 0x3f0000002f357423 */ /* 0x000fe20000002100 */
[-C--:B------:R-:W-:Y:S01]  /*19b70*/  FFMA.RM R33, R33, R2.reuse, 12582913 ;  /* 0x4b40000121217423 */ /* 0x080fe20000004002 */
[----:B------:R-:W1:Y:S01]  /*19b80*/  MUFU.EX2 R22, R22 ;  /* 0x0000001600167308 */ /* 0x000e620000000800 */
[----:B------:R-:W-:Y:S01]  /*19b90*/  FFMA R34, -R35, 1.925963033500011079e-08, R32 ;  /* 0x32a5706023227823 */ /* 0x000fe20000000120 */
[----:B------:R-:W-:Y:S01]  /*19ba0*/  FFMA.RM R32, R51, R2, 12582913 ;  /* 0x4b40000133207423 */ /* 0x000fe20000004002 */
[----:B------:R-:W-:Y:S01]  /*19bb0*/  FMUL R35, R17, R42 ;  /* 0x0000002a11237220 */ /* 0x000fe20000400000 */
[----:B------:R-:W-:Y:S01]  /*19bc0*/  FFMA.SAT R51, -R41, R0, 0.5 ;  /* 0x3f00000029337423 */ /* 0x000fe20000002100 */
[----:B------:R-:W-:Y:S01]  /*19bd0*/  FADD R36, R33, -12583039 ;  /* 0xcb40007f21247421 */ /* 0x000fe20000000000 */
[----:B------:R-:W-:Y:S01]  /*19be0*/  FADD R38, R32, -12583039 ;  /* 0xcb40007f20267421 */ /* 0x000fe20000000000 */
[----:B------:R-:W-:Y:S01]  /*19bf0*/  FFMA R35, R16, R40, R35 ;  /* 0x0000002810237223 */ /* 0x000fe20000000023 */
[-C--:B------:R-:W-:Y:S01]  /*19c00*/  FFMA.RM R40, R51, R2.reuse, 12582913 ;  /* 0x4b40000133287423 */ /* 0x080fe20000004002 */
[----:B------:R-:W-:Y:S01]  /*19c10*/  FFMA R36, -R37, 1.4426950216293334961, -R36 ;  /* 0x3fb8aa3b25247823 */ /* 0x000fe20000000924 */
[----:B------:R-:W-:Y:S01]  /*19c20*/  FFMA R38, -R39, 1.4426950216293334961, -R38 ;  /* 0x3fb8aa3b27267823 */ /* 0x000fe20000000926 */
[----:B------:R-:W-:Y:S01]  /*19c30*/  FFMA.RM R53, R53, R2, 12582913 ;  /* 0x4b40000135357423 */ /* 0x000fe20000004002 */
[----:B------:R-:W-:Y:S01]  /*19c40*/  FADD R42, R40, -12583039 ;  /* 0xcb40007f282a7421 */ /* 0x000fe20000000000 */
[----:B------:R-:W-:Y:S01]  /*19c50*/  FFMA R36, -R37, 1.925963033500011079e-08, R36 ;  /* 0x32a5706025247823 */ /* 0x000fe20000000124 */
[----:B------:R-:W-:Y:S01]  /*19c60*/  FFMA R38, -R39, 1.925963033500011079e-08, R38 ;  /* 0x32a5706027267823 */ /* 0x000fe20000000126 */
[----:B------:R-:W-:Y:S01]  /*19c70*/  FFMA.SAT R39, -R43, R0, 0.5 ;  /* 0x3f0000002b277423 */ /* 0x000fe20000002100 */
[----:B------:R-:W-:Y:S01]  /*19c80*/  FMUL R37, R17, R44 ;  /* 0x0000002c11257220 */ /* 0x000fe20000400000 */
[----:B------:R-:W-:Y:S01]  /*19c90*/  FFMA R42, -R41, 1.4426950216293334961, -R42 ;  /* 0x3fb8aa3b292a7823 */ /* 0x000fe2000000092a */
[----:B------:R2:W-:Y:S01]  /*19ca0*/  MUFU.EX2 R51, R38 ;  /* 0x0000002600337308 */ /* 0x0005e20000000800 */
[----:B------:R-:W-:Y:S01]  /*19cb0*/  FFMA.RM R44, R39, R2, 12582913 ;  /* 0x4b400001272c7423 */ /* 0x000fe20000004002 */
[----:B------:R-:W-:Y:S01]  /*19cc0*/  FFMA.SAT R39, -R45, R0, 0.5 ;  /* 0x3f0000002d277423 */ /* 0x000fe20000002100 */
[----:B------:R-:W-:Y:S01]  /*19cd0*/  FFMA R42, -R41, 1.925963033500011079e-08, R42 ;  /* 0x32a57060292a7823 */ /* 0x000fe2000000012a */
[----:B------:R-:W-:Y:S01]  /*19ce0*/  FFMA R37, R16, R46, R37 ;  /* 0x0000002e10257223 */ /* 0x000fe20000000025 */
[----:B------:R-:W-:Y:S01]  /*19cf0*/  FADD R46, R44, -12583039 ;  /* 0xcb40007f2c2e7421 */ /* 0x000fe20000000000 */
[----:B------:R-:W-:Y:S01]  /*19d00*/  FFMA.RM R41, R39, R2, 12582913 ;  /* 0x4b40000127297423 */ /* 0x000fe20000004002 */
[----:B------:R-:W-:Y:S01]  /*19d10*/  FMUL R39, R17, R50 ;  /* 0x0000003211277220 */ /* 0x000fe20000400000 */
[----:B------:R-:W-:Y:S01]  /*19d20*/  FADD R48, R53, -12583039 ;  /* 0xcb40007f35307421 */ /* 0x000fe20000000000 */
[----:B------:R-:W-:Y:S01]  /*19d30*/  FFMA R46, -R43, 1.4426950216293334961, -R46 ;  /* 0x3fb8aa3b2b2e7823 */ /* 0x000fe2000000092e */
[----:B--2---:R-:W-:Y:S01]  /*19d40*/  FADD R38, R41, -12583039 ;  /* 0xcb40007f29267421 */ /* 0x004fe20000000000 */
[----:B------:R-:W2:Y:S01]  /*19d50*/  MUFU.EX2 R27, R27 ;  /* 0x0000001b001b7308 */ /* 0x000ea20000000800 */
[----:B------:R-:W-:Y:S01]  /*19d60*/  FFMA R48, -R47, 1.4426950216293334961, -R48 ;  /* 0x3fb8aa3b2f307823 */ /* 0x000fe20000000930 */
[----:B------:R-:W-:Y:S01]  /*19d70*/  FFMA R46, -R43, 1.925963033500011079e-08, R46 ;  /* 0x32a570602b2e7823 */ /* 0x000fe2000000012e */
[----:B------:R-:W-:Y:S01]  /*19d80*/  FFMA R38, -R45, 1.4426950216293334961, -R38 ;  /* 0x3fb8aa3b2d267823 */ /* 0x000fe20000000926 */
[----:B------:R-:W-:-:S02]  /*19d90*/  HADD2.F32 R43, -RZ, R7.H1_H1 ;  /* 0x30000007ff2b7230 */ /* 0x000fc40000004100 */
[-C--:B------:R-:W-:Y:S01]  /*19da0*/  FFMA.SAT R55, -R37, R0.reuse, 0.5 ;  /* 0x3f00000025377423 */ /* 0x080fe20000002100 */
[----:B------:R-:W-:Y:S01]  /*19db0*/  FFMA R48, -R47, 1.925963033500011079e-08, R48 ;  /* 0x32a570602f307823 */ /* 0x000fe20000000130 */
[----:B------:R-:W-:Y:S01]  /*19dc0*/  FFMA R38, -R45, 1.925963033500011079e-08, R38 ;  /* 0x32a570602d267823 */ /* 0x000fe20000000126 */
[-C--:B------:R-:W-:Y:S01]  /*19dd0*/  FFMA.SAT R45, -R35, R0.reuse, 0.5 ;  /* 0x3f000000232d7423 */ /* 0x080fe20000002100 */
[----:B------:R-:W-:Y:S01]  /*19de0*/  FFMA R39, R16, R43, R39 ;  /* 0x0000002b10277223 */ /* 0x000fe20000000027 */
[----:B------:R-:W-:Y:S01]  /*19df0*/  FFMA.SAT R43, -R49, R0, 0.5 ;  /* 0x3f000000312b7423 */ /* 0x000fe20000002100 */
[----:B------:R-:W3:Y:S01]  /*19e00*/  MUFU.EX2 R34, R34 ;  /* 0x0000002200227308 */ /* 0x000ee20000000800 */
[----:B------:R-:W-:Y:S01]  /*19e10*/  FFMA.RM R52, R45, R2, 12582913 ;  /* 0x4b4000012d347423 */ /* 0x000fe20000004002 */
[----:B------:R-:W-:Y:S01]  /*19e20*/  FFMA.SAT R57, -R39, R0, 0.5 ;  /* 0x3f00000027397423 */ /* 0x000fe20000002100 */
[-C--:B------:R-:W-:Y:S01]  /*19e30*/  FFMA.RM R47, R43, R2.reuse, 12582913 ;  /* 0x4b4000012b2f7423 */ /* 0x080fe20000004002 */
[-C--:B------:R-:W-:Y:S01]  /*19e40*/  FFMA.RM R55, R55, R2.reuse, 12582913 ;  /* 0x4b40000137377423 */ /* 0x080fe20000004002 */
[----:B------:R-:W-:Y:S01]  /*19e50*/  FADD R0, R52, -12583039 ;  /* 0xcb40007f34007421 */ /* 0x000fe20000000000 */
[----:B------:R-:W-:Y:S01]  /*19e60*/  FFMA.RM R57, R57, R2, 12582913 ;  /* 0x4b40000139397423 */ /* 0x000fe20000004002 */
[----:B------:R-:W-:Y:S01]  /*19e70*/  SHF.L.U32 R3, R3, 0x17, RZ ;  /* 0x0000001703037819 */ /* 0x000fe200000006ff */
[----:B------:R4:W-:Y:S01]  /*19e80*/  MUFU.EX2 R43, R38 ;  /* 0x00000026002b7308 */ /* 0x0009e20000000800 */
[----:B------:R-:W-:Y:S01]  /*19e90*/  FFMA R0, -R35, 1.4426950216293334961, -R0 ;  /* 0x3fb8aa3b23007823 */ /* 0x000fe20000000900 */
[----:B------:R-:W-:Y:S01]  /*19ea0*/  FADD R50, R47, -12583039 ;  /* 0xcb40007f2f327421 */ /* 0x000fe20000000000 */
[----:B------:R-:W-:Y:S01]  /*19eb0*/  FADD R2, R55, -12583039 ;  /* 0xcb40007f37027421 */ /* 0x000fe20000000000 */
[----:B------:R-:W-:Y:S01]  /*19ec0*/  FADD R54, R57, -12583039 ;  /* 0xcb40007f39367421 */ /* 0x000fe20000000000 */
[----:B-1----:R-:W-:Y:S01]  /*19ed0*/  FFMA R56, R3, R22, 1 ;  /* 0x3f80000003387423 */ /* 0x002fe20000000016 */
[----:B------:R-:W-:Y:S01]  /*19ee0*/  FFMA R50, -R49, 1.4426950216293334961, -R50 ;  /* 0x3fb8aa3b31327823 */ /* 0x000fe20000000932 */
[----:B------:R-:W-:Y:S01]  /*19ef0*/  FFMA R2, -R37, 1.4426950216293334961, -R2 ;  /* 0x3fb8aa3b25027823 */ /* 0x000fe20000000902 */
[----:B------:R-:W1:Y:S01]  /*19f00*/  MUFU.EX2 R26, R26 ;  /* 0x0000001a001a7308 */ /* 0x000e620000000800 */
[----:B----4-:R-:W-:Y:S01]  /*19f10*/  FFMA R38, -R35, 1.925963033500011079e-08, R0 ;  /* 0x32a5706023267823 */ /* 0x010fe20000000100 */
[----:B------:R-:W-:Y:S01]  /*19f20*/  SHF.L.U32 R0, R23, 0x17, RZ ;  /* 0x0000001717007819 */ /* 0x000fe200000006ff */
[----:B------:R-:W-:Y:S01]  /*19f30*/  FFMA R54, -R39, 1.4426950216293334961, -R54 ;  /* 0x3fb8aa3b27367823 */ /* 0x000fe20000000936 */
[----:B------:R-:W-:Y:S01]  /*19f40*/  FFMA R50, -R49, 1.925963033500011079e-08, R50 ;  /* 0x32a5706031327823 */ /* 0x000fe20000000132 */
[----:B------:R-:W-:-:S02]  /*19f50*/  SHF.L.U32 R3, R30, 0x17, RZ ;  /* 0x000000171e037819 */ /* 0x000fc400000006ff */
[----:B--2---:R-:W-:Y:S01]  /*19f60*/  FFMA R27, R0, R27, 1 ;  /* 0x3f800000001b7423 */ /* 0x004fe2000000001b */
[----:B------:R2:W-:Y:S01]  /*19f70*/  MUFU.EX2 R45, R48 ;  /* 0x00000030002d7308 */ /* 0x0005e20000000800 */
[----:B------:R-:W-:Y:S02]  /*19f80*/  VIADD R0, R56, 0x1800000 ;  /* 0x0180000038007836 */ /* 0x000fe40000000000 */
[----:B------:R-:W-:Y:S01]  /*19f90*/  FFMA R54, -R39, 1.925963033500011079e-08, R54 ;  /* 0x32a5706027367823 */ /* 0x000fe20000000136 */
[----:B------:R-:W-:Y:S01]  /*19fa0*/  SHF.L.U32 R35, R20, 0x17, RZ ;  /* 0x0000001714237819 */ /* 0x000fe200000006ff */
[----:B---3--:R-:W-:Y:S01]  /*19fb0*/  FFMA R20, R3, R34, 1 ;  /* 0x3f80000003147423 */ /* 0x008fe20000000022 */
[----:B------:R-:W-:Y:S02]  /*19fc0*/  SHF.L.U32 R21, R21, 0x17, RZ ;  /* 0x0000001715157819 */ /* 0x000fe400000006ff */
[----:B------:R-:W-:Y:S01]  /*19fd0*/  LOP3.LUT R0, R0, 0x7f800000, RZ, 0xc0, !PT ;  /* 0x7f80000000007812 */ /* 0x000fe200078ec0ff */
[----:B------:R-:W3:Y:S01]  /*19fe0*/  MUFU.EX2 R24, R24 ;  /* 0x0000001800187308 */ /* 0x000ee20000000800 */
[----:B--2---:R-:W-:Y:S01]  /*19ff0*/  FFMA R48, -R37, 1.925963033500011079e-08, R2 ;  /* 0x32a5706025307823 */ /* 0x004fe20000000102 */
[----:B-1----:R-:W-:Y:S01]  /*1a000*/  FFMA R26, R21, R26, 1 ;  /* 0x3f800000151a7423 */ /* 0x002fe2000000001a */
[----:B------:R-:W-:-:S02]  /*1a010*/  ISETP.GT.U32.AND P2, PT, R0, 0x1ffffff, PT ;  /* 0x01ffffff0000780c */ /* 0x000fc40003f44070 */
[----:B------:R-:W-:Y:S02]  /*1a020*/  SHF.L.U32 R21, R33, 0x17, RZ ;  /* 0x0000001721157819 */ /* 0x000fe400000006ff */
[----:B------:R-:W-:Y:S01]  /*1a030*/  SHF.L.U32 R2, R25, 0x17, RZ ;  /* 0x0000001719027819 */ /* 0x000fe200000006ff */
[----:B------:R-:W1:Y:S01]  /*1a040*/  MUFU.EX2 R36, R36 ;  /* 0x0000002400247308 */ /* 0x000e620000000800 */
[----:B------:R-:W-:Y:S02]  /*1a050*/  SHF.L.U32 R22, R32, 0x17, RZ ;  /* 0x0000001720167819 */ /* 0x000fe400000006ff */
[----:B------:R-:W-:Y:S02]  /*1a060*/  SHF.L.U32 R23, R40, 0x17, RZ ;  /* 0x0000001728177819 */ /* 0x000fe400000006ff */
[----:B------:R-:W-:Y:S01]  /*1a070*/  SHF.L.U32 R25, R44, 0x17, RZ ;  /* 0x000000172c197819 */ /* 0x000fe200000006ff */
[----:B------:R-:W-:Y:S01]  /*1a080*/  FFMA R22, R22, R51, 1 ;  /* 0x3f80000016167423 */ /* 0x000fe20000000033 */
[----:B------:R-:W-:Y:S01]  /*1a090*/  SHF.L.U32 R30, R41, 0x17, RZ ;  /* 0x00000017291e7819 */ /* 0x000fe200000006ff */
[----:B------:R-:W2:Y:S01]  /*1a0a0*/  MUFU.EX2 R31, R31 ;  /* 0x0000001f001f7308 */ /* 0x000ea20000000800 */
[----:B---3--:R-:W-:Y:S01]  /*1a0b0*/  FFMA R24, R35, R24, 1 ;  /* 0x3f80000023187423 */ /* 0x008fe20000000018 */
[----:B------:R-:W-:-:S02]  /*1a0c0*/  SHF.L.U32 R32, R53, 0x17, RZ ;  /* 0x0000001735207819 */ /* 0x000fc400000006ff */
[----:B------:R-:W-:Y:S01]  /*1a0d0*/  SHF.L.U32 R33, R47, 0x17, RZ ;  /* 0x000000172f217819 */ /* 0x000fe200000006ff */
[----:B------:R-:W-:Y:S01]  /*1a0e0*/  FFMA R30, R30, R43, 1 ;  /* 0x3f8000001e1e7423 */ /* 0x000fe2000000002b */
[----:B------:R-:W-:Y:S01]  /*1a0f0*/  SHF.L.U32 R34, R52, 0x17, RZ ;  /* 0x0000001734227819 */ /* 0x000fe200000006ff */
[----:B------:R-:W-:Y:S01]  /*1a100*/  FFMA R32, R32, R45, 1 ;  /* 0x3f80000020207423 */ /* 0x000fe2000000002d */
[----:B------:R-:W3:Y:S01]  /*1a110*/  MUFU.EX2 R42, R42 ;  /* 0x0000002a002a7308 */ /* 0x000ee20000000800 */
[----:B-1----:R-:W-:Y:S01]  /*1a120*/  FFMA R21, R21, R36, 1 ;  /* 0x3f80000015157423 */ /* 0x002fe20000000024 */
[----:B------:R-:W-:Y:S02]  /*1a130*/  SHF.L.U32 R35, R55, 0x17, RZ ;  /* 0x0000001737237819 */ /* 0x000fe400000006ff */
[----:B------:R-:W-:-:S04]  /*1a140*/  SHF.L.U32 R36, R57, 0x17, RZ ;  /* 0x0000001739247819 */ /* 0x000fc800000006ff */
        /* <DEDUP_REMOVED lines=18> */
.L_x_515:
[----:B------:R-:W1:Y:S02]  /*1a270*/  MUFU.RCP R37, R56 ;  /* 0x0000003800257308 */ /* 0x000e640000001000 */
[----:B-1----:R-:W-:-:S04]  /*1a280*/  FFMA R0, R56, R37, -1 ;  /* 0xbf80000038007423 */ /* 0x002fc80000000025 */
[----:B------:R-:W-:-:S04]  /*1a290*/  FADD.FTZ R0, -R0, -RZ ;  /* 0x800000ff00007221 */ /* 0x000fc80000010100 */
[----:B------:R-:W-:-:S07]  /*1a2a0*/  FFMA R37, R37, R0, R37 ;  /* 0x0000000025257223 */ /* 0x000fce0000000025 */
.L_x_516:
[----:B------:R-:W-:Y:S05]  /*1a2b0*/  BSYNC B1 ;  /* 0x0000000000017941 */ /* 0x000fea0003800000 */
.L_x_514:
        /* <DEDUP_REMOVED lines=10> */
.L_x_518:
[----:B------:R-:W1:Y:S02]  /*1a360*/  MUFU.RCP R3, R24 ;  /* 0x0000001800037308 */ /* 0x000e640000001000 */
[----:B-1----:R-:W-:-:S04]  /*1a370*/  FFMA R0, R24, R3, -1 ;  /* 0xbf80000018007423 */ /* 0x002fc80000000003 */
[----:B------:R-:W-:-:S04]  /*1a380*/  FADD.FTZ R0, -R0, -RZ ;  /* 0x800000ff00007221 */ /* 0x000fc80000010100 */
[----:B------:R-:W-:-:S07]  /*1a390*/  FFMA R38, R3, R0, R3 ;  /* 0x0000000003267223 */ /* 0x000fce0000000003 */
.L_x_519:
[----:B------:R-:W-:Y:S05]  /*1a3a0*/  BSYNC B1 ;  /* 0x0000000000017941 */ /* 0x000fea0003800000 */
.L_x_517:
        /* <DEDUP_REMOVED lines=10> */
.L_x_521:
[----:B------:R-:W1:Y:S02]  /*1a450*/  MUFU.RCP R3, R26 ;  /* 0x0000001a00037308 */ /* 0x000e640000001000 */
[----:B-1----:R-:W-:-:S04]  /*1a460*/  FFMA R0, R26, R3, -1 ;  /* 0xbf8000001a007423 */ /* 0x002fc80000000003 */
[----:B------:R-:W-:-:S04]  /*1a470*/  FADD.FTZ R0, -R0, -RZ ;  /* 0x800000ff00007221 */ /* 0x000fc80000010100 */
[----:B------:R-:W-:-:S07]  /*1a480*/  FFMA R24, R3, R0, R3 ;  /* 0x0000000003187223 */ /* 0x000fce0000000003 */
.L_x_522:
[----:B------:R-:W-:Y:S05]  /*1a490*/  BSYNC B1 ;  /* 0x0000000000017941 */ /* 0x000fea0003800000 */
.L_x_520:
        /* <DEDUP_REMOVED lines=10> */
.L_x_524:
[----:B------:R-:W1:Y:S02]  /*1a540*/  MUFU.RCP R0, R27 ;  /* 0x0000001b00007308 */ /* 0x000e640000001000 */
[----:B-1----:R-:W-:-:S04]  /*1a550*/  FFMA R2, R27, R0, -1 ;  /* 0xbf8000001b027423 */ /* 0x002fc80000000000 */
[----:B------:R-:W-:-:S04]  /*1a560*/  FADD.FTZ R39, -R2, -RZ ;  /* 0x800000ff02277221 */ /* 0x000fc80000010100 */
[----:B------:R-:W-:-:S07]  /*1a570*/  FFMA R39, R0, R39, R0 ;  /* 0x0000002700277223 */ /* 0x000fce0000000000 */
.L_x_525:
[----:B------:R-:W-:Y:S05]  /*1a580*/  BSYNC B1 ;  /* 0x0000000000017941 */ /* 0x000fea0003800000 */
.L_x_523:
        /* <DEDUP_REMOVED lines=10> */
.L_x_527:
[----:B------:R-:W1:Y:S02]  /*1a630*/  MUFU.RCP R26, R31 ;  /* 0x0000001f001a7308 */ /* 0x000e640000001000 */
[----:B-1----:R-:W-:-:S04]  /*1a640*/  FFMA R0, R31, R26, -1 ;  /* 0xbf8000001f007423 */ /* 0x002fc8000000001a */
[----:B------:R-:W-:-:S04]  /*1a650*/  FADD.FTZ R3, -R0, -RZ ;  /* 0x800000ff00037221 */ /* 0x000fc80000010100 */
[----:B------:R-:W-:-:S07]  /*1a660*/  FFMA R26, R26, R3, R26 ;  /* 0x000000031a1a7223 */ /* 0x000fce000000001a */
.L_x_528:
[----:B------:R-:W-:Y:S05]  /*1a670*/  BSYNC B1 ;  /* 0x0000000000017941 */ /* 0x000fea0003800000 */
.L_x_526:
        /* <DEDUP_REMOVED lines=10> */
.L_x_530:
[----:B------:R-:W1:Y:S02]  /*1a720*/  MUFU.RCP R27, R20 ;  /* 0x00000014001b7308 */ /* 0x000e640000001000 */
[----:B-1----:R-:W-:-:S04]  /*1a730*/  FFMA R0, R20, R27, -1 ;  /* 0xbf80000014007423 */ /* 0x002fc8000000001b */
[----:B------:R-:W-:-:S04]  /*1a740*/  FADD.FTZ R0, -R0, -RZ ;  /* 0x800000ff00007221 */ /* 0x000fc80000010100 */
[----:B------:R-:W-:-:S07]  /*1a750*/  FFMA R27, R27, R0, R27 ;  /* 0x000000001b1b7223 */ /* 0x000fce000000001b */
.L_x_531:
[----:B------:R-:W-:Y:S05]  /*1a760*/  BSYNC B1 ;  /* 0x0000000000017941 */ /* 0x000fea0003800000 */
.L_x_529:
        /* <DEDUP_REMOVED lines=10> */
.L_x_533:
[----:B------:R-:W1:Y:S02]  /*1a810*/  MUFU.RCP R0, R21 ;  /* 0x0000001500007308 */ /* 0x000e640000001000 */
[----:B-1----:R-:W-:-:S04]  /*1a820*/  FFMA R2, R21, R0, -1 ;  /* 0xbf80000015027423 */ /* 0x002fc80000000000 */
[----:B------:R-:W-:-:S04]  /*1a830*/  FADD.FTZ R31, -R2, -RZ ;  /* 0x800000ff021f7221 */ /* 0x000fc80000010100 */
[----:B------:R-:W-:-:S07]  /*1a840*/  FFMA R31, R0, R31, R0 ;  /* 0x0000001f001f7223 */ /* 0x000fce0000000000 */
.L_x_534:
[----:B------:R-:W-:Y:S05]  /*1a850*/  BSYNC B1 ;  /* 0x0000000000017941 */ /* 0x000fea0003800000 */
.L_x_532:
        /* <DEDUP_REMOVED lines=10> */
.L_x_536:
[----:B------:R-:W1:Y:S02]  /*1a900*/  MUFU.RCP R3, R22 ;  /* 0x0000001600037308 */ /* 0x000e640000001000 */
[----:B-1----:R-:W-:-:S04]  /*1a910*/  FFMA R0, R22, R3, -1 ;  /* 0xbf80000016007423 */ /* 0x002fc80000000003 */
[----:B------:R-:W-:-:S04]  /*1a920*/  FADD.FTZ R0, -R0, -RZ ;  /* 0x800000ff00007221 */ /* 0x000fc80000010100 */
[----:B------:R-:W-:-:S07]  /*1a930*/  FFMA R40, R3, R0, R3 ;  /* 0x0000000003287223 */ /* 0x000fce0000000003 */
.L_x_537:
[----:B------:R-:W-:Y:S05]  /*1a940*/  BSYNC B1 ;  /* 0x0000000000017941 */ /* 0x000fea0003800000 */
.L_x_535:
        /* <DEDUP_REMOVED lines=10> */
.L_x_539:
[----:B------:R-:W1:Y:S02]  /*1a9f0*/  MUFU.RCP R0, R23 ;  /* 0x0000001700007308 */ /* 0x000e640000001000 */
[----:B-1----:R-:W-:-:S04]  /*1aa00*/  FFMA R2, R23, R0, -1 ;  /* 0xbf80000017027423 */ /* 0x002fc80000000000 */
[----:B------:R-:W-:-:S04]  /*1aa10*/  FADD.FTZ R41, -R2, -RZ ;  /* 0x800000ff02297221 */ /* 0x000fc80000010100 */
[----:B------:R-:W-:-:S07]  /*1aa20*/  FFMA R41, R0, R41, R0 ;  /* 0x0000002900297223 */ /* 0x000fce0000000000 */
.L_x_540:
[----:B------:R-:W-:Y:S05]  /*1aa30*/  BSYNC B1 ;  /* 0x0000000000017941 */ /* 0x000fea0003800000 */
.L_x_538:
        /* <DEDUP_REMOVED lines=10> */
.L_x_542:
[----:B------:R-:W1:Y:S02]  /*1aae0*/  MUFU.RCP R42, R25 ;  /* 0x00000019002a7308 */ /* 0x000e640000001000 */
[----:B-1----:R-:W-:-:S04]  /*1aaf0*/  FFMA R0, R25, R42, -1 ;  /* 0xbf80000019007423 */ /* 0x002fc8000000002a */
[----:B------:R-:W-:-:S04]  /*1ab00*/  FADD.FTZ R3, -R0, -RZ ;  /* 0x800000ff00037221 */ /* 0x000fc80000010100 */
[----:B------:R-:W-:-:S07]  /*1ab10*/  FFMA R42, R42, R3, R42 ;  /* 0x000000032a2a7223 */ /* 0x000fce000000002a */
.L_x_543:
[----:B------:R-:W-:Y:S05]  /*1ab20*/  BSYNC B1 ;  /* 0x0000000000017941 */ /* 0x000fea0003800000 */
.L_x_541:
        /* <DEDUP_REMOVED lines=10> */
.L_x_545:
[----:B------:R-:W1:Y:S02]  /*1abd0*/  MUFU.RCP R25, R30 ;  /* 0x0000001e00197308 */ /* 0x000e640000001000 */
[----:B-1----:R-:W-:-:S04]  /*1abe0*/  FFMA R0, R30, R25, -1 ;  /* 0xbf8000001e007423 */ /* 0x002fc80000000019 */
[----:B------:R-:W-:-:S04]  /*1abf0*/  FADD.FTZ R0, -R0, -RZ ;  /* 0x800000ff00007221 */ /* 0x000fc80000010100 */
[----:B------:R-:W-:-:S07]  /*1ac00*/  FFMA R25, R25, R0, R25 ;  /* 0x0000000019197223 */ /* 0x000fce0000000019 */
.L_x_546:
[----:B------:R-:W-:Y:S05]  /*1ac10*/  BSYNC B1 ;  /* 0x0000000000017941 */ /* 0x000fea0003800000 */
.L_x_544:
        /* <DEDUP_REMOVED lines=10> */
.L_x_548:
[----:B------:R-:W1:Y:S02]  /*1acc0*/  MUFU.RCP R3, R32 ;  /* 0x0000002000037308 */ /* 0x000e640000001000 */
[----:B-1----:R-:W-:-:S04]  /*1acd0*/  FFMA R0, R32, R3, -1 ;  /* 0xbf80000020007423 */ /* 0x002fc80000000003 */
[----:B------:R-:W-:-:S04]  /*1ace0*/  FADD.FTZ R0, -R0, -RZ ;  /* 0x800000ff00007221 */ /* 0x000fc80000010100 */
[----:B------:R-:W-:-:S07]  /*1acf0*/  FFMA R30, R3, R0, R3 ;  /* 0x00000000031e7223 */ /* 0x000fce0000000003 */
.L_x_549:
[----:B------:R-:W-:Y:S05]  /*1ad00*/  BSYNC B1 ;  /* 0x0000000000017941 */ /* 0x000fea0003800000 */
.L_x_547:
        /* <DEDUP_REMOVED lines=10> */
.L_x_551:
[----:B------:R-:W1:Y:S02]  /*1adb0*/  MUFU.RCP R32, R33 ;  /* 0x0000002100207308 */ /* 0x000e640000001000 */
[----:B-1----:R-:W-:-:S04]  /*1adc0*/  FFMA R0, R33, R32, -1 ;  /* 0xbf80000021007423 */ /* 0x002fc80000000020 */
[----:B------:R-:W-:-:S04]  /*1add0*/  FADD.FTZ R3, -R0, -RZ ;  /* 0x800000ff00037221 */ /* 0x000fc80000010100 */
[----:B------:R-:W-:-:S07]  /*1ade0*/  FFMA R32, R32, R3, R32 ;  /* 0x0000000320207223 */ /* 0x000fce0000000020 */
.L_x_552:
[----:B------:R-:W-:Y:S05]  /*1adf0*/  BSYNC B1 ;  /* 0x0000000000017941 */ /* 0x000fea0003800000 */
.L_x_550:
        /* <DEDUP_REMOVED lines=10> */
.L_x_554:
[----:B------:R-:W1:Y:S02]  /*1aea0*/  MUFU.RCP R33, R34 ;  /* 0x0000002200217308 */ /* 0x000e640000001000 */
[----:B-1----:R-:W-:-:S04]  /*1aeb0*/  FFMA R0, R34, R33, -1 ;  /* 0xbf80000022007423 */ /* 0x002fc80000000021 */
[----:B------:R-:W-:-:S04]  /*1aec0*/  FADD.FTZ R0, -R0, -RZ ;  /* 0x800000ff00007221 */ /* 0x000fc80000010100 */
[----:B------:R-:W-:-:S07]  /*1aed0*/  FFMA R33, R33, R0, R33 ;  /* 0x0000000021217223 */ /* 0x000fce0000000021 */
.L_x_555:
[----:B------:R-:W-:Y:S05]  /*1aee0*/  BSYNC B1 ;  /* 0x0000000000017941 */ /* 0x000fea0003800000 */
.L_x_553:
        /* <DEDUP_REMOVED lines=10> */
.L_x_557:
[----:B------:R-:W1:Y:S02]  /*1af90*/  MUFU.RCP R34, R35 ;  /* 0x0000002300227308 */ /* 0x000e640000001000 */
[----:B-1----:R-:W-:-:S04]  /*1afa0*/  FFMA R0, R35, R34, -1 ;  /* 0xbf80000023007423 */ /* 0x002fc80000000022 */
[----:B------:R-:W-:-:S04]  /*1afb0*/  FADD.FTZ R3, -R0, -RZ ;  /* 0x800000ff00037221 */ /* 0x000fc80000010100 */
[----:B------:R-:W-:-:S07]  /*1afc0*/  FFMA R34, R34, R3, R34 ;  /* 0x0000000322227223 */ /* 0x000fce0000000022 */
.L_x_558:
[----:B------:R-:W-:Y:S05]  /*1afd0*/  BSYNC B1 ;  /* 0x0000000000017941 */ /* 0x000fea0003800000 */
.L_x_556:
        /* <DEDUP_REMOVED lines=8> */
.L_x_559:
[----:B------:R-:W1:Y:S02]  /*1b060*/  MUFU.RCP R3, R36 ;  /* 0x0000002400037308 */ /* 0x000e640000001000 */
[----:B-1----:R-:W-:-:S04]  /*1b070*/  FFMA R0, R36, R3, -1 ;  /* 0xbf80000024007423 */ /* 0x002fc80000000003 */
[----:B------:R-:W-:-:S04]  /*1b080*/  FADD.FTZ R0, -R0, -RZ ;  /* 0x800000ff00007221 */ /* 0x000fc80000010100 */
[----:B------:R-:W-:-:S07]  /*1b090*/  FFMA R0, R3, R0, R3 ;  /* 0x0000000003007223 */ /* 0x000fce0000000003 */
.L_x_560:
        /* <DEDUP_REMOVED lines=29> */
.L_x_562:
[----:B------:R-:W-:Y:S05]  /*1b270*/  BSYNC B0 ;  /* 0x0000000000007941 */ /* 0x000fea0003800000 */
.L_x_561:
[----:B------:R-:W-:Y:S06]  /*1b280*/  BAR.SYNC.DEFER_BLOCKING 0x1, 0x100 ;  /* 0x0044000000007b1d */ /* 0x000fec0000010000 */
[----:B------:R-:W-:Y:S04]  /*1b290*/  BSSY B0, `(.L_x_563) ;  /* 0x000000a000007945 */ /* 0x000fe80003800000 */
[----:B------:R-:W-:Y:S05]  /*1b2a0*/  @P0 BRA `(.L_x_564) ;  /* 0x0000000000200947 */ /* 0x000fea0003800000 */
[----:B------:R-:W-:-:S06]  /*1b2b0*/  UISETP.NE.AND UP0, UPT, UR43, 0x3, UPT ;  /* 0x000000032b00788c */ /* 0x000fcc000bf05270 */
[----:B------:R-:W-:-:S13]  /*1b2c0*/  PLOP3.LUT P2, PT, PT, PT, UP0, 0x80, 0x0 ;  /* 0x000000000000781c */ /* 0x000fda0003f4f008 */
[----:B------:R-:W-:Y:S05]  /*1b2d0*/  @!P2 BRA `(.L_x_565) ;  /* 0x000000000004a947 */ /* 0x000fea0003800000 */
[----:B------:R-:W-:Y:S01]  /*1b2e0*/  BPT.TRAP 0x1 ;  /* 0x000000040000795c */ /* 0x000fe20000300000 */
.L_x_565:
[----:B------:R-:W-:-:S04]  /*1b2f0*/  ULEA UR4, UR8, UR46, 0x3 ;  /* 0x0000002e08047291 */ /* 0x000fc8000f8e183f */
[----:B------:R-:W-:-:S04]  /*1b300*/  UIADD3 UR4, UR4, 0x50, URZ ;  /* 0x0000005004047890 */ /* 0x000fc8000fffe03f */
[----:B------:R-:W-:-:S09]  /*1b310*/  UPRMT UR4, UR47, 0x654, UR4 ;  /* 0x000006542f047896 */ /* 0x000fd20008000004 */
[----:B------:R-:W-:Y:S03]  /*1b320*/  SYNCS.ARRIVE.TRANS64.RED.A1T0 RZ, [UR4], RZ ;  /* 0x000000ffffff79a7 */ /* 0x000fe60008100404 */
.L_x_564:
[----:B------:R-:W-:Y:S05]  /*1b330*/  BSYNC B0 ;  /* 0x0000000000007941 */ /* 0x000fea0003800000 */
.L_x_563:
        /* <DEDUP_REMOVED lines=9> */
.L_x_568:
[C---:B------:R-:W-:Y:S01]  /*1b3d0*/  LEA R0, R12.reuse, UR46, 0x3 ;  /* 0x0000002e0c007c11 */ /* 0x040fe2000f8e18ff */
[----:B------:R-:W-:Y:S01]  /*1b3e0*/  BSSY B1, `(.L_x_569) ;  /* 0x0000006000017945 */ /* 0x000fe20003800000 */
[----:B------:R-:W-:Y:S02]  /*1b3f0*/  SHF.L.U32 R3, R13, 0x1f, RZ ;  /* 0x0000001f0d037819 */ /* 0x000fe400000006ff */
[----:B-1----:R-:W-:Y:S02]  /*1b400*/  @!P1 LEA R21, R12, R15, 0xd ;  /* 0x0000000f0c159211 */ /* 0x002fe400078e68ff */
[----:B------:R-:W1:Y:S02]  /*1b410*/  SYNCS.PHASECHK.TRANS64.TRYWAIT P2, [R0+URZ+0x30], R3 ;  /* 0x00003003000075a7 */ /* 0x000e64000804017f */
[----:B------:R-:W-:Y:S01]  /*1b420*/  @!P1 LEA R2, R18, R21, 0x1 ;  /* 0x0000001512029211 */ /* 0x000fe200078e08ff */
[----:B-1----:R-:W-:Y:S06]  /*1b430*/  @!P2 BRA `(.L_x_570) ;  /* 0x0000011c0040a947 */ /* 0x002fec0003800000 */
.L_x_1121:
[----:B------:R-:W-:Y:S05]  /*1b440*/  BSYNC B1 ;  /* 0x0000000000017941 */ /* 0x000fea0003800000 */
.L_x_569:
        /* <DEDUP_REMOVED lines=8> */
.L_x_567:
[----:B------:R-:W-:Y:S05]  /*1b4d0*/  BSYNC B0 ;  /* 0x0000000000007941 */ /* 0x000fea0003800000 */
.L_x_566:
[--C-:B---3--:R-:W-:Y:S02]  /*1b4e0*/  HADD2.F32 R2, -RZ, R9.reuse.H0_H0 ;  /* 0x20000009ff027230 */ /* 0x108fe40000004100 */
[C---:B-1----:R-:W-:Y:S01]  /*1b4f0*/  FMUL R23, R17.reuse, R90 ;  /* 0x0000005a11177220 */ /* 0x042fe20000400000 */
[--C-:B------:R-:W-:Y:S02]  /*1b500*/  HADD2.F32 R21, -RZ, R8.reuse.H0_H0 ;  /* 0x20000008ff157230 */ /* 0x100fe40000004100 */
[C---:B------:R-:W-:Y:S01]  /*1b510*/  FMUL R3, R17.reuse, R88 ;  /* 0x0000005811037220 */ /* 0x040fe20000400000 */
[----:B------:R-:W-:Y:S02]  /*1b520*/  HADD2.F32 R0, -RZ, R8.H1_H1 ;  /* 0x30000008ff007230 */ /* 0x000fe40000004100 */
[C---:B------:R-:W-:Y:S01]  /*1b530*/  FMUL R89, R17.reuse, R89 ;  /* 0x0000005911597220 */ /* 0x040fe20000400000 */
[----:B------:R-:W-:Y:S02]  /*1b540*/  HADD2.F32 R20, -RZ, R9.H1_H1 ;  /* 0x30000009ff147230 */ /* 0x000fe40000004100 */
[C---:B------:R-:W-:Y:S01]  /*1b550*/  FFMA R25, R16.reuse, R2, R23 ;  /* 0x0000000210197223 */ /* 0x040fe20000000017 */
[----:B------:R-:W-:Y:S01]  /*1b560*/  FMUL R91, R17, R91 ;  /* 0x0000005b115b7220 */ /* 0x000fe20000400000 */
[C---:B------:R-:W-:Y:S01]  /*1b570*/  FFMA R21, R16.reuse, R21, R3 ;  /* 0x0000001510157223 */ /* 0x040fe20000000003 */
[----:B------:R-:W-:Y:S01]  /*1b580*/  FFMA R89, R16, R0, R89 ;  /* 0x0000000010597223 */ /* 0x000fe20000000059 */
[----:B------:R-:W-:-:S02]  /*1b590*/  HADD2.F32 R27, -RZ, R10.H0_H0 ;  /* 0x2000000aff1b7230 */ /* 0x000fc40000004100 */
[C---:B------:R-:W-:Y:S01]  /*1b5a0*/  FMUL R3, R17.reuse, R92 ;  /* 0x0000005c11037220 */ /* 0x040fe20000400000 */
[----:B------:R-:W-:Y:S02]  /*1b5b0*/  HADD2.F32 R2, -RZ, R10.H1_H1 ;  /* 0x3000000aff027230 */ /* 0x000fe40000004100 */
[C---:B------:R-:W-:Y:S01]  /*1b5c0*/  FMUL R93, R17.reuse, R93 ;  /* 0x0000005d115d7220 */ /* 0x040fe20000400000 */
[----:B------:R-:W-:Y:S01]  /*1b5d0*/  MOV R0, 0x3bbb989d ;  /* 0x3bbb989d00007802 */ /* 0x000fe20000000f00 */
[C---:B------:R-:W-:Y:S01]  /*1b5e0*/  FFMA R91, R16.reuse, R20, R91 ;  /* 0x00000014105b7223 */ /* 0x040fe2000000005b */
[----:B------:R-:W-:Y:S02]  /*1b5f0*/  HADD2.F32 R20, -RZ, R11.H0_H0 ;  /* 0x2000000bff147230 */ /* 0x000fe40000004100 */
[C---:B------:R-:W-:Y:S01]  /*1b600*/  FFMA R27, R16.reuse, R27, R3 ;  /* 0x0000001b101b7223 */ /* 0x040fe20000000003 */
[----:B------:R-:W-:Y:S01]  /*1b610*/  FFMA R93, R16, R2, R93 ;  /* 0x00000002105d7223 */ /* 0x000fe2000000005d */
[----:B------:R-:W-:Y:S01]  /*1b620*/  FMUL R23, R17, R94 ;  /* 0x0000005e11177220 */ /* 0x000fe20000400000 */
[----:B------:R-:W-:-:S02]  /*1b630*/  IMAD.MOV.U32 R2, RZ, RZ, 0x437c0000 ;  /* 0x437c0000ff027424 */ /* 0x000fc400078e00ff */
[----:B------:R-:W-:Y:S01]  /*1b640*/  FFMA.SAT R3, -R21, R0, 0.5 ;  /* 0x3f00000015037423 */ /* 0x000fe20000002100 */
[----:B------:R-:W-:Y:S01]  /*1b650*/  FMUL R95, R17, R95 ;  /* 0x0000005f115f7220 */ /* 0x000fe20000400000 */
[C---:B------:R-:W-:Y:S01]  /*1b660*/  FFMA R31, R16.reuse, R20, R23 ;  /* 0x00000014101f7223 */ /* 0x040fe20000000017 */
[----:B------:R-:W-:Y:S02]  /*1b670*/  HADD2.F32 R20, -RZ, R11.H1_H1 ;  /* 0x3000000bff147230 */ /* 0x000fe40000004100 */
[----:B------:R-:W-:Y:S01]  /*1b680*/  FFMA.RM R3, R3, R2, 12582913 ;  /* 0x4b40000103037423 */ /* 0x000fe20000004002 */
[--C-:B----4-:R-:W-:Y:S02]  /*1b690*/  HADD2.F32 R24, -RZ, R4.reuse.H0_H0 ;  /* 0x20000004ff187230 */ /* 0x110fe40000004100 */
[----:B------:R-:W-:Y:S01]  /*1b6a0*/  FFMA.SAT R33, -R89, R0, 0.5 ;  /* 0x3f00000059217423 */ /* 0x000fe20000002100 */
[----:B------:R-:W-:Y:S01]  /*1b6b0*/  FMUL R23, R17, R96 ;  /* 0x0000006011177220 */ /* 0x000fe20000400000 */
[----:B------:R-:W-:Y:S01]  /*1b6c0*/  FADD R22, R3, -12583039 ;  /* 0xcb40007f03167421 */ /* 0x000fe20000000000 */
[C---:B------:R-:W-:Y:S01]  /*1b6d0*/  FFMA R95, R16.reuse, R20, R95 ;  /* 0x00000014105f7223 */ /* 0x040fe2000000005f */
[----:B------:R-:W-:Y:S01]  /*1b6e0*/  FFMA.RM R20, R33, R2, 12582913 ;  /* 0x4b40000121147423 */ /* 0x000fe20000004002 */
[----:B------:R-:W-:Y:S01]  /*1b6f0*/  FFMA R33, R16, R24, R23 ;  /* 0x0000001810217223 */ /* 0x000fe20000000017 */
[----:B------:R-:W-:Y:S01]  /*1b700*/  FFMA R22, -R21, 1.4426950216293334961, -R22 ;  /* 0x3fb8aa3b15167823 */ /* 0x000fe20000000916 */
[----:B------:R-:W-:Y:S01]  /*1b710*/  FFMA.SAT R23, -R25, R0, 0.5 ;  /* 0x3f00000019177423 */ /* 0x000fe20000002100 */
[----:B------:R-:W-:-:S02]  /*1b720*/  HADD2.F32 R26, -RZ, R4.H1_H1 ;  /* 0x30000004ff1a7230 */ /* 0x000fc40000004100 */
[----:B------:R-:W-:Y:S01]  /*1b730*/  FMUL R97, R17, R97 ;  /* 0x0000006111617220 */ /* 0x000fe20000400000 */
[----:B------:R-:W-:Y:S01]  /*1b740*/  FFMA R22, -R21, 1.925963033500011079e-08, R22 ;  /* 0x32a5706015167823 */ /* 0x000fe20000000116 */
[----:B------:R-:W-:Y:S01]  /*1b750*/  FFMA.RM R21, R23, R2, 12582913 ;  /* 0x4b40000117157423 */ /* 0x000fe20000004002 */
[----:B------:R-:W-:Y:S01]  /*1b760*/  FFMA.SAT R37, -R27, R0, 0.5 ;  /* 0x3f0000001b257423 */ /* 0x000fe20000002100 */
[----:B------:R-:W-:Y:S01]  /*1b770*/  FFMA R97, R16, R26, R97 ;  /* 0x0000001a10617223 */ /* 0x000fe20000000061 */
[-C--:B------:R-:W-:Y:S01]  /*1b780*/  FFMA.SAT R39, -R31, R0.reuse, 0.5 ;  /* 0x3f0000001f277423 */ /* 0x080fe20000002100 */
[----:B------:R-:W-:Y:S01]  /*1b790*/  FADD R26, R21, -12583039 ;  /* 0xcb40007f151a7421 */ /* 0x000fe20000000000 */
[----:B------:R-:W-:Y:S02]  /*1b7a0*/  HADD2.F32 R36, -RZ, R6.H0_H0 ;  /* 0x20000006ff247230 */ /* 0x000fe40000004100 */
[----:B------:R-:W-:Y:S01]  /*1b7b0*/  FFMA.SAT R41, -R95, R0, 0.5 ;  /* 0x3f0000005f297423 */ /* 0x000fe20000002100 */
[----:B------:R-:W-:Y:S01]  /*1b7c0*/  FFMA.RM R39, R39, R2, 12582913 ;  /* 0x4b40000127277423 */ /* 0x000fe20000004002 */
[----:B------:R-:W-:Y:S01]  /*1b7d0*/  FFMA R26, -R25, 1.4426950216293334961, -R26 ;  /* 0x3fb8aa3b191a7823 */ /* 0x000fe2000000091a */
[----:B------:R-:W-:-:S02]  /*1b7e0*/  HADD2.F32 R30, -RZ, R5.H0_H0 ;  /* 0x20000005ff1e7230 */ /* 0x000fc40000004100 */
[----:B------:R-:W-:Y:S01]  /*1b7f0*/  FFMA.RM R41, R41, R2, 12582913 ;  /* 0x4b40000129297423 */ /* 0x000fe20000004002 */
[----:B------:R-:W-:Y:S01]  /*1b800*/  FMUL R35, R17, R98 ;  /* 0x0000006211237220 */ /* 0x000fe20000400000 */
[----:B------:R-:W-:Y:S01]  /*1b810*/  FFMA R26, -R25, 1.925963033500011079e-08, R26 ;  /* 0x32a57060191a7823 */ /* 0x000fe2000000011a */
[----:B------:R-:W-:Y:S01]  /*1b820*/  FFMA.RM R25, R37, R2, 12582913 ;  /* 0x4b40000125197423 */ /* 0x000fe20000004002 */
[----:B------:R-:W-:Y:S02]  /*1b830*/  HADD2.F32 R40, -RZ, R6.H1_H1 ;  /* 0x30000006ff287230 */ /* 0x000fe40000004100 */
[----:B------:R-:W-:Y:S01]  /*1b840*/  FADD R38, R41, -12583039 ;  /* 0xcb40007f29267421 */ /* 0x000fe20000000000 */
[----:B------:R-:W-:Y:S02]  /*1b850*/  HADD2.F32 R45, -RZ, R7.H0_H0 ;  /* 0x20000007ff2d7230 */ /* 0x000fe40000004100 */
[----:B------:R-:W-:Y:S01]  /*1b860*/  FADD R32, R25, -12583039 ;  /* 0xcb40007f19207421 */ /* 0x000fe20000000000 */
[----:B------:R-:W-:Y:S01]  /*1b870*/  FMUL R101, R17, R101 ;  /* 0x0000006511657220 */ /* 0x000fe20000400000 */
[----:B------:R-:W-:Y:S01]  /*1b880*/  FFMA R35, R16, R30, R35 ;  /* 0x0000001e10237223 */ /* 0x000fe20000000023 */
[----:B------:R-:W-:Y:S01]  /*1b890*/  FFMA.SAT R43, -R33, R0, 0.5 ;  /* 0x3f000000212b7423 */ /* 0x000fe20000002100 */
[----:B------:R-:W-:Y:S01]  /*1b8a0*/  FFMA R32, -R27, 1.4426950216293334961, -R32 ;  /* 0x3fb8aa3b1b207823 */ /* 0x000fe20000000920 */
[----:B------:R-:W-:-:S02]  /*1b8b0*/  HADD2.F32 R34, -RZ, R5.H1_H1 ;  /* 0x30000005ff227230 */ /* 0x000fc40000004100 */
[----:B------:R-:W-:Y:S01]  /*1b8c0*/  FFMA R38, -R95, 1.4426950216293334961, -R38 ;  /* 0x3fb8aa3b5f267823 */ /* 0x000fe20000000926 */
[C---:B------:R-:W-:Y:S01]  /*1b8d0*/  FFMA R101, R16.reuse, R40, R101 ;  /* 0x0000002810657223 */ /* 0x040fe20000000065 */
[----:B------:R-:W-:Y:S01]  /*1b8e0*/  FFMA R32, -R27, 1.925963033500011079e-08, R32 ;  /* 0x32a570601b207823 */ /* 0x000fe20000000120 */
[C---:B------:R-:W-:Y:S01]  /*1b8f0*/  FMUL R27, R17.reuse, R100 ;  /* 0x00000064111b7220 */ /* 0x040fe20000400000 */
[----:B------:R-:W-:Y:S01]  /*1b900*/  FMUL R99, R17, R99 ;  /* 0x0000006311637220 */ /* 0x000fe20000400000 */
[----:B------:R-:W-:Y:S01]  /*1b910*/  FFMA.RM R40, R43, R2, 12582913 ;  /* 0x4b4000012b287423 */ /* 0x000fe20000004002 */
[----:B------:R-:W-:Y:S01]  /*1b920*/  FFMA.SAT R23, -R91, R0, 0.5 ;  /* 0x3f0000005b177423 */ /* 0x000fe20000002100 */
[C---:B------:R-:W-:Y:S01]  /*1b930*/  FFMA R27, R16.reuse, R36, R27 ;  /* 0x00000024101b7223 */ /* 0x040fe2000000001b */
[----:B------:R-:W-:Y:S01]  /*1b940*/  FADD R36, R39, -12583039 ;  /* 0xcb40007f27247421 */ /* 0x000fe20000000000 */
[----:B------:R-:W-:Y:S01]  /*1b950*/  FFMA.SAT R43, -R97, R0, 0.5 ;  /* 0x3f000000612b7423 */ /* 0x000fe20000002100 */
[----:B------:R-:W-:Y:S01]  /*1b960*/  FFMA R38, -R95, 1.925963033500011079e-08, R38 ;  /* 0x32a570605f267823 */ /* 0x000fe20000000126 */
[----:B------:R-:W-:Y:S01]  /*1b970*/  FFMA R99, R16, R34, R99 ;  /* 0x0000002210637223 */ /* 0x000fe20000000063 */
[----:B------:R-:W-:Y:S01]  /*1b980*/  FFMA R36, -R31, 1.4426950216293334961, -R36 ;  /* 0x3fb8aa3b1f247823 */ /* 0x000fe20000000924 */
[-C--:B------:R-:W-:Y:S01]  /*1b990*/  FFMA.RM R23, R23, R2.reuse, 12582913 ;  /* 0x4b40000117177423 */ /* 0x080fe20000004002 */
[----:B------:R-:W-:Y:S01]  /*1b9a0*/  FFMA.RM R44, R43, R2, 12582913 ;  /* 0x4b4000012b2c7423 */ /* 0x000fe20000004002 */
[----:B------:R-:W-:Y:S01]  /*1b9b0*/  FFMA.SAT R47, -R99, R0, 0.5 ;  /* 0x3f000000632f7423 */ /* 0x000fe20000002100 */
[----:B------:R-:W-:Y:S01]  /*1b9c0*/  FFMA R36, -R31, 1.925963033500011079e-08, R36 ;  /* 0x32a570601f247823 */ /* 0x000fe20000000124 */
[----:B------:R-:W-:Y:S01]  /*1b9d0*/  FMUL R31, R17, R102 ;  /* 0x00000066111f7220 */ /* 0x000fe20000400000 */
[----:B------:R1:W-:Y:S01]  /*1b9e0*/  MUFU.EX2 R43, R38 ;  /* 0x00000026002b7308 */ /* 0x0003e20000000800 */
[----:B------:R-:W-:Y:S01]  /*1b9f0*/  FADD R30, R23, -12583039 ;  /* 0xcb40007f171e7421 */ /* 0x000fe20000000000 */
[----:B------:R-:W-:Y:S01]  /*1ba00*/  FADD R42, R40, -12583039 ;  /* 0xcb40007f282a7421 */ /* 0x000fe20000000000 */
[----:B------:R-:W-:Y:S01]  /*1ba10*/  FFMA R31, R16, R45, R31 ;  /* 0x0000002d101f7223 */ /* 0x000fe2000000001f */
[----:B------:R-:W-:Y:S01]  /*1ba20*/  FFMA.SAT R45, -R35, R0, 0.5 ;  /* 0x3f000000232d7423 */ /* 0x000fe20000002100 */
[----:B------:R-:W-:Y:S01]  /*1ba30*/  FFMA.RM R48, R47, R2, 12582913 ;  /* 0x4b4000012f307423 */ /* 0x000fe20000004002 */
[----:B------:R-:W-:Y:S01]  /*1ba40*/  FFMA R30, -R91, 1.4426950216293334961, -R30 ;  /* 0x3fb8aa3b5b1e7823 */ /* 0x000fe2000000091e */
[----:B------:R-:W-:-:S02]  /*1ba50*/  HADD2.F32 R47, -RZ, R7.H1_H1 ;  /* 0x30000007ff2f7230 */ /* 0x000fc40000004100 */
[----:B------:R-:W-:Y:S01]  /*1ba60*/  FFMA.RM R45, R45, R2, 12582913 ;  /* 0x4b4000012d2d7423 */ /* 0x000fe20000004002 */
[----:B------:R-:W-:Y:S01]  /*1ba70*/  FFMA R42, -R33, 1.4426950216293334961, -R42 ;  /* 0x3fb8aa3b212a7823 */ /* 0x000fe2000000092a */
[----:B------:R-:W-:Y:S01]  /*1ba80*/  FMUL R103, R17, R103 ;  /* 0x0000006711677220 */ /* 0x000fe20000400000 */
[----:B------:R-:W-:Y:S01]  /*1ba90*/  FFMA R30, -R91, 1.925963033500011079e-08, R30 ;  /* 0x32a570605b1e7823 */ /* 0x000fe2000000011e */
[----:B-1----:R-:W-:Y:S01]  /*1baa0*/  FADD R38, R45, -12583039 ;  /* 0xcb40007f2d267421 */ /* 0x002fe20000000000 */
[----:B------:R-:W-:Y:S01]  /*1bab0*/  FFMA R42, -R33, 1.925963033500011079e-08, R42 ;  /* 0x32a57060212a7823 */ /* 0x000fe2000000012a */
[----:B------:R-:W-:Y:S01]  /*1bac0*/  FFMA R103, R16, R47, R103 ;  /* 0x0000002f10677223 */ /* 0x000fe20000000067 */
[----:B------:R-:W1:Y:S01]  /*1bad0*/  MUFU.EX2 R22, R22 ;  /* 0x0000001600167308 */ /* 0x000e620000000800 */
[----:B------:R-:W-:Y:S01]  /*1bae0*/  FFMA R38, -R35, 1.4426950216293334961, -R38 ;  /* 0x3fb8aa3b23267823 */ /* 0x000fe20000000926 */
[-C--:B------:R-:W-:Y:S01]  /*1baf0*/  FFMA.SAT R47, -R27, R0.reuse, 0.5 ;  /* 0x3f0000001b2f7423 */ /* 0x080fe20000002100 */
[-C--:B------:R-:W-:Y:S01]  /*1bb00*/  FFMA.SAT R49, -R31, R0.reuse, 0.5 ;  /* 0x3f0000001f317423 */ /* 0x080fe20000002100 */
[-C--:B------:R-:W-:Y:S01]  /*1bb10*/  FFMA.SAT R37, -R93, R0.reuse, 0.5 ;  /* 0x3f0000005d257423 */ /* 0x080fe20000002100 */
[----:B------:R-:W-:Y:S01]  /*1bb20*/  FFMA R38, -R35, 1.925963033500011079e-08, R38 ;  /* 0x32a5706023267823 */ /* 0x000fe20000000126 */
[----:B------:R-:W-:Y:S01]  /*1bb30*/  FFMA.SAT R35, -R101, R0, 0.5 ;  /* 0x3f00000065237423 */ /* 0x000fe20000002100 */
[-C--:B------:R-:W-:Y:S01]  /*1bb40*/  FFMA.RM R53, R49, R2.reuse, 12582913 ;  /* 0x4b40000131357423 */ /* 0x080fe20000004002 */
[----:B------:R2:W-:Y:S01]  /*1bb50*/  MUFU.EX2 R33, R42 ;  /* 0x0000002a00217308 */ /* 0x0005e20000000800 */
[-C--:B------:R-:W-:Y:S01]  /*1bb60*/  FFMA.RM R37, R37, R2.reuse, 12582913 ;  /* 0x4b40000125257423 */ /* 0x080fe20000004002 */
[----:B------:R-:W-:Y:S01]  /*1bb70*/  FFMA.RM R51, R35, R2, 12582913 ;  /* 0x4b40000123337423 */ /* 0x000fe20000004002 */
[----:B------:R-:W-:Y:S01]  /*1bb80*/  FFMA.SAT R35, -R103, R0, 0.5 ;  /* 0x3f00000067237423 */ /* 0x000fe20000002100 */
[----:B------:R-:W-:Y:S01]  /*1bb90*/  FADD R24, R20, -12583039 ;  /* 0xcb40007f14187421 */ /* 0x000fe20000000000 */
[----:B------:R-:W-:Y:S01]  /*1bba0*/  SHF.L.U32 R3, R3, 0x17, RZ ;  /* 0x0000001703037819 */ /* 0x000fe200000006ff */
[----:B------:R-:W-:Y:S01]  /*1bbb0*/  FADD R34, R37, -12583039 ;  /* 0xcb40007f25227421 */ /* 0x000fe20000000000 */
[-C--:B------:R-:W-:Y:S01]  /*1bbc0*/  FFMA.RM R54, R35, R2.reuse, 12582913 ;  /* 0x4b40000123367423 */ /* 0x080fe20000004002 */
[----:B------:R-:W3:Y:S01]  /*1bbd0*/  MUFU.EX2 R30, R30 ;  /* 0x0000001e001e7308 */ /* 0x000ee20000000800 */
[----:B--2---:R-:W-:Y:S01]  /*1bbe0*/  FFMA.RM R42, R47, R2, 12582913 ;  /* 0x4b4000012f2a7423 */ /* 0x004fe20000004002 */
[----:B------:R-:W-:Y:S01]  /*1bbf0*/  FADD R2, R53, -12583039 ;  /* 0xcb40007f35027421 */ /* 0x000fe20000000000 */
[----:B------:R-:W-:Y:S01]  /*1bc00*/  FFMA R24, -R89, 1.4426950216293334961, -R24 ;  /* 0x3fb8aa3b59187823 */ /* 0x000fe20000000918 */
[----:B------:R-:W-:Y:S01]  /*1bc10*/  FADD R46, R44, -12583039 ;  /* 0xcb40007f2c2e7421 */ /* 0x000fe20000000000 */
[----:B------:R-:W-:Y:S01]  /*1bc20*/  FADD R52, R42, -12583039 ;  /* 0xcb40007f2a347421 */ /* 0x000fe20000000000 */
[----:B------:R-:W-:Y:S01]  /*1bc30*/  FFMA R2, -R31, 1.4426950216293334961, -R2 ;  /* 0x3fb8aa3b1f027823 */ /* 0x000fe20000000902 */
[----:B------:R-:W-:Y:S01]  /*1bc40*/  FADD R50, R48, -12583039 ;  /* 0xcb40007f30327421 */ /* 0x000fe20000000000 */
[----:B------:R2:W-:Y:S01]  /*1bc50*/  MUFU.EX2 R47, R38 ;  /* 0x00000026002f7308 */ /* 0x0005e20000000800 */
[----:B------:R-:W-:Y:S01]  /*1bc60*/  FFMA R52, -R27, 1.4426950216293334961, -R52 ;  /* 0x3fb8aa3b1b347823 */ /* 0x000fe20000000934 */
[----:B------:R-:W-:Y:S01]  /*1bc70*/  FADD R0, R51, -12583039 ;  /* 0xcb40007f33007421 */ /* 0x000fe20000000000 */
[----:B------:R-:W-:Y:S01]  /*1bc80*/  FFMA R24, -R89, 1.925963033500011079e-08, R24 ;  /* 0x32a5706059187823 */ /* 0x000fe20000000118 */
[----:B------:R-:W-:Y:S01]  /*1bc90*/  FFMA R2, -R31, 1.925963033500011079e-08, R2 ;  /* 0x32a570601f027823 */ /* 0x000fe20000000102 */
[----:B------:R-:W-:Y:S01]  /*1bca0*/  FFMA R52, -R27, 1.925963033500011079e-08, R52 ;  /* 0x32a570601b347823 */ /* 0x000fe20000000134 */
[----:B------:R-:W-:Y:S01]  /*1bcb0*/  SHF.L.U32 R23, R23, 0x17, RZ ;  /* 0x0000001717177819 */ /* 0x000fe200000006ff */
[----:B-1----:R-:W-:Y:S01]  /*1bcc0*/  FFMA R31, R3, R22, 1 ;  /* 0x3f800000031f7423 */ /* 0x002fe20000000016 */
[----:B------:R-:W-:Y:S01]  /*1bcd0*/  FFMA R34, -R93, 1.4426950216293334961, -R34 ;  /* 0x3fb8aa3b5d227823 */ /* 0x000fe20000000922 */
[----:B--2---:R-:W-:Y:S01]  /*1bce0*/  FADD R38, R54, -12583039 ;  /* 0xcb40007f36267421 */ /* 0x004fe20000000000 */
[----:B------:R-:W-:Y:S01]  /*1bcf0*/  FFMA R46, -R97, 1.4426950216293334961, -R46 ;  /* 0x3fb8aa3b612e7823 */ /* 0x000fe2000000092e */
[----:B------:R-:W-:Y:S01]  /*1bd00*/  FFMA R50, -R99, 1.4426950216293334961, -R50 ;  /* 0x3fb8aa3b63327823 */ /* 0x000fe20000000932 */
[----:B------:R-:W-:Y:S01]  /*1bd10*/  FFMA R0, -R101, 1.4426950216293334961, -R0 ;  /* 0x3fb8aa3b65007823 */ /* 0x000fe20000000900 */
[----:B------:R-:W-:Y:S01]  /*1bd20*/  FFMA R38, -R103, 1.4426950216293334961, -R38 ;  /* 0x3fb8aa3b67267823 */ /* 0x000fe20000000926 */
[----:B------:R3:W-:Y:S01]  /*1bd30*/  MUFU.EX2 R49, R52 ;  /* 0x0000003400317308 */ /* 0x0007e20000000800 */
[----:B------:R-:W-:Y:S01]  /*1bd40*/  FFMA R34, -R93, 1.925963033500011079e-08, R34 ;  /* 0x32a570605d227823 */ /* 0x000fe20000000122 */
[----:B------:R-:W-:Y:S01]  /*1bd50*/  FFMA R46, -R97, 1.925963033500011079e-08, R46 ;  /* 0x32a57060612e7823 */ /* 0x000fe2000000012e */
[----:B------:R-:W-:Y:S01]  /*1bd60*/  FFMA R50, -R99, 1.925963033500011079e-08, R50 ;  /* 0x32a5706063327823 */ /* 0x000fe20000000132 */
[----:B------:R-:W-:Y:S01]  /*1bd70*/  FFMA R0, -R101, 1.925963033500011079e-08, R0 ;  /* 0x32a5706065007823 */ /* 0x000fe20000000100 */
[----:B------:R-:W-:Y:S01]  /*1bd80*/  FFMA R38, -R103, 1.925963033500011079e-08, R38 ;  /* 0x32a5706067267823 */ /* 0x000fe20000000126 */
[----:B------:R-:W-:Y:S01]  /*1bd90*/  SHF.L.U32 R27, R20, 0x17, RZ ;  /* 0x00000017141b7819 */ /* 0x000fe200000006ff */
[----:B------:R-:W-:Y:S01]  /*1bda0*/  BSSY B1, `(.L_x_571) ;  /* 0x0000034000017945 */ /* 0x000fe20003800000 */
[----:B------:R-:W1:Y:S01]  /*1bdb0*/  MUFU.EX2 R24, R24 ;  /* 0x0000001800187308 */ /* 0x000e620000000800 */
[----:B---3--:R-:W-:Y:S01]  /*1bdc0*/  FFMA R52, R23, R30, 1 ;  /* 0x3f80000017347423 */ /* 0x008fe2000000001e */
[----:B------:R-:W-:-:S02]  /*1bdd0*/  IADD3 R23, R31, 0x1800000, RZ ;  /* 0x018000001f177810 */ /* 0x000fc40007ffe0ff */
[----:B------:R-:W-:Y:S02]  /*1bde0*/  SHF.L.U32 R21, R21, 0x17, RZ ;  /* 0x0000001715157819 */ /* 0x000fe400000006ff */
[----:B------:R-:W-:Y:S02]  /*1bdf0*/  LOP3.LUT R23, R23, 0x7f800000, RZ, 0xc0, !PT ;  /* 0x7f80000017177812 */ /* 0x000fe400078ec0ff */
[----:B------:R-:W2:Y:S01]  /*1be00*/  MUFU.EX2 R26, R26 ;  /* 0x0000001a001a7308 */ /* 0x000ea20000000800 */
[----:B------:R-:W-:Y:S02]  /*1be10*/  SHF.L.U32 R25, R25, 0x17, RZ ;  /* 0x0000001719197819 */ /* 0x000fe400000006ff */
[----:B------:R-:W-:Y:S02]  /*1be20*/  ISETP.GT.U32.AND P2, PT, R23, 0x1ffffff, PT ;  /* 0x01ffffff1700780c */ /* 0x000fe40003f44070 */
[----:B------:R-:W-:Y:S02]  /*1be30*/  SHF.L.U32 R35, R39, 0x17, RZ ;  /* 0x0000001727237819 */ /* 0x000fe400000006ff */
[----:B------:R-:W-:Y:S01]  /*1be40*/  SHF.L.U32 R37, R37, 0x17, RZ ;  /* 0x0000001725257819 */ /* 0x000fe200000006ff */
[----:B------:R-:W3:Y:S01]  /*1be50*/  MUFU.EX2 R32, R32 ;  /* 0x0000002000207308 */ /* 0x000ee20000000800 */
[----:B-1----:R-:W-:Y:S01]  /*1be60*/  FFMA R56, R27, R24, 1 ;  /* 0x3f8000001b387423 */ /* 0x002fe20000000018 */
[----:B------:R-:W-:-:S02]  /*1be70*/  SHF.L.U32 R20, R40, 0x17, RZ ;  /* 0x0000001728147819 */ /* 0x000fc400000006ff */
[----:B------:R-:W-:Y:S02]  /*1be80*/  SHF.L.U32 R22, R45, 0x17, RZ ;  /* 0x000000172d167819 */ /* 0x000fe400000006ff */
[----:B------:R-:W-:Y:S01]  /*1be90*/  SHF.L.U32 R23, R48, 0x17, RZ ;  /* 0x0000001730177819 */ /* 0x000fe200000006ff */
[----:B------:R-:W-:Y:S01]  /*1bea0*/  FFMA R20, R20, R33, 1 ;  /* 0x3f80000014147423 */ /* 0x000fe20000000021 */
[----:B------:R-:W1:Y:S01]  /*1beb0*/  MUFU.EX2 R36, R36 ;  /* 0x0000002400247308 */ /* 0x000e620000000800 */
[----:B--2---:R-:W-:Y:S01]  /*1bec0*/  FFMA R55, R21, R26, 1 ;  /* 0x3f80000015377423 */ /* 0x004fe2000000001a */
[----:B------:R-:W-:Y:S01]  /*1bed0*/  SHF.L.U32 R21, R44, 0x17, RZ ;  /* 0x000000172c157819 */ /* 0x000fe200000006ff */
[----:B------:R-:W-:Y:S01]  /*1bee0*/  FFMA R22, R22, R47, 1 ;  /* 0x3f80000016167423 */ /* 0x000fe2000000002f */
[----:B------:R-:W-:Y:S02]  /*1bef0*/  SHF.L.U32 R24, R42, 0x17, RZ ;  /* 0x000000172a187819 */ /* 0x000fe400000006ff */
[----:B------:R-:W-:-:S02]  /*1bf00*/  SHF.L.U32 R26, R53, 0x17, RZ ;  /* 0x00000017351a7819 */ /* 0x000fc400000006ff */
[----:B------:R-:W2:Y:S01]  /*1bf10*/  MUFU.EX2 R34, R34 ;  /* 0x0000002200227308 */ /* 0x000ea20000000800 */
[----:B---3--:R-:W-:Y:S01]  /*1bf20*/  FFMA R39, R25, R32, 1 ;  /* 0x3f80000019277423 */ /* 0x008fe20000000020 */
[----:B------:R-:W-:Y:S01]  /*1bf30*/  SHF.L.U32 R25, R51, 0x17, RZ ;  /* 0x0000001733197819 */ /* 0x000fe200000006ff */
[----:B------:R-:W-:Y:S01]  /*1bf40*/  FFMA R24, R24, R49, 1 ;  /* 0x3f80000018187423 */ /* 0x000fe20000000031 */
[----:B------:R-:W-:-:S04]  /*1bf50*/  SHF.L.U32 R27, R54, 0x17, RZ ;  /* 0x00000017361b7819 */ /* 0x000fc800000006ff */
[----:B------:R-:W3:Y:S01]  /*1bf60*/  MUFU.EX2 R46, R46 ;  /* 0x0000002e002e7308 */ /* 0x000ee20000000800 */
[----:B-1----:R-:W-:Y:S01]  /*1bf70*/  FFMA R35, R35, R36, 1 ;  /* 0x3f80000023237423 */ /* 0x002fe20000000024 */
[----:B------:R-:W-:-:S05]  /*1bf80*/  SHF.L.U32 R36, R41, 0x17, RZ ;  /* 0x0000001729247819 */ /* 0x000fca00000006ff */
[----:B------:R-:W-:Y:S01]  /*1bf90*/  FFMA R36, R36, R43, 1 ;  /* 0x3f80000024247423 */ /* 0x000fe2000000002b */
[----:B------:R-:W1:Y:S01]  /*1bfa0*/  MUFU.EX2 R50, R50 ;  /* 0x0000003200327308 */ /* 0x000e620000000800 */
[----:B--2---:R-:W-:-:S07]  /*1bfb0*/  FFMA R37, R37, R34, 1 ;  /* 0x3f80000025257423 */ /* 0x004fce0000000022 */
[----:B------:R-:W2:Y:S01]  /*1bfc0*/  MUFU.EX2 R0, R0 ;  /* 0x0000000000007308 */ /* 0x000ea20000000800 */
[----:B---3--:R-:W-:-:S07]  /*1bfd0*/  FFMA R21, R21, R46, 1 ;  /* 0x3f80000015157423 */ /* 0x008fce000000002e */
[----:B------:R-:W3:Y:S01]  /*1bfe0*/  MUFU.EX2 R3, R2 ;  /* 0x0000000200037308 */ /* 0x000ee20000000800 */
[----:B-1----:R-:W-:-:S07]  /*1bff0*/  FFMA R23, R23, R50, 1 ;  /* 0x3f80000017177423 */ /* 0x002fce0000000032 */
[----:B------:R-:W1:Y:S01]  /*1c000*/  MUFU.EX2 R38, R38 ;  /* 0x0000002600267308 */ /* 0x000e620000000800 */
[----:B--2---:R-:W-:Y:S01]  /*1c010*/  FFMA R25, R25, R0, 1 ;  /* 0x3f80000019197423 */ /* 0x004fe20000000000 */
[----:B---3--:R-:W-:Y:S01]  /*1c020*/  FFMA R26, R26, R3, 1 ;  /* 0x3f8000001a1a7423 */ /* 0x008fe20000000003 */
[----:B-1----:R-:W-:Y:S01]  /*1c030*/  FFMA R27, R27, R38, 1 ;  /* 0x3f8000001b1b7423 */ /* 0x002fe20000000026 */
[----:B------:R-:W-:Y:S06]  /*1c040*/  @P2 BRA `(.L_x_572) ;  /* 0x0000000000142947 */ /* 0x000fec0003800000 */
[----:B------:R-:W-:Y:S02]  /*1c050*/  MOV R0, R31 ;  /* 0x0000001f00007202 */ /* 0x000fe40000000f00 */
[----:B------:R-:W-:-:S07]  /*1c060*/  MOV R2, 0x1c080 ;  /* 0x0001c08000027802 */ /* 0x000fce0000000f00 */
[----:B------:R-:W-:Y:S05]  /*1c070*/  CALL.REL.NOINC `($__internal_0_$__cuda_sm20_rcp_rn_f32_slowpath) ;  /* 0x0000011c000c7944 */ /* 0x000fea0003c00000 */
[----:B------:R-:W-:Y:S01]  /*1c080*/  IMAD.MOV.U32 R30, RZ, RZ, R0 ;  /* 0x000000ffff1e7224 */ /* 0x000fe200078e0000 */
[----:B------:R-:W-:Y:S06]  /*1c090*/  BRA `(.L_x_573) ;  /* 0x0000000000107947 */ /* 0x000fec0003800000 */
.L_x_572:
[----:B------:R-:W1:Y:S02]  /*1c0a0*/  MUFU.RCP R30, R31 ;  /* 0x0000001f001e7308 */ /* 0x000e640000001000 */
[----:B-1----:R-:W-:-:S04]  /*1c0b0*/  FFMA R0, R31, R30, -1 ;  /* 0xbf8000001f007423 */ /* 0x002fc8000000001e */
[----:B------:R-:W-:-:S04]  /*1c0c0*/  FADD.FTZ R3, -R0, -RZ ;  /* 0x800000ff00037221 */ /* 0x000fc80000010100 */
[----:B------:R-:W-:-:S07]  /*1c0d0*/  FFMA R30, R30, R3, R30 ;  /* 0x000000031e1e7223 */ /* 0x000fce000000001e */
.L_x_573:
[----:B------:R-:W-:Y:S05]  /*1c0e0*/  BSYNC B1 ;  /* 0x0000000000017941 */ /* 0x000fea0003800000 */
.L_x_571:
        /* <DEDUP_REMOVED lines=10> */
.L_x_575:
[----:B------:R-:W1:Y:S02]  /*1c190*/  MUFU.RCP R31, R56 ;  /* 0x00000038001f7308 */ /* 0x000e640000001000 */
[----:B-1----:R-:W-:-:S04]  /*1c1a0*/  FFMA R0, R56, R31, -1 ;  /* 0xbf80000038007423 */ /* 0x002fc8000000001f */
[----:B------:R-:W-:-:S04]  /*1c1b0*/  FADD.FTZ R0, -R0, -RZ ;  /* 0x800000ff00007221 */ /* 0x000fc80000010100 */
[----:B------:R-:W-:-:S07]  /*1c1c0*/  FFMA R31, R31, R0, R31 ;  /* 0x000000001f1f7223 */ /* 0x000fce000000001f */
.L_x_576:
[----:B------:R-:W-:Y:S05]  /*1c1d0*/  BSYNC B1 ;  /* 0x0000000000017941 */ /* 0x000fea0003800000 */
.L_x_574:
        /* <DEDUP_REMOVED lines=10> */
.L_x_578:
[----:B------:R-:W1:Y:S02]  /*1c280*/  MUFU.RCP R32, R55 ;  /* 0x0000003700207308 */ /* 0x000e640000001000 */
[----:B-1----:R-:W-:-:S04]  /*1c290*/  FFMA R0, R55, R32, -1 ;  /* 0xbf80000037007423 */ /* 0x002fc80000000020 */
[----:B------:R-:W-:-:S04]  /*1c2a0*/  FADD.FTZ R3, -R0, -RZ ;  /* 0x800000ff00037221 */ /* 0x000fc80000010100 */
[----:B------:R-:W-:-:S07]  /*1c2b0*/  FFMA R32, R32, R3, R32 ;  /* 0x0000000320207223 */ /* 0x000fce0000000020 */
.L_x_579:
[----:B------:R-:W-:Y:S05]  /*1c2c0*/  BSYNC B1 ;  /* 0x0000000000017941 */ /* 0x000fea0003800000 */
.L_x_577:
        /* <DEDUP_REMOVED lines=10> */
.L_x_581:
[----:B------:R-:W1:Y:S02]  /*1c370*/  MUFU.RCP R33, R52 ;  /* 0x0000003400217308 */ /* 0x000e640000001000 */
[----:B-1----:R-:W-:-:S04]  /*1c380*/  FFMA R0, R52, R33, -1 ;  /* 0xbf80000034007423 */ /* 0x002fc80000000021 */
[----:B------:R-:W-:-:S04]  /*1c390*/  FADD.FTZ R0, -R0, -RZ ;  /* 0x800000ff00007221 */ /* 0x000fc80000010100 */
[----:B------:R-:W-:-:S07]  /*1c3a0*/  FFMA R33, R33, R0, R33 ;  /* 0x0000000021217223 */ /* 0x000fce0000000021 */
.L_x_582:
[----:B------:R-:W-:Y:S05]  /*1c3b0*/  BSYNC B1 ;  /* 0x0000000000017941 */ /* 0x000fea0003800000 */
.L_x_580:
        /* <DEDUP_REMOVED lines=10> */
.L_x_584:
[----:B------:R-:W1:Y:S02]  /*1c460*/  MUFU.RCP R34, R39 ;  /* 0x0000002700227308 */ /* 0x000e640000001000 */
[----:B-1----:R-:W-:-:S04]  /*1c470*/  FFMA R0, R39, R34, -1 ;  /* 0xbf80000027007423 */ /* 0x002fc80000000022 */
[----:B------:R-:W-:-:S04]  /*1c480*/  FADD.FTZ R3, -R0, -RZ ;  /* 0x800000ff00037221 */ /* 0x000fc80000010100 */
[----:B------:R-:W-:-:S07]  /*1c490*/  FFMA R34, R34, R3, R34 ;  /* 0x0000000322227223 */ /* 0x000fce0000000022 */
.L_x_585:
[----:B------:R-:W-:Y:S05]  /*1c4a0*/  BSYNC B1 ;  /* 0x0000000000017941 */ /* 0x000fea0003800000 */
.L_x_583:
        /* <DEDUP_REMOVED lines=10> */
.L_x_587:
[----:B------:R-:W1:Y:S02]  /*1c550*/  MUFU.RCP R0, R37 ;  /* 0x0000002500007308 */ /* 0x000e640000001000 */
[----:B-1----:R-:W-:-:S04]  /*1c560*/  FFMA R2, R37, R0, -1 ;  /* 0xbf80000025027423 */ /* 0x002fc80000000000 */
[----:B------:R-:W-:-:S04]  /*1c570*/  FADD.FTZ R39, -R2, -RZ ;  /* 0x800000ff02277221 */ /* 0x000fc80000010100 */
[----:B------:R-:W-:-:S07]  /*1c580*/  FFMA R39, R0, R39, R0 ;  /* 0x0000002700277223 */ /* 0x000fce0000000000 */
.L_x_588:
[----:B------:R-:W-:Y:S05]  /*1c590*/  BSYNC B1 ;  /* 0x0000000000017941 */ /* 0x000fea0003800000 */
.L_x_586:
        /* <DEDUP_REMOVED lines=10> */
.L_x_590:
[----:B------:R-:W1:Y:S02]  /*1c640*/  MUFU.RCP R0, R35 ;  /* 0x0000002300007308 */ /* 0x000e640000001000 */
[----:B-1----:R-:W-:-:S04]  /*1c650*/  FFMA R2, R35, R0, -1 ;  /* 0xbf80000023027423 */ /* 0x002fc80000000000 */
[----:B------:R-:W-:-:S04]  /*1c660*/  FADD.FTZ R37, -R2, -RZ ;  /* 0x800000ff02257221 */ /* 0x000fc80000010100 */
[----:B------:R-:W-:-:S07]  /*1c670*/  FFMA R37, R0, R37, R0 ;  /* 0x0000002500257223 */ /* 0x000fce0000000000 */
.L_x_591:
[----:B------:R-:W-:Y:S05]  /*1c680*/  BSYNC B1 ;  /* 0x0000000000017941 */ /* 0x000fea0003800000 */
.L_x_589:
        /* <DEDUP_REMOVED lines=10> */
.L_x_593:
[----:B------:R-:W1:Y:S02]  /*1c730*/  MUFU.RCP R3, R36 ;  /* 0x0000002400037308 */ /* 0x000e640000001000 */
[----:B-1----:R-:W-:-:S04]  /*1c740*/  FFMA R0, R36, R3, -1 ;  /* 0xbf80000024007423 */ /* 0x002fc80000000003 */
[----:B------:R-:W-:-:S04]  /*1c750*/  FADD.FTZ R0, -R0, -RZ ;  /* 0x800000ff00007221 */ /* 0x000fc80000010100 */
[----:B------:R-:W-:-:S07]  /*1c760*/  FFMA R38, R3, R0, R3 ;  /* 0x0000000003267223 */ /* 0x000fce0000000003 */
.L_x_594:
[----:B------:R-:W-:Y:S05]  /*1c770*/  BSYNC B1 ;  /* 0x0000000000017941 */ /* 0x000fea0003800000 */
.L_x_592:
        /* <DEDUP_REMOVED lines=10> */
.L_x_596:
[----:B------:R-:W1:Y:S02]  /*1c820*/  MUFU.RCP R35, R20 ;  /* 0x0000001400237308 */ /* 0x000e640000001000 */
[----:B-1----:R-:W-:-:S04]  /*1c830*/  FFMA R0, R20, R35, -1 ;  /* 0xbf80000014007423 */ /* 0x002fc80000000023 */
[----:B------:R-:W-:-:S04]  /*1c840*/  FADD.FTZ R0, -R0, -RZ ;  /* 0x800000ff00007221 */ /* 0x000fc80000010100 */
[----:B------:R-:W-:-:S07]  /*1c850*/  FFMA R35, R35, R0, R35 ;  /* 0x0000000023237223 */ /* 0x000fce0000000023 */
.L_x_597:
[----:B------:R-:W-:Y:S05]  /*1c860*/  BSYNC B1 ;  /* 0x0000000000017941 */ /* 0x000fea0003800000 */
.L_x_595:
        /* <DEDUP_REMOVED lines=10> */
.L_x_599:
[----:B------:R-:W1:Y:S02]  /*1c910*/  MUFU.RCP R36, R21 ;  /* 0x0000001500247308 */ /* 0x000e640000001000 */
[----:B-1----:R-:W-:-:S04]  /*1c920*/  FFMA R0, R21, R36, -1 ;  /* 0xbf80000015007423 */ /* 0x002fc80000000024 */
[----:B------:R-:W-:-:S04]  /*1c930*/  FADD.FTZ R3, -R0, -RZ ;  /* 0x800000ff00037221 */ /* 0x000fc80000010100 */
[----:B------:R-:W-:-:S07]  /*1c940*/  FFMA R36, R36, R3, R36 ;  /* 0x0000000324247223 */ /* 0x000fce0000000024 */
.L_x_600:
[----:B------:R-:W-:Y:S05]  /*1c950*/  BSYNC B1 ;  /* 0x0000000000017941 */ /* 0x000fea0003800000 */
.L_x_598:
        /* <DEDUP_REMOVED lines=10> */
.L_x_602:
[----:B------:R-:W1:Y:S02]  /*1ca00*/  MUFU.RCP R3, R22 ;  /* 0x0000001600037308 */ /* 0x000e640000001000 */
[----:B-1----:R-:W-:-:S04]  /*1ca10*/  FFMA R0, R22, R3, -1 ;  /* 0xbf80000016007423 */ /* 0x002fc80000000003 */
[----:B------:R-:W-:-:S04]  /*1ca20*/  FADD.FTZ R0, -R0, -RZ ;  /* 0x800000ff00007221 */ /* 0x000fc80000010100 */
[----:B------:R-:W-:-:S07]  /*1ca30*/  FFMA R40, R3, R0, R3 ;  /* 0x0000000003287223 */ /* 0x000fce0000000003 */
.L_x_603:
[----:B------:R-:W-:Y:S05]  /*1ca40*/  BSYNC B1 ;  /* 0x0000000000017941 */ /* 0x000fea0003800000 */
.L_x_601:
        /* <DEDUP_REMOVED lines=10> */
.L_x_605:
[----:B------:R-:W1:Y:S02]  /*1caf0*/  MUFU.RCP R0, R23 ;  /* 0x0000001700007308 */ /* 0x000e640000001000 */
[----:B-1----:R-:W-:-:S04]  /*1cb00*/  FFMA R2, R23, R0, -1 ;  /* 0xbf80000017027423 */ /* 0x002fc80000000000 */
[----:B------:R-:W-:-:S04]  /*1cb10*/  FADD.FTZ R41, -R2, -RZ ;  /* 0x800000ff02297221 */ /* 0x000fc80000010100 */
[----:B------:R-:W-:-:S07]  /*1cb20*/  FFMA R41, R0, R41, R0 ;  /* 0x0000002900297223 */ /* 0x000fce0000000000 */
.L_x_606:
[----:B------:R-:W-:Y:S05]  /*1cb30*/  BSYNC B1 ;  /* 0x0000000000017941 */ /* 0x000fea0003800000 */
.L_x_604:
        /* <DEDUP_REMOVED lines=10> */
.L_x_608:
[----:B------:R-:W1:Y:S02]  /*1cbe0*/  MUFU.RCP R3, R24 ;  /* 0x0000001800037308 */ /* 0x000e640000001000 */
[----:B-1----:R-:W-:-:S04]  /*1cbf0*/  FFMA R0, R24, R3, -1 ;  /* 0xbf80000018007423 */ /* 0x002fc80000000003 */
[----:B------:R-:W-:-:S04]  /*1cc00*/  FADD.FTZ R0, -R0, -RZ ;  /* 0x800000ff00007221 */ /* 0x000fc80000010100 */
[----:B------:R-:W-:-:S07]  /*1cc10*/  FFMA R42, R3, R0, R3 ;  /* 0x00000000032a7223 */ /* 0x000fce0000000003 */
.L_x_609:
[----:B------:R-:W-:Y:S05]  /*1cc20*/  BSYNC B1 ;  /* 0x0000000000017941 */ /* 0x000fea0003800000 */
.L_x_607:
        /* <DEDUP_REMOVED lines=10> */
.L_x_611:
[----:B------:R-:W1:Y:S02]  /*1ccd0*/  MUFU.RCP R0, R25 ;  /* 0x0000001900007308 */ /* 0x000e640000001000 */
[----:B-1----:R-:W-:-:S04]  /*1cce0*/  FFMA R2, R25, R0, -1 ;  /* 0xbf80000019027423 */ /* 0x002fc80000000000 */
[----:B------:R-:W-:-:S04]  /*1ccf0*/  FADD.FTZ R43, -R2, -RZ ;  /* 0x800000ff022b7221 */ /* 0x000fc80000010100 */
[----:B------:R-:W-:-:S07]  /*1cd00*/  FFMA R43, R0, R43, R0 ;  /* 0x0000002b002b7223 */ /* 0x000fce0000000000 */
.L_x_612:
[----:B------:R-:W-:Y:S05]  /*1cd10*/  BSYNC B1 ;  /* 0x0000000000017941 */ /* 0x000fea0003800000 */
.L_x_610:
        /* <DEDUP_REMOVED lines=10> */
.L_x_614:
[----:B------:R-:W1:Y:S02]  /*1cdc0*/  MUFU.RCP R3, R26 ;  /* 0x0000001a00037308 */ /* 0x000e640000001000 */
[----:B-1----:R-:W-:-:S04]  /*1cdd0*/  FFMA R0, R26, R3, -1 ;  /* 0xbf8000001a007423 */ /* 0x002fc80000000003 */
[----:B------:R-:W-:-:S04]  /*1cde0*/  FADD.FTZ R0, -R0, -RZ ;  /* 0x800000ff00007221 */ /* 0x000fc80000010100 */
[----:B------:R-:W-:-:S07]  /*1cdf0*/  FFMA R24, R3, R0, R3 ;  /* 0x0000000003187223 */ /* 0x000fce0000000003 */
.L_x_615:
[----:B------:R-:W-:Y:S05]  /*1ce00*/  BSYNC B1 ;  /* 0x0000000000017941 */ /* 0x000fea0003800000 */
.L_x_613:
        /* <DEDUP_REMOVED lines=8> */
.L_x_616:
[----:B------:R-:W1:Y:S02]  /*1ce90*/  MUFU.RCP R0, R27 ;  /* 0x0000001b00007308 */ /* 0x000e640000001000 */
[----:B-1----:R-:W-:-:S04]  /*1cea0*/  FFMA R2, R27, R0, -1 ;  /* 0xbf8000001b027423 */ /* 0x002fc80000000000 */
[----:B------:R-:W-:-:S04]  /*1ceb0*/  FADD.FTZ R3, -R2, -RZ ;  /* 0x800000ff02037221 */ /* 0x000fc80000010100 */
[----:B------:R-:W-:-:S07]  /*1cec0*/  FFMA R0, R0, R3, R0 ;  /* 0x0000000300007223 */ /* 0x000fce0000000000 */
.L_x_617:
        /* <DEDUP_REMOVED lines=29> */
.L_x_619:
[----:B------:R-:W-:Y:S05]  /*1d0a0*/  BSYNC B0 ;  /* 0x0000000000007941 */ /* 0x000fea0003800000 */
.L_x_618:
[----:B------:R-:W-:Y:S06]  /*1d0b0*/  BAR.SYNC.DEFER_BLOCKING 0x1, 0x100 ;  /* 0x0044000000007b1d */ /* 0x000fec0000010000 */
[----:B------:R-:W-:Y:S04]  /*1d0c0*/  BSSY B0, `(.L_x_620) ;  /* 0x000000a000007945 */ /* 0x000fe80003800000 */
[----:B------:R-:W-:Y:S05]  /*1d0d0*/  @P0 BRA `(.L_x_621) ;  /* 0x0000000000200947 */ /* 0x000fea0003800000 */
[----:B------:R-:W-:-:S06]  /*1d0e0*/  UISETP.NE.AND UP0, UPT, UR43, 0x3, UPT ;  /* 0x000000032b00788c */ /* 0x000fcc000bf05270 */
[----:B------:R-:W-:-:S13]  /*1d0f0*/  PLOP3.LUT P2, PT, PT, PT, UP0, 0x80, 0x0 ;  /* 0x000000000000781c */ /* 0x000fda0003f4f008 */
[----:B------:R-:W-:Y:S05]  /*1d100*/  @!P2 BRA `(.L_x_622) ;  /* 0x000000000004a947 */ /* 0x000fea0003800000 */
[----:B------:R-:W-:Y:S01]  /*1d110*/  BPT.TRAP 0x1 ;  /* 0x000000040000795c */ /* 0x000fe20000300000 */
.L_x_622:
[----:B------:R-:W-:-:S04]  /*1d120*/  ULEA UR4, UR8, UR46, 0x3 ;  /* 0x0000002e08047291 */ /* 0x000fc8000f8e183f */
[----:B------:R-:W-:-:S04]  /*1d130*/  UIADD3 UR4, UR4, 0x50, URZ ;  /* 0x0000005004047890 */ /* 0x000fc8000fffe03f */
[----:B------:R-:W-:-:S09]  /*1d140*/  UPRMT UR4, UR47, 0x654, UR4 ;  /* 0x000006542f047896 */ /* 0x000fd20008000004 */
[----:B------:R-:W-:Y:S03]  /*1d150*/  SYNCS.ARRIVE.TRANS64.RED.A1T0 RZ, [UR4], RZ ;  /* 0x000000ffffff79a7 */ /* 0x000fe60008100404 */
.L_x_621:
[----:B------:R-:W-:Y:S05]  /*1d160*/  BSYNC B0 ;  /* 0x0000000000007941 */ /* 0x000fea0003800000 */
.L_x_620:
        /* <DEDUP_REMOVED lines=9> */
.L_x_625:
[C---:B------:R-:W-:Y:S01]  /*1d200*/  LEA R0, R12.reuse, UR46, 0x3 ;  /* 0x0000002e0c007c11 */ /* 0x040fe2000f8e18ff */
[----:B------:R-:W-:Y:S01]  /*1d210*/  BSSY B1, `(.L_x_626) ;  /* 0x0000006000017945 */ /* 0x000fe20003800000 */
[----:B------:R-:W-:Y:S02]  /*1d220*/  SHF.L.U32 R3, R13, 0x1f, RZ ;  /* 0x0000001f0d037819 */ /* 0x000fe400000006ff */
[----:B-1----:R-:W-:Y:S02]  /*1d230*/  @!P1 LEA R21, R12, R15, 0xd ;  /* 0x0000000f0c159211 */ /* 0x002fe400078e68ff */
[----:B------:R-:W1:Y:S02]  /*1d240*/  SYNCS.PHASECHK.TRANS64.TRYWAIT P2, [R0+URZ+0x30], R3 ;  /* 0x00003003000075a7 */ /* 0x000e64000804017f */
[----:B------:R-:W-:Y:S01]  /*1d250*/  @!P1 LEA R2, R18, R21, 0x1 ;  /* 0x0000001512029211 */ /* 0x000fe200078e08ff */
[----:B-1----:R-:W-:Y:S06]  /*1d260*/  @!P2 BRA `(.L_x_627) ;  /* 0x000000fc00c8a947 */ /* 0x002fec0003800000 */
.L_x_1122:
[----:B------:R-:W-:Y:S05]  /*1d270*/  BSYNC B1 ;  /* 0x0000000000017941 */ /* 0x000fea0003800000 */
.L_x_626:
        /* <DEDUP_REMOVED lines=8> */
.L_x_624:
[----:B------:R-:W-:Y:S05]  /*1d300*/  BSYNC B0 ;  /* 0x0000000000007941 */ /* 0x000fea0003800000 */
.L_x_623:
[----:B------:R-:W2:Y:S04]  /*1d310*/  LDL.LU R3, [R1+0x140] ;  /* 0x0001400001037983 */ /* 0x000ea80000300800 */
        /* <DEDUP_REMOVED lines=14> */
[----:B------:R-:W5:Y:S01]  /*1d400*/  LDL.LU R52, [R1+0x17c] ;  /* 0x00017c0001347983 */ /* 0x000f620000300800 */
[--C-:B---3--:R-:W-:Y:S01]  /*1d410*/  HADD2.F32 R20, -RZ, R9.reuse.H0_H0 ;  /* 0x20000009ff147230 */ /* 0x108fe20000004100 */
[----:B------:R-:W-:Y:S01]  /*1d420*/  MOV R54, 0x3bbb989d ;  /* 0x3bbb989d00367802 */ /* 0x000fe20000000f00 */
[----:B------:R-:W-:Y:S01]  /*1d430*/  HADD2.F32 R22, -RZ, R9.H1_H1 ;  /* 0x30000009ff167230 */ /* 0x000fe20000004100 */
[----:B------:R-:W-:Y:S01]  /*1d440*/  MOV R55, 0x437c0000 ;  /* 0x437c000000377802 */ /* 0x000fe20000000f00 */
[----:B----4-:R-:W-:Y:S01]  /*1d450*/  HADD2.F32 R50, -RZ, R7.H1_H1 ;  /* 0x30000007ff327230 */ /* 0x010fe20000004100 */
[----:B------:R-:W-:Y:S01]  /*1d460*/  BSSY B1, `(.L_x_628) ;  /* 0x00000bb000017945 */ /* 0x000fe20003800000 */
[C---:B--2---:R-:W-:Y:S01]  /*1d470*/  FMUL R3, R17.reuse, R3 ;  /* 0x0000000311037220 */ /* 0x044fe20000400000 */
[----:B-----5:R-:W-:Y:S01]  /*1d480*/  FMUL R21, R17, R2 ;  /* 0x0000000211157220 */ /* 0x020fe20000400000 */
[----:B------:R-:W-:-:S02]  /*1d490*/  HADD2.F32 R2, -RZ, R8.H1_H1 ;  /* 0x30000008ff027230 */ /* 0x000fc40000004100 */
[C---:B------:R-:W-:Y:S01]  /*1d4a0*/  FMUL R23, R17.reuse, R0 ;  /* 0x0000000011177220 */ /* 0x040fe20000400000 */
[----:B------:R-:W-:Y:S02]  /*1d4b0*/  HADD2.F32 R0, -RZ, R8.H0_H0 ;  /* 0x20000008ff007230 */ /* 0x000fe40000004100 */
[C---:B------:R-:W-:Y:S01]  /*1d4c0*/  FFMA R21, R16.reuse, R2, R21 ;  /* 0x0000000210157223 */ /* 0x040fe20000000015 */
[--C-:B------:R-:W-:Y:S02]  /*1d4d0*/  HADD2.F32 R2, -RZ, R10.reuse.H1_H1 ;  /* 0x3000000aff027230 */ /* 0x100fe40000004100 */
[C---:B------:R-:W-:Y:S01]  /*1d4e0*/  FMUL R25, R17.reuse, R25 ;  /* 0x0000001911197220 */ /* 0x040fe20000400000 */
[C---:B------:R-:W-:Y:S01]  /*1d4f0*/  FFMA R23, R16.reuse, R20, R23 ;  /* 0x0000001410177223 */ /* 0x040fe20000000017 */
[----:B------:R-:W-:Y:S01]  /*1d500*/  FFMA R3, R16, R0, R3 ;  /* 0x0000000010037223 */ /* 0x000fe20000000003 */
[----:B------:R-:W-:Y:S02]  /*1d510*/  HADD2.F32 R0, -RZ, R10.H0_H0 ;  /* 0x2000000aff007230 */ /* 0x000fe40000004100 */
[----:B------:R-:W-:Y:S01]  /*1d520*/  FMUL R27, R17, R27 ;  /* 0x0000001b111b7220 */ /* 0x000fe20000400000 */
[----:B------:R-:W-:-:S02]  /*1d530*/  HADD2.F32 R20, -RZ, R11.H0_H0 ;  /* 0x2000000bff147230 */ /* 0x000fc40000004100 */
[C---:B------:R-:W-:Y:S01]  /*1d540*/  FFMA R25, R16.reuse, R22, R25 ;  /* 0x0000001610197223 */ /* 0x040fe20000000019 */
[----:B------:R-:W-:Y:S02]  /*1d550*/  HADD2.F32 R22, -RZ, R4.H0_H0 ;  /* 0x20000004ff167230 */ /* 0x000fe40000004100 */
[----:B------:R-:W-:Y:S01]  /*1d560*/  FMUL R31, R17, R31 ;  /* 0x0000001f111f7220 */ /* 0x000fe20000400000 */
[C---:B------:R-:W-:Y:S01]  /*1d570*/  FFMA R27, R16.reuse, R0, R27 ;  /* 0x00000000101b7223 */ /* 0x040fe2000000001b */
[----:B------:R-:W-:Y:S02]  /*1d580*/  FFMA.SAT R0, -R3, R54, 0.5 ;  /* 0x3f00000003007423 */ /* 0x000fe40000002136 */
[----:B------:R-:W-:Y:S01]  /*1d590*/  FFMA R31, R16, R2, R31 ;  /* 0x00000002101f7223 */ /* 0x000fe2000000001f */
[----:B------:R-:W-:Y:S01]  /*1d5a0*/  FMUL R33, R17, R33 ;  /* 0x0000002111217220 */ /* 0x000fe20000400000 */
[----:B------:R-:W-:Y:S01]  /*1d5b0*/  FFMA.SAT R2, -R21, R54, 0.5 ;  /* 0x3f00000015027423 */ /* 0x000fe20000002136 */
[-C--:B------:R-:W-:Y:S01]  /*1d5c0*/  FFMA.RM R0, R0, R55.reuse, 12582913 ;  /* 0x4b40000100007423 */ /* 0x080fe20000004037 */
[----:B------:R-:W-:Y:S01]  /*1d5d0*/  FMUL R35, R17, R32 ;  /* 0x0000002011237220 */ /* 0x000fe20000400000 */
[----:B------:R-:W-:Y:S01]  /*1d5e0*/  FFMA R33, R16, R20, R33 ;  /* 0x0000001410217223 */ /* 0x000fe20000000021 */
[----:B------:R-:W-:Y:S01]  /*1d5f0*/  FFMA.RM R2, R2, R55, 12582913 ;  /* 0x4b40000102027423 */ /* 0x000fe20000004037 */
[----:B------:R-:W-:-:S02]  /*1d600*/  HADD2.F32 R20, -RZ, R11.H1_H1 ;  /* 0x3000000bff147230 */ /* 0x000fc40000004100 */
[C---:B------:R-:W-:Y:S01]  /*1d610*/  FMUL R37, R17.reuse, R26 ;  /* 0x0000001a11257220 */ /* 0x040fe20000400000 */
[----:B------:R-:W-:Y:S02]  /*1d620*/  HADD2.F32 R26, -RZ, R4.H1_H1 ;  /* 0x30000004ff1a7230 */ /* 0x000fe40000004100 */
[--C-:B------:R-:W-:Y:S02]  /*1d630*/  HADD2.F32 R32, -RZ, R5.reuse.H0_H0 ;  /* 0x20000005ff207230 */ /* 0x100fe40000004100 */
[----:B------:R-:W-:Y:S01]  /*1d640*/  FFMA R37, R16, R22, R37 ;  /* 0x0000001610257223 */ /* 0x000fe20000000025 */
[----:B------:R-:W-:Y:S01]  /*1d650*/  FADD R22, R2, -12583039 ;  /* 0xcb40007f02167421 */ /* 0x000fe20000000000 */
[----:B------:R-:W-:Y:S01]  /*1d660*/  FFMA R35, R16, R20, R35 ;  /* 0x0000001410237223 */ /* 0x000fe20000000023 */
[----:B------:R-:W-:Y:S01]  /*1d670*/  FADD R20, R0, -12583039 ;  /* 0xcb40007f00147421 */ /* 0x000fe20000000000 */
[----:B------:R-:W-:Y:S01]  /*1d680*/  FMUL R39, R17, R24 ;  /* 0x0000001811277220 */ /* 0x000fe20000400000 */
[----:B------:R-:W-:Y:S01]  /*1d690*/  FFMA R22, -R21, 1.4426950216293334961, -R22 ;  /* 0x3fb8aa3b15167823 */ /* 0x000fe20000000916 */
[----:B------:R-:W-:Y:S01]  /*1d6a0*/  FFMA.SAT R24, -R23, R54, 0.5 ;  /* 0x3f00000017187423 */ /* 0x000fe20000002136 */
[----:B------:R-:W-:Y:S01]  /*1d6b0*/  FFMA R20, -R3, 1.4426950216293334961, -R20 ;  /* 0x3fb8aa3b03147823 */ /* 0x000fe20000000914 */
[----:B------:R-:W-:Y:S01]  /*1d6c0*/  FFMA R39, R16, R26, R39 ;  /* 0x0000001a10277223 */ /* 0x000fe20000000027 */
[----:B------:R-:W-:Y:S01]  /*1d6d0*/  FFMA R22, -R21, 1.925963033500011079e-08, R22 ;  /* 0x32a5706015167823 */ /* 0x000fe20000000116 */
[-C--:B------:R-:W-:Y:S01]  /*1d6e0*/  FFMA.RM R24, R24, R55.reuse, 12582913 ;  /* 0x4b40000118187423 */ /* 0x080fe20000004037 */
[----:B------:R-:W-:Y:S01]  /*1d6f0*/  FFMA.SAT R21, -R25, R54, 0.5 ;  /* 0x3f00000019157423 */ /* 0x000fe20000002136 */
[----:B------:R-:W-:Y:S01]  /*1d700*/  FFMA R20, -R3, 1.925963033500011079e-08, R20 ;  /* 0x32a5706003147823 */ /* 0x000fe20000000114 */
[----:B------:R-:W-:Y:S01]  /*1d710*/  FMUL R3, R17, R30 ;  /* 0x0000001e11037220 */ /* 0x000fe20000400000 */
[----:B------:R-:W-:Y:S01]  /*1d720*/  FADD R26, R24, -12583039 ;  /* 0xcb40007f181a7421 */ /* 0x000fe20000000000 */
[-C--:B------:R-:W-:Y:S01]  /*1d730*/  FFMA.RM R30, R21, R55.reuse, 12582913 ;  /* 0x4b400001151e7423 */ /* 0x080fe20000004037 */
[----:B------:R1:W-:Y:S01]  /*1d740*/  MUFU.EX2 R41, R20 ;  /* 0x0000001400297308 */ /* 0x0003e20000000800 */
[----:B------:R-:W-:Y:S01]  /*1d750*/  FFMA.SAT R21, -R27, R54, 0.5 ;  /* 0x3f0000001b157423 */ /* 0x000fe20000002136 */
[----:B------:R-:W-:Y:S01]  /*1d760*/  FFMA R26, -R23, 1.4426950216293334961, -R26 ;  /* 0x3fb8aa3b171a7823 */ /* 0x000fe2000000091a */
[----:B------:R-:W-:Y:S01]  /*1d770*/  FFMA R3, R16, R32, R3 ;  /* 0x0000002010037223 */ /* 0x000fe20000000003 */
[----:B------:R-:W-:Y:S01]  /*1d780*/  SHF.L.U32 R0, R0, 0x17, RZ ;  /* 0x0000001700007819 */ /* 0x000fe200000006ff */
[----:B------:R-:W-:Y:S01]  /*1d790*/  FFMA.RM R32, R21, R55, 12582913 ;  /* 0x4b40000115207423 */ /* 0x000fe20000004037 */
[----:B------:R-:W-:Y:S01]  /*1d7a0*/  FFMA R26, -R23, 1.925963033500011079e-08, R26 ;  /* 0x32a57060171a7823 */ /* 0x000fe2000000011a */
[----:B------:R-:W-:Y:S01]  /*1d7b0*/  HADD2.F32 R23, -RZ, R5.H1_H1 ;  /* 0x30000005ff177230 */ /* 0x000fe20000004100 */
[----:B------:R2:W-:Y:S01]  /*1d7c0*/  MUFU.EX2 R43, R22 ;  /* 0x00000016002b7308 */ /* 0x0005e20000000800 */
[----:B-1----:R-:W-:Y:S01]  /*1d7d0*/  FADD R20, R30, -12583039 ;  /* 0xcb40007f1e147421 */ /* 0x002fe20000000000 */
[C---:B------:R-:W-:Y:S01]  /*1d7e0*/  FADD R34, R32.reuse, -12583039 ;  /* 0xcb40007f20227421 */ /* 0x040fe20000000000 */
[----:B------:R-:W-:Y:S01]  /*1d7f0*/  FMUL R21, R17, R38 ;  /* 0x0000002611157220 */ /* 0x000fe20000400000 */
[----:B------:R-:W-:Y:S01]  /*1d800*/  SHF.L.U32 R32, R32, 0x17, RZ ;  /* 0x0000001720207819 */ /* 0x000fe200000006ff */
[----:B------:R-:W-:Y:S01]  /*1d810*/  FFMA R20, -R25, 1.4426950216293334961, -R20 ;  /* 0x3fb8aa3b19147823 */ /* 0x000fe20000000914 */
[----:B------:R-:W-:Y:S01]  /*1d820*/  FFMA R34, -R27, 1.4426950216293334961, -R34 ;  /* 0x3fb8aa3b1b227823 */ /* 0x000fe20000000922 */
[----:B------:R-:W-:Y:S01]  /*1d830*/  FFMA R21, R16, R23, R21 ;  /* 0x0000001710157223 */ /* 0x000fe20000000015 */
[----:B------:R1:W-:Y:S01]  /*1d840*/  MUFU.EX2 R45, R26 ;  /* 0x0000001a002d7308 */ /* 0x0003e20000000800 */
[-C--:B--2---:R-:W-:Y:S01]  /*1d850*/  FFMA.SAT R22, -R31, R54.reuse, 0.5 ;  /* 0x3f0000001f167423 */ /* 0x084fe20000002136 */
[----:B------:R-:W-:Y:S01]  /*1d860*/  FFMA R20, -R25, 1.925963033500011079e-08, R20 ;  /* 0x32a5706019147823 */ /* 0x000fe20000000114 */
[----:B------:R-:W-:Y:S01]  /*1d870*/  FFMA.SAT R25, -R33, R54, 0.5 ;  /* 0x3f00000021197423 */ /* 0x000fe20000002136 */
[----:B------:R-:W-:Y:S01]  /*1d880*/  FMUL R23, R17, R36 ;  /* 0x0000002411177220 */ /* 0x000fe20000400000 */
[-C--:B------:R-:W-:Y:S01]  /*1d890*/  FFMA.RM R22, R22, R55.reuse, 12582913 ;  /* 0x4b40000116167423 */ /* 0x080fe20000004037 */
[----:B------:R-:W-:Y:S01]  /*1d8a0*/  FFMA R34, -R27, 1.925963033500011079e-08, R34 ;  /* 0x32a570601b227823 */ /* 0x000fe20000000122 */
[-C--:B------:R-:W-:Y:S01]  /*1d8b0*/  FFMA.RM R36, R25, R55.reuse, 12582913 ;  /* 0x4b40000119247423 */ /* 0x080fe20000004037 */
[----:B------:R-:W-:Y:S01]  /*1d8c0*/  FFMA.SAT R25, -R35, R54, 0.5 ;  /* 0x3f00000023197423 */ /* 0x000fe20000002136 */
[----:B-1----:R-:W-:Y:S01]  /*1d8d0*/  FADD R26, R22, -12583039 ;  /* 0xcb40007f161a7421 */ /* 0x002fe20000000000 */
[--C-:B------:R-:W-:Y:S01]  /*1d8e0*/  HADD2.F32 R27, -RZ, R6.reuse.H0_H0 ;  /* 0x20000006ff1b7230 */ /* 0x100fe20000004100 */
[----:B------:R1:W-:Y:S01]  /*1d8f0*/  MUFU.EX2 R47, R20 ;  /* 0x00000014002f7308 */ /* 0x0003e20000000800 */
[----:B------:R-:W-:Y:S01]  /*1d900*/  FFMA.RM R38, R25, R55, 12582913 ;  /* 0x4b40000119267423 */ /* 0x000fe20000004037 */
[----:B------:R-:W-:Y:S01]  /*1d910*/  FFMA R26, -R31, 1.4426950216293334961, -R26 ;  /* 0x3fb8aa3b1f1a7823 */ /* 0x000fe2000000091a */
[----:B------:R-:W-:Y:S01]  /*1d920*/  FMUL R25, R17, R44 ;  /* 0x0000002c11197220 */ /* 0x000fe20000400000 */
[----:B------:R-:W-:Y:S01]  /*1d930*/  FFMA R23, R16, R27, R23 ;  /* 0x0000001b10177223 */ /* 0x000fe20000000017 */
[----:B------:R-:W-:Y:S01]  /*1d940*/  FFMA.SAT R27, -R37, R54, 0.5 ;  /* 0x3f000000251b7423 */ /* 0x000fe20000002136 */
[----:B------:R-:W-:Y:S01]  /*1d950*/  FFMA R26, -R31, 1.925963033500011079e-08, R26 ;  /* 0x32a570601f1a7823 */ /* 0x000fe2000000011a */
[----:B------:R-:W-:Y:S01]  /*1d960*/  HADD2.F32 R31, -RZ, R6.H1_H1 ;  /* 0x30000006ff1f7230 */ /* 0x000fe20000004100 */
[----:B------:R2:W3:Y:S01]  /*1d970*/  MUFU.EX2 R49, R34 ;  /* 0x0000002200317308 */ /* 0x0004e20000000800 */
[----:B-1----:R-:W-:Y:S01]  /*1d980*/  FADD R20, R36, -12583039 ;  /* 0xcb40007f24147421 */ /* 0x002fe20000000000 */
[----:B------:R-:W-:Y:S01]  /*1d990*/  FADD R40, R38, -12583039 ;  /* 0xcb40007f26287421 */ /* 0x000fe20000000000 */
[----:B------:R-:W-:-:S02]  /*1d9a0*/  HADD2.F32 R44, -RZ, R7.H0_H0 ;  /* 0x20000007ff2c7230 */ /* 0x000fc40000004100 */
[C---:B------:R-:W-:Y:S01]  /*1d9b0*/  FFMA R25, R16.reuse, R31, R25 ;  /* 0x0000001f10197223 */ /* 0x040fe20000000019 */
[----:B------:R-:W-:Y:S01]  /*1d9c0*/  FFMA.SAT R31, -R39, R54, 0.5 ;  /* 0x3f000000271f7423 */ /* 0x000fe20000002136 */
[----:B------:R-:W-:Y:S01]  /*1d9d0*/  FFMA R20, -R33, 1.4426950216293334961, -R20 ;  /* 0x3fb8aa3b21147823 */ /* 0x000fe20000000914 */
[----:B------:R-:W-:Y:S01]  /*1d9e0*/  FFMA R40, -R35, 1.4426950216293334961, -R40 ;  /* 0x3fb8aa3b23287823 */ /* 0x000fe20000000928 */
[----:B------:R1:W4:Y:S01]  /*1d9f0*/  MUFU.EX2 R51, R26 ;  /* 0x0000001a00337308 */ /* 0x0003220000000800 */
[-C--:B--2---:R-:W-:Y:S01]  /*1da00*/  FFMA.RM R34, R27, R55.reuse, 12582913 ;  /* 0x4b4000011b227423 */ /* 0x084fe20000004037 */
[----:B------:R-:W-:Y:S01]  /*1da10*/  FMUL R27, R17, R42 ;  /* 0x0000002a111b7220 */ /* 0x000fe20000400000 */
[-C--:B------:R-:W-:Y:S01]  /*1da20*/  FFMA.RM R42, R31, R55.reuse, 12582913 ;  /* 0x4b4000011f2a7423 */ /* 0x080fe20000004037 */
[----:B------:R-:W-:Y:S01]  /*1da30*/  FFMA.SAT R31, -R21, R54, 0.5 ;  /* 0x3f000000151f7423 */ /* 0x000fe20000002136 */
[----:B------:R-:W-:Y:S01]  /*1da40*/  FFMA R20, -R33, 1.925963033500011079e-08, R20 ;  /* 0x32a5706021147823 */ /* 0x000fe20000000114 */
[----:B------:R-:W-:Y:S01]  /*1da50*/  FFMA R40, -R35, 1.925963033500011079e-08, R40 ;  /* 0x32a5706023287823 */ /* 0x000fe20000000128 */
[----:B------:R-:W-:Y:S01]  /*1da60*/  FFMA R27, R16, R44, R27 ;  /* 0x0000002c101b7223 */ /* 0x000fe2000000001b */
[-C--:B------:R-:W-:Y:S01]  /*1da70*/  FFMA.RM R46, R31, R55.reuse, 12582913 ;  /* 0x4b4000011f2e7423 */ /* 0x080fe20000004037 */
[----:B-1----:R-:W-:Y:S01]  /*1da80*/  FADD R26, R34, -12583039 ;  /* 0xcb40007f221a7421 */ /* 0x002fe20000000000 */
[----:B------:R1:W-:Y:S01]  /*1da90*/  MUFU.EX2 R33, R20 ;  /* 0x0000001400217308 */ /* 0x0003e20000000800 */
[----:B------:R-:W-:Y:S01]  /*1daa0*/  FMUL R31, R17, R52 ;  /* 0x00000034111f7220 */ /* 0x000fe20000400000 */
[----:B------:R-:W-:Y:S01]  /*1dab0*/  FADD R48, R46, -12583039 ;  /* 0xcb40007f2e307421 */ /* 0x000fe20000000000 */
[----:B------:R-:W-:Y:S01]  /*1dac0*/  FFMA R26, -R37, 1.4426950216293334961, -R26 ;  /* 0x3fb8aa3b251a7823 */ /* 0x000fe2000000091a */
[----:B------:R-:W-:Y:S01]  /*1dad0*/  FADD R44, R42, -12583039 ;  /* 0xcb40007f2a2c7421 */ /* 0x000fe20000000000 */
[----:B------:R-:W-:Y:S01]  /*1dae0*/  FFMA R31, R16, R50, R31 ;  /* 0x00000032101f7223 */ /* 0x000fe2000000001f */
[----:B------:R-:W-:Y:S01]  /*1daf0*/  FFMA R48, -R21, 1.4426950216293334961, -R48 ;  /* 0x3fb8aa3b15307823 */ /* 0x000fe20000000930 */
[----:B------:R-:W-:Y:S01]  /*1db00*/  FFMA R26, -R37, 1.925963033500011079e-08, R26 ;  /* 0x32a57060251a7823 */ /* 0x000fe2000000011a */
[----:B------:R2:W-:Y:S01]  /*1db10*/  MUFU.EX2 R35, R40 ;  /* 0x0000002800237308 */ /* 0x0005e20000000800 */
[-C--:B-1----:R-:W-:Y:S01]  /*1db20*/  FFMA.SAT R20, -R3, R54.reuse, 0.5 ;  /* 0x3f00000003147423 */ /* 0x082fe20000002136 */
[----:B------:R-:W-:Y:S01]  /*1db30*/  FFMA R44, -R39, 1.4426950216293334961, -R44 ;  /* 0x3fb8aa3b272c7823 */ /* 0x000fe2000000092c */
[----:B------:R-:W-:Y:S01]  /*1db40*/  FFMA R48, -R21, 1.925963033500011079e-08, R48 ;  /* 0x32a5706015307823 */ /* 0x000fe20000000130 */
[-C--:B------:R-:W-:Y:S01]  /*1db50*/  FFMA.SAT R21, -R25, R54.reuse, 0.5 ;  /* 0x3f00000019157423 */ /* 0x080fe20000002136 */
[-C--:B------:R-:W-:Y:S01]  /*1db60*/  FFMA.RM R20, R20, R55.reuse, 12582913 ;  /* 0x4b40000114147423 */ /* 0x080fe20000004037 */
[-C--:B------:R-:W-:Y:S01]  /*1db70*/  FFMA.SAT R52, -R27, R54.reuse, 0.5 ;  /* 0x3f0000001b347423 */ /* 0x080fe20000002136 */
[----:B------:R-:W-:Y:S01]  /*1db80*/  FFMA R44, -R39, 1.925963033500011079e-08, R44 ;  /* 0x32a57060272c7823 */ /* 0x000fe2000000012c */
[----:B------:R1:W-:Y:S01]  /*1db90*/  MUFU.EX2 R37, R26 ;  /* 0x0000001a00257308 */ /* 0x0003e20000000800 */
[----:B--2---:R-:W-:Y:S01]  /*1dba0*/  FADD R40, R20, -12583039 ;  /* 0xcb40007f14287421 */ /* 0x004fe20000000000 */
[-C--:B------:R-:W-:Y:S01]  /*1dbb0*/  FFMA.RM R50, R21, R55.reuse, 12582913 ;  /* 0x4b40000115327423 */ /* 0x080fe20000004037 */
[-C--:B------:R-:W-:Y:S01]  /*1dbc0*/  FFMA.RM R53, R52, R55.reuse, 12582913 ;  /* 0x4b40000134357423 */ /* 0x080fe20000004037 */
[----:B------:R-:W-:Y:S01]  /*1dbd0*/  SHF.L.U32 R42, R42, 0x17, RZ ;  /* 0x000000172a2a7819 */ /* 0x000fe200000006ff */
[----:B------:R-:W-:Y:S01]  /*1dbe0*/  FFMA R40, -R3, 1.4426950216293334961, -R40 ;  /* 0x3fb8aa3b03287823 */ /* 0x000fe20000000928 */
[----:B------:R-:W-:Y:S01]  /*1dbf0*/  FADD R52, R50, -12583039 ;  /* 0xcb40007f32347421 */ /* 0x000fe20000000000 */
[----:B------:R-:W-:Y:S01]  /*1dc00*/  SHF.L.U32 R22, R22, 0x17, RZ ;  /* 0x0000001716167819 */ /* 0x000fe200000006ff */
[----:B------:R2:W5:Y:S01]  /*1dc10*/  MUFU.EX2 R39, R44 ;  /* 0x0000002c00277308 */ /* 0x0005620000000800 */
[-C--:B-1----:R-:W-:Y:S01]  /*1dc20*/  FFMA.SAT R26, -R23, R54.reuse, 0.5 ;  /* 0x3f000000171a7423 */ /* 0x082fe20000002136 */
[----:B------:R-:W-:Y:S01]  /*1dc30*/  FFMA.SAT R54, -R31, R54, 0.5 ;  /* 0x3f0000001f367423 */ /* 0x000fe20000002136 */
[----:B------:R-:W-:Y:S01]  /*1dc40*/  FFMA R40, -R3, 1.925963033500011079e-08, R40 ;  /* 0x32a5706003287823 */ /* 0x000fe20000000128 */
[C---:B------:R-:W-:Y:S01]  /*1dc50*/  FFMA R52, -R25.reuse, 1.4426950216293334961, -R52 ;  /* 0x3fb8aa3b19347823 */ /* 0x040fe20000000934 */
[-C--:B------:R-:W-:Y:S01]  /*1dc60*/  FFMA.RM R26, R26, R55.reuse, 12582913 ;  /* 0x4b4000011a1a7423 */ /* 0x080fe20000004037 */
[----:B------:R-:W-:Y:S01]  /*1dc70*/  FFMA.RM R54, R54, R55, 12582913 ;  /* 0x4b40000136367423 */ /* 0x000fe20000004037 */
[----:B------:R-:W-:Y:S01]  /*1dc80*/  SHF.L.U32 R20, R20, 0x17, RZ ;  /* 0x0000001714147819 */ /* 0x000fe200000006ff */
[----:B------:R1:W5:Y:S01]  /*1dc90*/  MUFU.EX2 R3, R40 ;  /* 0x0000002800037308 */ /* 0x0003620000000800 */
[----:B--2---:R-:W-:Y:S01]  /*1dca0*/  FADD R44, R26, -12583039 ;  /* 0xcb40007f1a2c7421 */ /* 0x004fe20000000000 */
[----:B------:R-:W-:Y:S01]  /*1dcb0*/  FADD R56, R54, -12583039 ;  /* 0xcb40007f36387421 */ /* 0x000fe20000000000 */
[----:B------:R-:W-:Y:S01]  /*1dcc0*/  FFMA R52, -R25, 1.925963033500011079e-08, R52 ;  /* 0x32a5706019347823 */ /* 0x000fe20000000134 */
[----:B---3--:R-:W-:Y:S01]  /*1dcd0*/  FFMA R49, R32, R49, 1 ;  /* 0x3f80000020317423 */ /* 0x008fe20000000031 */
[----:B------:R-:W-:Y:S01]  /*1dce0*/  FFMA R44, -R23, 1.4426950216293334961, -R44 ;  /* 0x3fb8aa3b172c7823 */ /* 0x000fe2000000092c */
[----:B------:R-:W-:Y:S01]  /*1dcf0*/  FFMA R56, -R31, 1.4426950216293334961, -R56 ;  /* 0x3fb8aa3b1f387823 */ /* 0x000fe20000000938 */
[----:B----4-:R-:W-:Y:S01]  /*1dd00*/  FFMA R32, R22, R51, 1 ;  /* 0x3f80000016207423 */ /* 0x010fe20000000033 */
[----:B------:R2:W3:Y:S01]  /*1dd10*/  MUFU.EX2 R21, R48 ;  /* 0x0000003000157308 */ /* 0x0004e20000000800 */
[----:B-1----:R-:W-:Y:S01]  /*1dd20*/  FADD R40, R53, -12583039 ;  /* 0xcb40007f35287421 */ /* 0x002fe20000000000 */
[----:B------:R-:W-:Y:S01]  /*1dd30*/  FFMA R44, -R23, 1.925963033500011079e-08, R44 ;  /* 0x32a57060172c7823 */ /* 0x000fe2000000012c */
[----:B------:R-:W-:Y:S01]  /*1dd40*/  FFMA R56, -R31, 1.925963033500011079e-08, R56 ;  /* 0x32a570601f387823 */ /* 0x000fe20000000138 */
[----:B-----5:R-:W-:Y:S01]  /*1dd50*/  FFMA R42, R42, R39, 1 ;  /* 0x3f8000002a2a7423 */ /* 0x020fe20000000027 */
[C---:B------:R-:W-:Y:S01]  /*1dd60*/  FFMA R40, -R27.reuse, 1.4426950216293334961, -R40 ;  /* 0x3fb8aa3b1b287823 */ /* 0x040fe20000000928 */
[----:B------:R-:W-:Y:S01]  /*1dd70*/  SHF.L.U32 R2, R2, 0x17, RZ ;  /* 0x0000001702027819 */ /* 0x000fe200000006ff */
[----:B------:R-:W-:Y:S01]  /*1dd80*/  IMAD.SHL.U32 R38, R38, 0x800000, RZ ;  /* 0x0080000026267824 */ /* 0x000fe200078e00ff */
[----:B------:R-:W1:Y:S01]  /*1dd90*/  MUFU.EX2 R44, R44 ;  /* 0x0000002c002c7308 */ /* 0x000e620000000800 */
[----:B--2---:R-:W-:Y:S01]  /*1dda0*/  FFMA R48, R0, R41, 1 ;  /* 0x3f80000000307423 */ /* 0x004fe20000000029 */
[----:B------:R-:W-:Y:S01]  /*1ddb0*/  FFMA R40, -R27, 1.925963033500011079e-08, R40 ;  /* 0x32a570601b287823 */ /* 0x000fe20000000128 */
[----:B------:R-:W-:Y:S01]  /*1ddc0*/  FFMA R39, R20, R3, 1 ;  /* 0x3f80000014277423 */ /* 0x000fe20000000003 */
[----:B------:R-:W-:Y:S01]  /*1ddd0*/  SHF.L.U32 R24, R24, 0x17, RZ ;  /* 0x0000001718187819 */ /* 0x000fe200000006ff */
[----:B------:R-:W-:Y:S01]  /*1dde0*/  FFMA R43, R2, R43, 1 ;  /* 0x3f800000022b7423 */ /* 0x000fe2000000002b */
[----:B------:R-:W-:Y:S01]  /*1ddf0*/  IADD3 R0, R48, 0x1800000, RZ ;  /* 0x0180000030007810 */ /* 0x000fe20007ffe0ff */
[----:B------:R-:W-:Y:S01]  /*1de00*/  FFMA R38, R38, R35, 1 ;  /* 0x3f80000026267423 */ /* 0x000fe20000000023 */
[----:B------:R-:W2:Y:S01]  /*1de10*/  MUFU.EX2 R52, R52 ;  /* 0x0000003400347308 */ /* 0x000ea20000000800 */
[----:B------:R-:W-:Y:S01]  /*1de20*/  SHF.L.U32 R30, R30, 0x17, RZ ;  /* 0x000000171e1e7819 */ /* 0x000fe200000006ff */
[----:B------:R-:W-:Y:S01]  /*1de30*/  FFMA R45, R24, R45, 1 ;  /* 0x3f800000182d7423 */ /* 0x000fe2000000002d */
[----:B------:R-:W-:-:S02]  /*1de40*/  LOP3.LUT R0, R0, 0x7f800000, RZ, 0xc0, !PT ;  /* 0x7f80000000007812 */ /* 0x000fc400078ec0ff */
[----:B------:R-:W-:Y:S01]  /*1de50*/  SHF.L.U32 R36, R36, 0x17, RZ ;  /* 0x0000001724247819 */ /* 0x000fe200000006ff */
[----:B------:R-:W-:Y:S01]  /*1de60*/  FFMA R30, R30, R47, 1 ;  /* 0x3f8000001e1e7423 */ /* 0x000fe2000000002f */
[----:B------:R-:W-:Y:S01]  /*1de70*/  ISETP.GT.U32.AND P2, PT, R0, 0x1ffffff, PT ;  /* 0x01ffffff0000780c */ /* 0x000fe20003f44070 */
[----:B------:R-:W4:Y:S01]  /*1de80*/  MUFU.EX2 R27, R40 ;  /* 0x00000028001b7308 */ /* 0x000f220000000800 */
[----:B------:R-:W-:Y:S01]  /*1de90*/  SHF.L.U32 R34, R34, 0x17, RZ ;  /* 0x0000001722227819 */ /* 0x000fe200000006ff */
[----:B------:R-:W-:Y:S01]  /*1dea0*/  FFMA R33, R36, R33, 1 ;  /* 0x3f80000024217423 */ /* 0x000fe20000000021 */
[----:B------:R-:W-:Y:S02]  /*1deb0*/  SHF.L.U32 R46, R46, 0x17, RZ ;  /* 0x000000172e2e7819 */ /* 0x000fe400000006ff */
[----:B------:R-:W-:Y:S01]  /*1dec0*/  SHF.L.U32 R25, R26, 0x17, RZ ;  /* 0x000000171a197819 */ /* 0x000fe200000006ff */
[----:B------:R-:W-:Y:S01]  /*1ded0*/  FFMA R37, R34, R37, 1 ;  /* 0x3f80000022257423 */ /* 0x000fe20000000025 */
[----:B------:R-:W-:Y:S01]  /*1dee0*/  SHF.L.U32 R23, R50, 0x17, RZ ;  /* 0x0000001732177819 */ /* 0x000fe200000006ff */
[----:B------:R-:W5:Y:S01]  /*1def0*/  MUFU.EX2 R31, R56 ;  /* 0x00000038001f7308 */ /* 0x000f620000000800 */
[----:B------:R-:W-:Y:S01]  /*1df00*/  SHF.L.U32 R22, R53, 0x17, RZ ;  /* 0x0000001735167819 */ /* 0x000fe200000006ff */
[----:B---3--:R-:W-:Y:S01]  /*1df10*/  FFMA R46, R46, R21, 1 ;  /* 0x3f8000002e2e7423 */ /* 0x008fe20000000015 */
[----:B------:R-:W-:Y:S01]  /*1df20*/  SHF.L.U32 R20, R54, 0x17, RZ ;  /* 0x0000001736147819 */ /* 0x000fe200000006ff */
[----:B-1----:R-:W-:Y:S01]  /*1df30*/  FFMA R25, R25, R44, 1 ;  /* 0x3f80000019197423 */ /* 0x002fe2000000002c */
[----:B--2---:R-:W-:Y:S01]  /*1df40*/  FFMA R23, R23, R52, 1 ;  /* 0x3f80000017177423 */ /* 0x004fe20000000034 */
[----:B----4-:R-:W-:-:S02]  /*1df50*/  FFMA R22, R22, R27, 1 ;  /* 0x3f80000016167423 */ /* 0x010fc4000000001b */
[----:B-----5:R-:W-:Y:S01]  /*1df60*/  FFMA R20, R20, R31, 1 ;  /* 0x3f80000014147423 */ /* 0x020fe2000000001f */
[----:B------:R-:W-:Y:S06]  /*1df70*/  @P2 BRA `(.L_x_629) ;  /* 0x0000000000142947 */ /* 0x000fec0003800000 */
[----:B------:R-:W-:Y:S02]  /*1df80*/  MOV R0, R48 ;  /* 0x0000003000007202 */ /* 0x000fe40000000f00 */
[----:B------:R-:W-:-:S07]  /*1df90*/  MOV R2, 0x1dfb0 ;  /* 0x0001dfb000027802 */ /* 0x000fce0000000f00 */
[----:B------:R-:W-:Y:S05]  /*1dfa0*/  CALL.REL.NOINC `($__internal_0_$__cuda_sm20_rcp_rn_f32_slowpath) ;  /* 0x000000fc00407944 */ /* 0x000fea0003c00000 */
[----:B------:R-:W-:Y:S01]  /*1dfb0*/  MOV R21, R0 ;  /* 0x0000000000157202 */ /* 0x000fe20000000f00 */
[----:B------:R-:W-:Y:S06]  /*1dfc0*/  BRA `(.L_x_630) ;  /* 0x0000000000107947 */ /* 0x000fec0003800000 */
.L_x_629:
[----:B------:R-:W1:Y:S02]  /*1dfd0*/  MUFU.RCP R21, R48 ;  /* 0x0000003000157308 */ /* 0x000e640000001000 */
[----:B-1----:R-:W-:-:S04]  /*1dfe0*/  FFMA R0, R48, R21, -1 ;  /* 0xbf80000030007423 */ /* 0x002fc80000000015 */
[----:B------:R-:W-:-:S04]  /*1dff0*/  FADD.FTZ R0, -R0, -RZ ;  /* 0x800000ff00007221 */ /* 0x000fc80000010100 */
[----:B------:R-:W-:-:S07]  /*1e000*/  FFMA R21, R21, R0, R21 ;  /* 0x0000000015157223 */ /* 0x000fce0000000015 */
.L_x_630:
[----:B------:R-:W-:Y:S05]  /*1e010*/  BSYNC B1 ;  /* 0x0000000000017941 */ /* 0x000fea0003800000 */
.L_x_628:
        /* <DEDUP_REMOVED lines=10> */
.L_x_632:
[----:B------:R-:W1:Y:S02]  /*1e0c0*/  MUFU.RCP R24, R43 ;  /* 0x0000002b00187308 */ /* 0x000e640000001000 */
[----:B-1----:R-:W-:-:S04]  /*1e0d0*/  FFMA R0, R43, R24, -1 ;  /* 0xbf8000002b007423 */ /* 0x002fc80000000018 */
[----:B------:R-:W-:-:S04]  /*1e0e0*/  FADD.FTZ R3, -R0, -RZ ;  /* 0x800000ff00037221 */ /* 0x000fc80000010100 */
[----:B------:R-:W-:-:S07]  /*1e0f0*/  FFMA R24, R24, R3, R24 ;  /* 0x0000000318187223 */ /* 0x000fce0000000018 */
.L_x_633:
[----:B------:R-:W-:Y:S05]  /*1e100*/  BSYNC B1 ;  /* 0x0000000000017941 */ /* 0x000fea0003800000 */
.L_x_631:
        /* <DEDUP_REMOVED lines=10> */
.L_x_635:
[----:B------:R-:W1:Y:S02]  /*1e1b0*/  MUFU.RCP R26, R45 ;  /* 0x0000002d001a7308 */ /* 0x000e640000001000 */
[----:B-1----:R-:W-:-:S04]  /*1e1c0*/  FFMA R0, R45, R26, -1 ;  /* 0xbf8000002d007423 */ /* 0x002fc8000000001a */
[----:B------:R-:W-:-:S04]  /*1e1d0*/  FADD.FTZ R3, -R0, -RZ ;  /* 0x800000ff00037221 */ /* 0x000fc80000010100 */
[----:B------:R-:W-:-:S07]  /*1e1e0*/  FFMA R26, R26, R3, R26 ;  /* 0x000000031a1a7223 */ /* 0x000fce000000001a */
.L_x_636:
[----:B------:R-:W-:Y:S05]  /*1e1f0*/  BSYNC B1 ;  /* 0x0000000000017941 */ /* 0x000fea0003800000 */
.L_x_634:
        /* <DEDUP_REMOVED lines=10> */
.L_x_638:
[----:B------:R-:W1:Y:S02]  /*1e2a0*/  MUFU.RCP R27, R30 ;  /* 0x0000001e001b7308 */ /* 0x000e640000001000 */
[----:B-1----:R-:W-:-:S04]  /*1e2b0*/  FFMA R0, R30, R27, -1 ;  /* 0xbf8000001e007423 */ /* 0x002fc8000000001b */
[----:B------:R-:W-:-:S04]  /*1e2c0*/  FADD.FTZ R0, -R0, -RZ ;  /* 0x800000ff00007221 */ /* 0x000fc80000010100 */
[----:B------:R-:W-:-:S07]  /*1e2d0*/  FFMA R27, R27, R0, R27 ;  /* 0x000000001b1b7223 */ /* 0x000fce000000001b */
.L_x_639:
[----:B------:R-:W-:Y:S05]  /*1e2e0*/  BSYNC B1 ;  /* 0x0000000000017941 */ /* 0x000fea0003800000 */
.L_x_637:
        /* <DEDUP_REMOVED lines=10> */
.L_x_641:
[----:B------:R-:W1:Y:S02]  /*1e390*/  MUFU.RCP R30, R49 ;  /* 0x00000031001e7308 */ /* 0x000e640000001000 */
[----:B-1----:R-:W-:-:S04]  /*1e3a0*/  FFMA R0, R49, R30, -1 ;  /* 0xbf80000031007423 */ /* 0x002fc8000000001e */
[----:B------:R-:W-:-:S04]  /*1e3b0*/  FADD.FTZ R3, -R0, -RZ ;  /* 0x800000ff00037221 */ /* 0x000fc80000010100 */
[----:B------:R-:W-:-:S07]  /*1e3c0*/  FFMA R30, R30, R3, R30 ;  /* 0x000000031e1e7223 */ /* 0x000fce000000001e */
.L_x_642:
[----:B------:R-:W-:Y:S05]  /*1e3d0*/  BSYNC B1 ;  /* 0x0000000000017941 */ /* 0x000fea0003800000 */
.L_x_640:
        /* <DEDUP_REMOVED lines=10> */
.L_x_644:
[----:B------:R-:W1:Y:S02]  /*1e480*/  MUFU.RCP R31, R32 ;  /* 0x00000020001f7308 */ /* 0x000e640000001000 */
[----:B-1----:R-:W-:-:S04]  /*1e490*/  FFMA R0, R32, R31, -1 ;  /* 0xbf80000020007423 */ /* 0x002fc8000000001f */
[----:B------:R-:W-:-:S04]  /*1e4a0*/  FADD.FTZ R0, -R0, -RZ ;  /* 0x800000ff00007221 */ /* 0x000fc80000010100 */
[----:B------:R-:W-:-:S07]  /*1e4b0*/  FFMA R31, R31, R0, R31 ;  /* 0x000000001f1f7223 */ /* 0x000fce000000001f */
.L_x_645:
[----:B------:R-:W-:Y:S05]  /*1e4c0*/  BSYNC B1 ;  /* 0x0000000000017941 */ /* 0x000fea0003800000 */
.L_x_643:
        /* <DEDUP_REMOVED lines=10> */
.L_x_647:
[----:B------:R-:W1:Y:S02]  /*1e570*/  MUFU.RCP R32, R33 ;  /* 0x0000002100207308 */ /* 0x000e640000001000 */
[----:B-1----:R-:W-:-:S04]  /*1e580*/  FFMA R0, R33, R32, -1 ;  /* 0xbf80000021007423 */ /* 0x002fc80000000020 */
[----:B------:R-:W-:-:S04]  /*1e590*/  FADD.FTZ R3, -R0, -RZ ;  /* 0x800000ff00037221 */ /* 0x000fc80000010100 */
[----:B------:R-:W-:-:S07]  /*1e5a0*/  FFMA R32, R32, R3, R32 ;  /* 0x0000000320207223 */ /* 0x000fce0000000020 */
.L_x_648:
[----:B------:R-:W-:Y:S05]  /*1e5b0*/  BSYNC B1 ;  /* 0x0000000000017941 */ /* 0x000fea0003800000 */
.L_x_646:
        /* <DEDUP_REMOVED lines=10> */
.L_x_650:
[----:B------:R-:W1:Y:S02]  /*1e660*/  MUFU.RCP R33, R38 ;  /* 0x0000002600217308 */ /* 0x000e640000001000 */
[----:B-1----:R-:W-:-:S04]  /*1e670*/  FFMA R0, R38, R33, -1 ;  /* 0xbf80000026007423 */ /* 0x002fc80000000021 */
[----:B------:R-:W-:-:S04]  /*1e680*/  FADD.FTZ R0, -R0, -RZ ;  /* 0x800000ff00007221 */ /* 0x000fc80000010100 */
[----:B------:R-:W-:-:S07]  /*1e690*/  FFMA R33, R33, R0, R33 ;  /* 0x0000000021217223 */ /* 0x000fce0000000021 */
.L_x_651:
[----:B------:R-:W-:Y:S05]  /*1e6a0*/  BSYNC B1 ;  /* 0x0000000000017941 */ /* 0x000fea0003800000 */
.L_x_649:
        /* <DEDUP_REMOVED lines=10> */
.L_x_653:
[----:B------:R-:W1:Y:S02]  /*1e750*/  MUFU.RCP R34, R37 ;  /* 0x0000002500227308 */ /* 0x000e640000001000 */
[----:B-1----:R-:W-:-:S04]  /*1e760*/  FFMA R0, R37, R34, -1 ;  /* 0xbf80000025007423 */ /* 0x002fc80000000022 */
[----:B------:R-:W-:-:S04]  /*1e770*/  FADD.FTZ R3, -R0, -RZ ;  /* 0x800000ff00037221 */ /* 0x000fc80000010100 */
[----:B------:R-:W-:-:S07]  /*1e780*/  FFMA R34, R34, R3, R34 ;  /* 0x0000000322227223 */ /* 0x000fce0000000022 */
.L_x_654:
[----:B------:R-:W-:Y:S05]  /*1e790*/  BSYNC B1 ;  /* 0x0000000000017941 */ /* 0x000fea0003800000 */
.L_x_652:
        /* <DEDUP_REMOVED lines=10> */
.L_x_656:
[----:B------:R-:W1:Y:S02]  /*1e840*/  MUFU.RCP R35, R42 ;  /* 0x0000002a00237308 */ /* 0x000e640000001000 */
[----:B-1----:R-:W-:-:S04]  /*1e850*/  FFMA R0, R42, R35, -1 ;  /* 0xbf8000002a007423 */ /* 0x002fc80000000023 */
[----:B------:R-:W-:-:S04]  /*1e860*/  FADD.FTZ R0, -R0, -RZ ;  /* 0x800000ff00007221 */ /* 0x000fc80000010100 */
[----:B------:R-:W-:-:S07]  /*1e870*/  FFMA R35, R35, R0, R35 ;  /* 0x0000000023237223 */ /* 0x000fce0000000023 */
.L_x_657:
[----:B------:R-:W-:Y:S05]  /*1e880*/  BSYNC B1 ;  /* 0x0000000000017941 */ /* 0x000fea0003800000 */
.L_x_655:
        /* <DEDUP_REMOVED lines=10> */
.L_x_659:
[----:B------:R-:W1:Y:S02]  /*1e930*/  MUFU.RCP R36, R39 ;  /* 0x0000002700247308 */ /* 0x000e640000001000 */
[----:B-1----:R-:W-:-:S04]  /*1e940*/  FFMA R0, R39, R36, -1 ;  /* 0xbf80000027007423 */ /* 0x002fc80000000024 */
[----:B------:R-:W-:-:S04]  /*1e950*/  FADD.FTZ R3, -R0, -RZ ;  /* 0x800000ff00037221 */ /* 0x000fc80000010100 */
[----:B------:R-:W-:-:S07]  /*1e960*/  FFMA R36, R36, R3, R36 ;  /* 0x0000000324247223 */ /* 0x000fce0000000024 */
.L_x_660:
[----:B------:R-:W-:Y:S05]  /*1e970*/  BSYNC B1 ;  /* 0x0000000000017941 */ /* 0x000fea0003800000 */
.L_x_658:
        /* <DEDUP_REMOVED lines=10> */
.L_x_662:
[----:B------:R-:W1:Y:S02]  /*1ea20*/  MUFU.RCP R37, R46 ;  /* 0x0000002e00257308 */ /* 0x000e640000001000 */
[----:B-1----:R-:W-:-:S04]  /*1ea30*/  FFMA R0, R46, R37, -1 ;  /* 0xbf8000002e007423 */ /* 0x002fc80000000025 */
[----:B------:R-:W-:-:S04]  /*1ea40*/  FADD.FTZ R0, -R0, -RZ ;  /* 0x800000ff00007221 */ /* 0x000fc80000010100 */
[----:B------:R-:W-:-:S07]  /*1ea50*/  FFMA R37, R37, R0, R37 ;  /* 0x0000000025257223 */ /* 0x000fce0000000025 */
.L_x_663:
[----:B------:R-:W-:Y:S05]  /*1ea60*/  BSYNC B1 ;  /* 0x0000000000017941 */ /* 0x000fea0003800000 */
.L_x_661:
        /* <DEDUP_REMOVED lines=10> */
.L_x_665:
[----:B------:R-:W1:Y:S02]  /*1eb10*/  MUFU.RCP R38, R25 ;  /* 0x0000001900267308 */ /* 0x000e640000001000 */
[----:B-1----:R-:W-:-:S04]  /*1eb20*/  FFMA R0, R25, R38, -1 ;  /* 0xbf80000019007423 */ /* 0x002fc80000000026 */
[----:B------:R-:W-:-:S04]  /*1eb30*/  FADD.FTZ R3, -R0, -RZ ;  /* 0x800000ff00037221 */ /* 0x000fc80000010100 */
[----:B------:R-:W-:-:S07]  /*1eb40*/  FFMA R38, R38, R3, R38 ;  /* 0x0000000326267223 */ /* 0x000fce0000000026 */
.L_x_666:
[----:B------:R-:W-:Y:S05]  /*1eb50*/  BSYNC B1 ;  /* 0x0000000000017941 */ /* 0x000fea0003800000 */
.L_x_664:
        /* <DEDUP_REMOVED lines=10> */
.L_x_668:
[----:B------:R-:W1:Y:S02]  /*1ec00*/  MUFU.RCP R0, R23 ;  /* 0x0000001700007308 */ /* 0x000e640000001000 */
[----:B-1----:R-:W-:-:S04]  /*1ec10*/  FFMA R2, R23, R0, -1 ;  /* 0xbf80000017027423 */ /* 0x002fc80000000000 */
[----:B------:R-:W-:-:S04]  /*1ec20*/  FADD.FTZ R25, -R2, -RZ ;  /* 0x800000ff02197221 */ /* 0x000fc80000010100 */
[----:B------:R-:W-:-:S07]  /*1ec30*/  FFMA R25, R0, R25, R0 ;  /* 0x0000001900197223 */ /* 0x000fce0000000000 */
.L_x_669:
[----:B------:R-:W-:Y:S05]  /*1ec40*/  BSYNC B1 ;  /* 0x0000000000017941 */ /* 0x000fea0003800000 */
.L_x_667:
        /* <DEDUP_REMOVED lines=10> */
.L_x_671:
[----:B------:R-:W1:Y:S02]  /*1ecf0*/  MUFU.RCP R23, R22 ;  /* 0x0000001600177308 */ /* 0x000e640000001000 */
[----:B-1----:R-:W-:-:S04]  /*1ed00*/  FFMA R0, R22, R23, -1 ;  /* 0xbf80000016007423 */ /* 0x002fc80000000017 */
[----:B------:R-:W-:-:S04]  /*1ed10*/  FADD.FTZ R0, -R0, -RZ ;  /* 0x800000ff00007221 */ /* 0x000fc80000010100 */
[----:B------:R-:W-:-:S07]  /*1ed20*/  FFMA R23, R23, R0, R23 ;  /* 0x0000000017177223 */ /* 0x000fce0000000017 */
.L_x_672:
[----:B------:R-:W-:Y:S05]  /*1ed30*/  BSYNC B1 ;  /* 0x0000000000017941 */ /* 0x000fea0003800000 */
.L_x_670:
        /* <DEDUP_REMOVED lines=8> */
.L_x_673:
[----:B------:R-:W1:Y:S02]  /*1edc0*/  MUFU.RCP R3, R20 ;  /* 0x0000001400037308 */ /* 0x000e640000001000 */
[----:B-1----:R-:W-:-:S04]  /*1edd0*/  FFMA R0, R20, R3, -1 ;  /* 0xbf80000014007423 */ /* 0x002fc80000000003 */
[----:B------:R-:W-:-:S04]  /*1ede0*/  FADD.FTZ R0, -R0, -RZ ;  /* 0x800000ff00007221 */ /* 0x000fc80000010100 */
[----:B------:R-:W-:-:S07]  /*1edf0*/  FFMA R0, R3, R0, R3 ;  /* 0x0000000003007223 */ /* 0x000fce0000000003 */
.L_x_674:
        /* <DEDUP_REMOVED lines=29> */
.L_x_676:
[----:B------:R-:W-:Y:S05]  /*1efd0*/  BSYNC B0 ;  /* 0x0000000000007941 */ /* 0x000fea0003800000 */
.L_x_675:
[----:B------:R-:W-:Y:S06]  /*1efe0*/  BAR.SYNC.DEFER_BLOCKING 0x1, 0x100 ;  /* 0x0044000000007b1d */ /* 0x000fec0000010000 */
[----:B------:R-:W-:Y:S04]  /*1eff0*/  BSSY B0, `(.L_x_677) ;  /* 0x000000a000007945 */ /* 0x000fe80003800000 */
[----:B------:R-:W-:Y:S05]  /*1f000*/  @P0 BRA `(.L_x_678) ;  /* 0x0000000000200947 */ /* 0x000fea0003800000 */
[----:B------:R-:W-:-:S06]  /*1f010*/  UISETP.NE.AND UP0, UPT, UR43, 0x3, UPT ;  /* 0x000000032b00788c */ /* 0x000fcc000bf05270 */
[----:B------:R-:W-:-:S13]  /*1f020*/  PLOP3.LUT P2, PT, PT, PT, UP0, 0x80, 0x0 ;  /* 0x000000000000781c */ /* 0x000fda0003f4f008 */
[----:B------:R-:W-:Y:S05]  /*1f030*/  @!P2 BRA `(.L_x_679) ;  /* 0x000000000004a947 */ /* 0x000fea0003800000 */
[----:B------:R-:W-:Y:S01]  /*1f040*/  BPT.TRAP 0x1 ;  /* 0x000000040000795c */ /* 0x000fe20000300000 */
.L_x_679:
[----:B------:R-:W-:-:S04]  /*1f050*/  ULEA UR4, UR8, UR46, 0x3 ;  /* 0x0000002e08047291 */ /* 0x000fc8000f8e183f */
[----:B------:R-:W-:-:S04]  /*1f060*/  UIADD3 UR4, UR4, 0x50, URZ ;  /* 0x0000005004047890 */ /* 0x000fc8000fffe03f */
[----:B------:R-:W-:-:S09]  /*1f070*/  UPRMT UR4, UR47, 0x654, UR4 ;  /* 0x000006542f047896 */ /* 0x000fd20008000004 */
[----:B------:R-:W-:Y:S03]  /*1f080*/  SYNCS.ARRIVE.TRANS64.RED.A1T0 RZ, [UR4], RZ ;  /* 0x000000ffffff79a7 */ /* 0x000fe60008100404 */
.L_x_678:
[----:B------:R-:W-:Y:S05]  /*1f090*/  BSYNC B0 ;  /* 0x0000000000007941 */ /* 0x000fea0003800000 */
.L_x_677:
        /* <DEDUP_REMOVED lines=9> */
.L_x_682:
[C---:B------:R-:W-:Y:S01]  /*1f130*/  LEA R0, R12.reuse, UR46, 0x3 ;  /* 0x0000002e0c007c11 */ /* 0x040fe2000f8e18ff */
[----:B------:R-:W-:Y:S01]  /*1f140*/  BSSY B1, `(.L_x_683) ;  /* 0x0000006000017945 */ /* 0x000fe20003800000 */
[----:B------:R-:W-:Y:S02]  /*1f150*/  SHF.L.U32 R3, R13, 0x1f, RZ ;  /* 0x0000001f0d037819 */ /* 0x000fe400000006ff */
[----:B-1----:R-:W-:Y:S02]  /*1f160*/  @!P1 LEA R21, R12, R15, 0xd ;  /* 0x0000000f0c159211 */ /* 0x002fe400078e68ff */
[----:B------:R-:W1:Y:S03]  /*1f170*/  SYNCS.PHASECHK.TRANS64.TRYWAIT P2, [R0+URZ+0x30], R3 ;  /* 0x00003003000075a7 */ /* 0x000e66000804017f */
[----:B------:R-:W-:Y:S01]  /*1f180*/  @!P1 IMAD R2, R18, 0x2, R21 ;  /* 0x0000000212029824 */ /* 0x000fe200078e0215 */
[----:B-1----:R-:W-:Y:S06]  /*1f190*/  @!P2 BRA `(.L_x_684) ;  /* 0x000000e00010a947 */ /* 0x002fec0003800000 */
.L_x_1123:
[----:B------:R-:W-:Y:S05]  /*1f1a0*/  BSYNC B1 ;  /* 0x0000000000017941 */ /* 0x000fea0003800000 */
.L_x_683:
        /* <DEDUP_REMOVED lines=8> */
.L_x_681:
[----:B------:R-:W-:Y:S05]  /*1f230*/  BSYNC B0 ;  /* 0x0000000000007941 */ /* 0x000fea0003800000 */
.L_x_680:
[--C-:B---3--:R-:W-:Y:S02]  /*1f240*/  HADD2.F32 R0, -RZ, R8.reuse.H0_H0 ;  /* 0x20000008ff007230 */ /* 0x108fe40000004100 */
[C---:B------:R-:W-:Y:S01]  /*1f250*/  FMUL R3, R17.reuse, R104 ;  /* 0x0000006811037220 */ /* 0x040fe20000400000 */
[----:B------:R-:W-:Y:S02]  /*1f260*/  HADD2.F32 R2, -RZ, R8.H1_H1 ;  /* 0x30000008ff027230 */ /* 0x000fe40000004100 */
[C---:B------:R-:W-:Y:S01]  /*1f270*/  FMUL R105, R17.reuse, R105 ;  /* 0x0000006911697220 */ /* 0x040fe20000400000 */
[----:B-1----:R-:W-:Y:S01]  /*1f280*/  FMUL R23, R17, R108 ;  /* 0x0000006c11177220 */ /* 0x002fe20000400000 */
[C---:B------:R-:W-:Y:S01]  /*1f290*/  FFMA R3, R16.reuse, R0, R3 ;  /* 0x0000000010037223 */ /* 0x040fe20000000003 */
[--C-:B------:R-:W-:Y:S02]  /*1f2a0*/  HADD2.F32 R0, -RZ, R10.reuse.H0_H0 ;  /* 0x2000000aff007230 */ /* 0x100fe40000004100 */
[----:B------:R-:W-:Y:S01]  /*1f2b0*/  FFMA R105, R16, R2, R105 ;  /* 0x0000000210697223 */ /* 0x000fe20000000069 */
[----:B------:R-:W-:Y:S01]  /*1f2c0*/  MOV R52, 0x3bbb989d ;  /* 0x3bbb989d00347802 */ /* 0x000fe20000000f00 */
[----:B------:R-:W-:-:S02]  /*1f2d0*/  HADD2.F32 R2, -RZ, R10.H1_H1 ;  /* 0x3000000aff027230 */ /* 0x000fc40000004100 */
[----:B------:R-:W-:Y:S01]  /*1f2e0*/  FMUL R109, R17, R109 ;  /* 0x0000006d116d7220 */ /* 0x000fe20000400000 */
[C---:B------:R-:W-:Y:S01]  /*1f2f0*/  FFMA R23, R16.reuse, R0, R23 ;  /* 0x0000000010177223 */ /* 0x040fe20000000017 */
[----:B------:R-:W-:Y:S01]  /*1f300*/  MOV R53, 0x437c0000 ;  /* 0x437c000000357802 */ /* 0x000fe20000000f00 */
[----:B------:R-:W-:Y:S01]  /*1f310*/  FFMA.SAT R0, -R3, R52, 0.5 ;  /* 0x3f00000003007423 */ /* 0x000fe20000002134 */
[----:B------:R-:W-:Y:S01]  /*1f320*/  FFMA R109, R16, R2, R109 ;  /* 0x00000002106d7223 */ /* 0x000fe2000000006d */
[----:B------:R-:W-:Y:S02]  /*1f330*/  HADD2.F32 R2, -RZ, R11.H1_H1 ;  /* 0x3000000bff027230 */ /* 0x000fe40000004100 */
[C---:B------:R-:W-:Y:S01]  /*1f340*/  FMUL R111, R17.reuse, R111 ;  /* 0x0000006f116f7220 */ /* 0x040fe20000400000 */
[--C-:B------:R-:W-:Y:S02]  /*1f350*/  HADD2.F32 R20, -RZ, R9.reuse.H0_H0 ;  /* 0x20000009ff147230 */ /* 0x100fe40000004100 */
[----:B------:R-:W-:Y:S01]  /*1f360*/  FMUL R21, R17, R106 ;  /* 0x0000006a11157220 */ /* 0x000fe20000400000 */
[----:B------:R-:W-:Y:S01]  /*1f370*/  FFMA.RM R0, R0, R53, 12582913 ;  /* 0x4b40000100007423 */ /* 0x000fe20000004035 */
[----:B------:R-:W-:Y:S01]  /*1f380*/  FFMA R111, R16, R2, R111 ;  /* 0x00000002106f7223 */ /* 0x000fe2000000006f */
[----:B------:R-:W-:-:S02]  /*1f390*/  HADD2.F32 R22, -RZ, R9.H1_H1 ;  /* 0x30000009ff167230 */ /* 0x000fc40000004100 */
[----:B------:R-:W-:Y:S01]  /*1f3a0*/  FFMA R21, R16, R20, R21 ;  /* 0x0000001410157223 */ /* 0x000fe20000000015 */
[----:B------:R-:W-:Y:S01]  /*1f3b0*/  FADD R2, R0, -12583039 ;  /* 0xcb40007f00027421 */ /* 0x000fe20000000000 */
[----:B------:R-:W-:Y:S02]  /*1f3c0*/  HADD2.F32 R20, -RZ, R11.H0_H0 ;  /* 0x2000000bff147230 */ /* 0x000fe40000004100 */
[C---:B------:R-:W-:Y:S01]  /*1f3d0*/  FMUL R107, R17.reuse, R107 ;  /* 0x0000006b116b7220 */ /* 0x040fe20000400000 */
[----:B------:R-:W-:Y:S01]  /*1f3e0*/  FMUL R25, R17, R110 ;  /* 0x0000006e11197220 */ /* 0x000fe20000400000 */
[----:B------:R-:W-:Y:S01]  /*1f3f0*/  FFMA R2, -R3, 1.4426950216293334961, -R2 ;  /* 0x3fb8aa3b03027823 */ /* 0x000fe20000000902 */
[----:B------:R-:W-:Y:S01]  /*1f400*/  FFMA.SAT R32, -R23, R52, 0.5 ;  /* 0x3f00000017207423 */ /* 0x000fe20000002134 */
[C---:B------:R-:W-:Y:S01]  /*1f410*/  FFMA R107, R16.reuse, R22, R107 ;  /* 0x00000016106b7223 */ /* 0x040fe2000000006b */
[----:B------:R-:W-:Y:S01]  /*1f420*/  FFMA R25, R16, R20, R25 ;  /* 0x0000001410197223 */ /* 0x000fe20000000019 */
[-C--:B------:R-:W-:Y:S01]  /*1f430*/  FFMA.SAT R20, -R105, R52.reuse, 0.5 ;  /* 0x3f00000069147423 */ /* 0x080fe20000002134 */
[----:B------:R-:W-:Y:S01]  /*1f440*/  FFMA.SAT R24, -R21, R52, 0.5 ;  /* 0x3f00000015187423 */ /* 0x000fe20000002134 */
[----:B------:R-:W-:Y:S01]  /*1f450*/  FFMA R2, -R3, 1.925963033500011079e-08, R2 ;  /* 0x32a5706003027823 */ /* 0x000fe20000000102 */
[----:B----4-:R-:W-:-:S02]  /*1f460*/  HADD2.F32 R34, -RZ, R5.H0_H0 ;  /* 0x20000005ff227230 */ /* 0x010fc40000004100 */
[C---:B------:R-:W-:Y:S01]  /*1f470*/  FMUL R3, R17.reuse, R114 ;  /* 0x0000007211037220 */ /* 0x040fe20000400000 */
[--C-:B------:R-:W-:Y:S02]  /*1f480*/  HADD2.F32 R22, -RZ, R4.reuse.H0_H0 ;  /* 0x20000004ff167230 */ /* 0x100fe40000004100 */
[C---:B------:R-:W-:Y:S01]  /*1f490*/  FMUL R27, R17.reuse, R112 ;  /* 0x00000070111b7220 */ /* 0x040fe20000400000 */
[----:B------:R-:W-:Y:S02]  /*1f4a0*/  HADD2.F32 R26, -RZ, R4.H1_H1 ;  /* 0x30000004ff1a7230 */ /* 0x000fe40000004100 */
[----:B------:R-:W-:Y:S01]  /*1f4b0*/  FMUL R113, R17, R113 ;  /* 0x0000007111717220 */ /* 0x000fe20000400000 */
[----:B------:R-:W-:Y:S01]  /*1f4c0*/  FFMA.SAT R30, -R107, R52, 0.5 ;  /* 0x3f0000006b1e7423 */ /* 0x000fe20000002134 */
[-C--:B------:R-:W-:Y:S01]  /*1f4d0*/  FFMA.RM R32, R32, R53.reuse, 12582913 ;  /* 0x4b40000120207423 */ /* 0x080fe20000004035 */
[-C--:B------:R-:W-:Y:S01]  /*1f4e0*/  FFMA.RM R20, R20, R53.reuse, 12582913 ;  /* 0x4b40000114147423 */ /* 0x080fe20000004035 */
[-C--:B------:R-:W-:Y:S01]  /*1f4f0*/  FFMA.RM R24, R24, R53.reuse, 12582913 ;  /* 0x4b40000118187423 */ /* 0x080fe20000004035 */
[C---:B------:R-:W-:Y:S01]  /*1f500*/  FFMA R3, R16.reuse, R34, R3 ;  /* 0x0000002210037223 */ /* 0x040fe20000000003 */
[C---:B------:R-:W-:Y:S01]  /*1f510*/  FFMA R27, R16.reuse, R22, R27 ;  /* 0x00000016101b7223 */ /* 0x040fe2000000001b */
[----:B------:R-:W-:Y:S01]  /*1f520*/  FFMA R113, R16, R26, R113 ;  /* 0x0000001a10717223 */ /* 0x000fe20000000071 */
[----:B------:R-:W-:Y:S01]  /*1f530*/  FFMA.RM R30, R30, R53, 12582913 ;  /* 0x4b4000011e1e7423 */ /* 0x000fe20000004035 */
[----:B------:R-:W-:Y:S01]  /*1f540*/  FADD R34, R32, -12583039 ;  /* 0xcb40007f20227421 */ /* 0x000fe20000000000 */
[----:B------:R-:W-:Y:S01]  /*1f550*/  FADD R22, R20, -12583039 ;  /* 0xcb40007f14167421 */ /* 0x000fe20000000000 */
[----:B------:R-:W-:Y:S01]  /*1f560*/  FADD R26, R24, -12583039 ;  /* 0xcb40007f181a7421 */ /* 0x000fe20000000000 */
[----:B------:R1:W2:Y:S01]  /*1f570*/  MUFU.EX2 R31, R2 ;  /* 0x00000002001f7308 */ /* 0x0002a20000000800 */
[----:B------:R-:W-:Y:S01]  /*1f580*/  FFMA R34, -R23, 1.4426950216293334961, -R34 ;  /* 0x3fb8aa3b17227823 */ /* 0x000fe20000000922 */
[----:B------:R-:W-:Y:S01]  /*1f590*/  FFMA R22, -R105, 1.4426950216293334961, -R22 ;  /* 0x3fb8aa3b69167823 */ /* 0x000fe20000000916 */
[----:B------:R-:W-:Y:S01]  /*1f5a0*/  FFMA R26, -R21, 1.4426950216293334961, -R26 ;  /* 0x3fb8aa3b151a7823 */ /* 0x000fe2000000091a */
[----:B------:R-:W-:-:S02]  /*1f5b0*/  HADD2.F32 R36, -RZ, R5.H1_H1 ;  /* 0x30000005ff247230 */ /* 0x000fc40000004100 */
[----:B------:R-:W-:Y:S01]  /*1f5c0*/  FMUL R115, R17, R115 ;  /* 0x0000007311737220 */ /* 0x000fe20000400000 */
[----:B------:R-:W-:Y:S01]  /*1f5d0*/  FFMA R34, -R23, 1.925963033500011079e-08, R34 ;  /* 0x32a5706017227823 */ /* 0x000fe20000000122 */
[----:B------:R-:W-:Y:S01]  /*1f5e0*/  FFMA R22, -R105, 1.925963033500011079e-08, R22 ;  /* 0x32a5706069167823 */ /* 0x000fe20000000116 */
[----:B------:R-:W-:Y:S01]  /*1f5f0*/  FFMA R26, -R21, 1.925963033500011079e-08, R26 ;  /* 0x32a57060151a7823 */ /* 0x000fe2000000011a */
[----:B-1----:R-:W-:Y:S01]  /*1f600*/  FADD R2, R30, -12583039 ;  /* 0xcb40007f1e027421 */ /* 0x002fe20000000000 */
[-C--:B------:R-:W-:Y:S01]  /*1f610*/  FFMA.SAT R23, -R25, R52.reuse, 0.5 ;  /* 0x3f00000019177423 */ /* 0x080fe20000002134 */
[----:B------:R-:W-:Y:S01]  /*1f620*/  FFMA.SAT R21, -R109, R52, 0.5 ;  /* 0x3f0000006d157423 */ /* 0x000fe20000002134 */
[----:B------:R-:W-:Y:S01]  /*1f630*/  FFMA R115, R16, R36, R115 ;  /* 0x0000002410737223 */ /* 0x000fe20000000073 */
[----:B------:R-:W-:Y:S01]  /*1f640*/  FFMA R2, -R107, 1.4426950216293334961, -R2 ;  /* 0x3fb8aa3b6b027823 */ /* 0x000fe20000000902 */
[----:B------:R1:W-:Y:S01]  /*1f650*/  MUFU.EX2 R33, R22 ;  /* 0x0000001600217308 */ /* 0x0003e20000000800 */
[----:B------:R-:W-:Y:S01]  /*1f660*/  FFMA.RM R36, R23, R53, 12582913 ;  /* 0x4b40000117247423 */ /* 0x000fe20000004035 */
[----:B------:R-:W-:-:S02]  /*1f670*/  HADD2.F32 R38, -RZ, R6.H0_H0 ;  /* 0x20000006ff267230 */ /* 0x000fc40000004100 */
[----:B------:R-:W-:Y:S01]  /*1f680*/  FFMA R2, -R107, 1.925963033500011079e-08, R2 ;  /* 0x32a570606b027823 */ /* 0x000fe20000000102 */
[----:B------:R-:W-:Y:S01]  /*1f690*/  FFMA.SAT R23, -R111, R52, 0.5 ;  /* 0x3f0000006f177423 */ /* 0x000fe20000002134 */
[----:B------:R-:W-:Y:S02]  /*1f6a0*/  HADD2.F32 R42, -RZ, R6.H1_H1 ;  /* 0x30000006ff2a7230 */ /* 0x000fe40000004100 */
[----:B------:R-:W-:Y:S01]  /*1f6b0*/  FMUL R117, R17, R117 ;  /* 0x0000007511757220 */ /* 0x000fe20000400000 */
[--C-:B------:R-:W-:Y:S01]  /*1f6c0*/  HADD2.F32 R44, -RZ, R7.reuse.H0_H0 ;  /* 0x20000007ff2c7230 */ /* 0x100fe20000004100 */
[----:B------:R3:W-:Y:S01]  /*1f6d0*/  MUFU.EX2 R37, R2 ;  /* 0x0000000200257308 */ /* 0x0007e20000000800 */
[----:B-1----:R-:W-:Y:S01]  /*1f6e0*/  FFMA.RM R22, R21, R53, 12582913 ;  /* 0x4b40000115167423 */ /* 0x002fe20000004035 */
[----:B------:R-:W-:Y:S01]  /*1f6f0*/  FMUL R21, R17, R116 ;  /* 0x0000007411157220 */ /* 0x000fe20000400000 */
[----:B------:R-:W-:Y:S01]  /*1f700*/  FFMA R117, R16, R42, R117 ;  /* 0x0000002a10757223 */ /* 0x000fe20000000075 */
[----:B------:R-:W-:Y:S01]  /*1f710*/  FFMA.SAT R42, -R113, R52, 0.5 ;  /* 0x3f000000712a7423 */ /* 0x000fe20000002134 */
[----:B------:R-:W-:-:S02]  /*1f720*/  HADD2.F32 R47, -RZ, R7.H1_H1 ;  /* 0x30000007ff2f7230 */ /* 0x000fc40000004100 */
[----:B------:R-:W-:Y:S01]  /*1f730*/  FFMA R21, R16, R38, R21 ;  /* 0x0000002610157223 */ /* 0x000fe20000000015 */
[-C--:B------:R-:W-:Y:S01]  /*1f740*/  FFMA.RM R38, R23, R53.reuse, 12582913 ;  /* 0x4b40000117267423 */ /* 0x080fe20000004035 */
[----:B------:R1:W-:Y:S01]  /*1f750*/  MUFU.EX2 R35, R26 ;  /* 0x0000001a00237308 */ /* 0x0003e20000000800 */
[----:B---3--:R-:W-:Y:S01]  /*1f760*/  FADD R2, R36, -12583039 ;  /* 0xcb40007f24027421 */ /* 0x008fe20000000000 */
[-C--:B------:R-:W-:Y:S01]  /*1f770*/  FFMA.SAT R23, -R27, R52.reuse, 0.5 ;  /* 0x3f0000001b177423 */ /* 0x080fe20000002134 */
[----:B------:R-:W-:Y:S01]  /*1f780*/  FADD R40, R38, -12583039 ;  /* 0xcb40007f26287421 */ /* 0x000fe20000000000 */
[----:B------:R-:W-:Y:S01]  /*1f790*/  FFMA.RM R42, R42, R53, 12582913 ;  /* 0x4b4000012a2a7423 */ /* 0x000fe20000004035 */
[----:B------:R-:W-:Y:S01]  /*1f7a0*/  FFMA R2, -R25, 1.4426950216293334961, -R2 ;  /* 0x3fb8aa3b19027823 */ /* 0x000fe20000000902 */
[----:B------:R-:W-:Y:S01]  /*1f7b0*/  FMUL R119, R17, R119 ;  /* 0x0000007711777220 */ /* 0x000fe20000400000 */
[----:B------:R-:W-:Y:S01]  /*1f7c0*/  FFMA R40, -R111, 1.4426950216293334961, -R40 ;  /* 0x3fb8aa3b6f287823 */ /* 0x000fe20000000928 */
[----:B------:R3:W4:Y:S01]  /*1f7d0*/  MUFU.EX2 R39, R34 ;  /* 0x0000002200277308 */ /* 0x0007220000000800 */
[----:B-1----:R-:W-:Y:S01]  /*1f7e0*/  FADD R26, R22, -12583039 ;  /* 0xcb40007f161a7421 */ /* 0x002fe20000000000 */
[----:B------:R-:W-:Y:S01]  /*1f7f0*/  FFMA R2, -R25, 1.925963033500011079e-08, R2 ;  /* 0x32a5706019027823 */ /* 0x000fe20000000102 */
[----:B------:R-:W-:Y:S01]  /*1f800*/  FFMA R40, -R111, 1.925963033500011079e-08, R40 ;  /* 0x32a570606f287823 */ /* 0x000fe20000000128 */
[----:B------:R-:W-:Y:S01]  /*1f810*/  FFMA R119, R16, R47, R119 ;  /* 0x0000002f10777223 */ /* 0x000fe20000000077 */
[----:B------:R-:W-:Y:S01]  /*1f820*/  FFMA R26, -R109, 1.4426950216293334961, -R26 ;  /* 0x3fb8aa3b6d1a7823 */ /* 0x000fe2000000091a */
[-C--:B------:R-:W-:Y:S01]  /*1f830*/  FFMA.SAT R47, -R117, R52.reuse, 0.5 ;  /* 0x3f000000752f7423 */ /* 0x080fe20000002134 */
[----:B------:R-:W-:Y:S01]  /*1f840*/  FFMA.SAT R45, -R115, R52, 0.5 ;  /* 0x3f000000732d7423 */ /* 0x000fe20000002134 */
[----:B------:R1:W-:Y:S01]  /*1f850*/  MUFU.EX2 R25, R2 ;  /* 0x0000000200197308 */ /* 0x0003e20000000800 */
[----:B------:R-:W-:Y:S01]  /*1f860*/  FFMA R26, -R109, 1.925963033500011079e-08, R26 ;  /* 0x32a570606d1a7823 */ /* 0x000fe2000000011a */
[-C--:B---3--:R-:W-:Y:S01]  /*1f870*/  FFMA.RM R34, R23, R53.reuse, 12582913 ;  /* 0x4b40000117227423 */ /* 0x088fe20000004035 */
[----:B------:R-:W-:Y:S01]  /*1f880*/  FMUL R23, R17, R118 ;  /* 0x0000007611177220 */ /* 0x000fe20000400000 */
[-C--:B------:R-:W-:Y:S01]  /*1f890*/  FFMA.RM R49, R47, R53.reuse, 12582913 ;  /* 0x4b4000012f317423 */ /* 0x080fe20000004035 */
[-C--:B------:R-:W-:Y:S01]  /*1f8a0*/  FFMA.RM R46, R45, R53.reuse, 12582913 ;  /* 0x4b4000012d2e7423 */ /* 0x080fe20000004035 */
[----:B------:R-:W-:Y:S01]  /*1f8b0*/  SHF.L.U32 R0, R0, 0x17, RZ ;  /* 0x0000001700007819 */ /* 0x000fe200000006ff */
[----:B------:R-:W-:Y:S01]  /*1f8c0*/  FFMA R23, R16, R44, R23 ;  /* 0x0000002c10177223 */ /* 0x000fe20000000017 */
[----:B------:R3:W5:Y:S01]  /*1f8d0*/  MUFU.EX2 R41, R26 ;  /* 0x0000001a00297308 */ /* 0x0007620000000800 */
[-C--:B-1----:R-:W-:Y:S01]  /*1f8e0*/  FFMA.SAT R2, -R3, R52.reuse, 0.5 ;  /* 0x3f00000003027423 */ /* 0x082fe20000002134 */
[----:B------:R-:W-:Y:S01]  /*1f8f0*/  FADD R44, R42, -12583039 ;  /* 0xcb40007f2a2c7421 */ /* 0x000fe20000000000 */
[----:B------:R-:W-:Y:S01]  /*1f900*/  FFMA.SAT R50, -R23, R52, 0.5 ;  /* 0x3f00000017327423 */ /* 0x000fe20000002134 */
[----:B------:R-:W-:Y:S01]  /*1f910*/  FADD R48, R46, -12583039 ;  /* 0xcb40007f2e307421 */ /* 0x000fe20000000000 */
[-C--:B------:R-:W-:Y:S01]  /*1f920*/  FFMA.RM R2, R2, R53.reuse, 12582913 ;  /* 0x4b40000102027423 */ /* 0x080fe20000004035 */
[C---:B------:R-:W-:Y:S01]  /*1f930*/  FFMA R44, -R113.reuse, 1.4426950216293334961, -R44 ;  /* 0x3fb8aa3b712c7823 */ /* 0x040fe2000000092c */
[----:B------:R-:W-:Y:S01]  /*1f940*/  FFMA.RM R51, R50, R53, 12582913 ;  /* 0x4b40000132337423 */ /* 0x000fe20000004035 */
[----:B------:R1:W5:Y:S01]  /*1f950*/  MUFU.EX2 R43, R40 ;  /* 0x00000028002b7308 */ /* 0x0003620000000800 */
[----:B---3--:R-:W-:Y:S01]  /*1f960*/  FADD R26, R34, -12583039 ;  /* 0xcb40007f221a7421 */ /* 0x008fe20000000000 */
[----:B------:R-:W-:Y:S01]  /*1f970*/  FFMA R44, -R113, 1.925963033500011079e-08, R44 ;  /* 0x32a57060712c7823 */ /* 0x000fe2000000012c */
[----:B------:R-:W-:Y:S01]  /*1f980*/  FADD R50, R49, -12583039 ;  /* 0xcb40007f31327421 */ /* 0x000fe20000000000 */
[----:B--2---:R-:W-:Y:S01]  /*1f990*/  FFMA R31, R0, R31, 1 ;  /* 0x3f800000001f7423 */ /* 0x004fe2000000001f */
[----:B------:R-:W-:Y:S01]  /*1f9a0*/  FFMA R26, -R27, 1.4426950216293334961, -R26 ;  /* 0x3fb8aa3b1b1a7823 */ /* 0x000fe2000000091a */
[----:B------:R-:W-:Y:S01]  /*1f9b0*/  FFMA R48, -R115, 1.4426950216293334961, -R48 ;  /* 0x3fb8aa3b73307823 */ /* 0x000fe20000000930 */
[----:B------:R-:W-:Y:S01]  /*1f9c0*/  FFMA R50, -R117, 1.4426950216293334961, -R50 ;  /* 0x3fb8aa3b75327823 */ /* 0x000fe20000000932 */
[----:B------:R-:W2:Y:S01]  /*1f9d0*/  MUFU.EX2 R45, R44 ;  /* 0x0000002c002d7308 */ /* 0x000ea20000000800 */
[----:B-1----:R-:W-:Y:S01]  /*1f9e0*/  FADD R40, R2, -12583039 ;  /* 0xcb40007f02287421 */ /* 0x002fe20000000000 */
[----:B------:R-:W-:Y:S01]  /*1f9f0*/  FFMA R26, -R27, 1.925963033500011079e-08, R26 ;  /* 0x32a570601b1a7823 */ /* 0x000fe2000000011a */
[----:B------:R-:W-:Y:S01]  /*1fa00*/  FFMA R50, -R117, 1.925963033500011079e-08, R50 ;  /* 0x32a5706075327823 */ /* 0x000fe20000000132 */
[----:B------:R-:W-:Y:S01]  /*1fa10*/  IADD3 R0, R31, 0x1800000, RZ ;  /* 0x018000001f007810 */ /* 0x000fe20007ffe0ff */
[----:B------:R-:W-:Y:S01]  /*1fa20*/  FFMA R40, -R3, 1.4426950216293334961, -R40 ;  /* 0x3fb8aa3b03287823 */ /* 0x000fe20000000928 */
[----:B------:R-:W-:Y:S01]  /*1fa30*/  FFMA R48, -R115, 1.925963033500011079e-08, R48 ;  /* 0x32a5706073307823 */ /* 0x000fe20000000130 */
[----:B------:R-:W-:Y:S01]  /*1fa40*/  SHF.L.U32 R32, R32, 0x17, RZ ;  /* 0x0000001720207819 */ /* 0x000fe200000006ff */
[----:B------:R1:W3:Y:S01]  /*1fa50*/  MUFU.EX2 R27, R26 ;  /* 0x0000001a001b7308 */ /* 0x0002e20000000800 */
[----:B------:R-:W-:Y:S01]  /*1fa60*/  FFMA R40, -R3, 1.925963033500011079e-08, R40 ;  /* 0x32a5706003287823 */ /* 0x000fe20000000128 */
[----:B------:R-:W-:Y:S01]  /*1fa70*/  LOP3.LUT R0, R0, 0x7f800000, RZ, 0xc0, !PT ;  /* 0x7f80000000007812 */ /* 0x000fe200078ec0ff */
[----:B------:R-:W-:Y:S01]  /*1fa80*/  BSSY B1, `(.L_x_685) ;  /* 0x000003c000017945 */ /* 0x000fe20003800000 */
[----:B------:R-:W-:Y:S01]  /*1fa90*/  SHF.L.U32 R20, R20, 0x17, RZ ;  /* 0x0000001714147819 */ /* 0x000fe200000006ff */
[----:B----4-:R-:W-:Y:S01]  /*1faa0*/  FFMA R39, R32, R39, 1 ;  /* 0x3f80000020277423 */ /* 0x010fe20000000027 */
[----:B------:R-:W-:-:S02]  /*1fab0*/  ISETP.GT.U32.AND P2, PT, R0, 0x1ffffff, PT ;  /* 0x01ffffff0000780c */ /* 0x000fc40003f44070 */
[----:B------:R4:W3:Y:S01]  /*1fac0*/  MUFU.EX2 R3, R40 ;  /* 0x0000002800037308 */ /* 0x0008e20000000800 */
[-C--:B-1----:R-:W-:Y:S01]  /*1fad0*/  FFMA.SAT R26, -R21, R52.reuse, 0.5 ;  /* 0x3f000000151a7423 */ /* 0x082fe20000002134 */
[----:B------:R-:W-:Y:S01]  /*1fae0*/  FFMA.SAT R52, -R119, R52, 0.5 ;  /* 0x3f00000077347423 */ /* 0x000fe20000002134 */
[----:B------:R-:W-:Y:S02]  /*1faf0*/  SHF.L.U32 R30, R30, 0x17, RZ ;  /* 0x000000171e1e7819 */ /* 0x000fe400000006ff */
[-C--:B------:R-:W-:Y:S01]  /*1fb00*/  FFMA.RM R26, R26, R53.reuse, 12582913 ;  /* 0x4b4000011a1a7423 */ /* 0x080fe20000004035 */
[----:B------:R-:W-:Y:S01]  /*1fb10*/  FFMA.RM R52, R52, R53, 12582913 ;  /* 0x4b40000134347423 */ /* 0x000fe20000004035 */
[----:B------:R-:W-:Y:S01]  /*1fb20*/  SHF.L.U32 R22, R22, 0x17, RZ ;  /* 0x0000001716167819 */ /* 0x000fe200000006ff */
[----:B------:R1:W3:Y:S01]  /*1fb30*/  MUFU.EX2 R47, R48 ;  /* 0x00000030002f7308 */ /* 0x0002e20000000800 */
[----:B----4-:R-:W-:Y:S01]  /*1fb40*/  FADD R40, R51, -12583039 ;  /* 0xcb40007f33287421 */ /* 0x010fe20000000000 */
[----:B------:R-:W-:Y:S01]  /*1fb50*/  FADD R44, R26, -12583039 ;  /* 0xcb40007f1a2c7421 */ /* 0x000fe20000000000 */
[----:B------:R-:W-:Y:S01]  /*1fb60*/  FADD R54, R52, -12583039 ;  /* 0xcb40007f34367421 */ /* 0x000fe20000000000 */
[----:B------:R-:W-:Y:S01]  /*1fb70*/  SHF.L.U32 R38, R38, 0x17, RZ ;  /* 0x0000001726267819 */ /* 0x000fe200000006ff */
[----:B------:R-:W-:Y:S01]  /*1fb80*/  FFMA R40, -R23, 1.4426950216293334961, -R40 ;  /* 0x3fb8aa3b17287823 */ /* 0x000fe20000000928 */
[----:B------:R-:W-:Y:S01]  /*1fb90*/  FFMA R44, -R21, 1.4426950216293334961, -R44 ;  /* 0x3fb8aa3b152c7823 */ /* 0x000fe2000000092c */
[----:B------:R-:W-:Y:S01]  /*1fba0*/  FFMA R54, -R119, 1.4426950216293334961, -R54 ;  /* 0x3fb8aa3b77367823 */ /* 0x000fe20000000936 */
[----:B------:R-:W-:Y:S01]  /*1fbb0*/  MUFU.EX2 R50, R50 ;  /* 0x0000003200327308 */ /* 0x000fe20000000800 */
[----:B------:R-:W-:Y:S01]  /*1fbc0*/  FFMA R40, -R23, 1.925963033500011079e-08, R40 ;  /* 0x32a5706017287823 */ /* 0x000fe20000000128 */
[----:B------:R-:W-:Y:S01]  /*1fbd0*/  FFMA R44, -R21, 1.925963033500011079e-08, R44 ;  /* 0x32a57060152c7823 */ /* 0x000fe2000000012c */
[----:B------:R-:W-:Y:S01]  /*1fbe0*/  FFMA R54, -R119, 1.925963033500011079e-08, R54 ;  /* 0x32a5706077367823 */ /* 0x000fe20000000136 */
[----:B------:R-:W-:Y:S01]  /*1fbf0*/  SHF.L.U32 R42, R42, 0x17, RZ ;  /* 0x000000172a2a7819 */ /* 0x000fe200000006ff */
[----:B------:R-:W-:Y:S01]  /*1fc00*/  IMAD.SHL.U32 R51, R51, 0x800000, RZ ;  /* 0x0080000033337824 */ /* 0x000fe200078e00ff */
[----:B------:R-:W-:Y:S01]  /*1fc10*/  SHF.L.U32 R24, R24, 0x17, RZ ;  /* 0x0000001718187819 */ /* 0x000fe200000006ff */
[----:B-1----:R-:W-:Y:S01]  /*1fc20*/  FFMA R48, R20, R33, 1 ;  /* 0x3f80000014307423 */ /* 0x002fe20000000021 */
[----:B------:R-:W1:Y:S01]  /*1fc30*/  MUFU.EX2 R21, R44 ;  /* 0x0000002c00157308 */ /* 0x000e620000000800 */
[----:B------:R-:W-:Y:S01]  /*1fc40*/  SHF.L.U32 R36, R36, 0x17, RZ ;  /* 0x0000001724247819 */ /* 0x000fe200000006ff */
[----:B------:R-:W-:Y:S01]  /*1fc50*/  FFMA R30, R30, R37, 1 ;  /* 0x3f8000001e1e7423 */ /* 0x000fe20000000025 */
[----:B------:R-:W-:Y:S01]  /*1fc60*/  SHF.L.U32 R34, R34, 0x17, RZ ;  /* 0x0000001722227819 */ /* 0x000fe200000006ff */
[----:B-----5:R-:W-:Y:S01]  /*1fc70*/  FFMA R32, R22, R41, 1 ;  /* 0x3f80000016207423 */ /* 0x020fe20000000029 */
[----:B------:R-:W-:Y:S01]  /*1fc80*/  SHF.L.U32 R2, R2, 0x17, RZ ;  /* 0x0000001702027819 */ /* 0x000fe200000006ff */
[----:B------:R-:W-:Y:S01]  /*1fc90*/  FFMA R38, R38, R43, 1 ;  /* 0x3f80000026267423 */ /* 0x000fe2000000002b */
[----:B------:R-:W-:Y:S01]  /*1fca0*/  SHF.L.U32 R46, R46, 0x17, RZ ;  /* 0x000000172e2e7819 */ /* 0x000fe200000006ff */
[----:B------:R-:W4:Y:S01]  /*1fcb0*/  MUFU.EX2 R40, R40 ;  /* 0x0000002800287308 */ /* 0x000f220000000800 */
[----:B------:R-:W-:Y:S01]  /*1fcc0*/  SHF.L.U32 R26, R26, 0x17, RZ ;  /* 0x000000171a1a7819 */ /* 0x000fe200000006ff */
[----:B--2---:R-:W-:Y:S01]  /*1fcd0*/  FFMA R42, R42, R45, 1 ;  /* 0x3f8000002a2a7423 */ /* 0x004fe2000000002d */
[----:B------:R-:W-:Y:S01]  /*1fce0*/  SHF.L.U32 R49, R49, 0x17, RZ ;  /* 0x0000001731317819 */ /* 0x000fe200000006ff */
[----:B------:R-:W-:Y:S01]  /*1fcf0*/  FFMA R35, R24, R35, 1 ;  /* 0x3f80000018237423 */ /* 0x000fe20000000023 */
[----:B------:R-:W-:Y:S01]  /*1fd00*/  SHF.L.U32 R52, R52, 0x17, RZ ;  /* 0x0000001734347819 */ /* 0x000fe200000006ff */
[----:B------:R-:W-:Y:S01]  /*1fd10*/  FFMA R33, R36, R25, 1 ;  /* 0x3f80000024217423 */ /* 0x000fe20000000019 */
[----:B---3--:R-:W-:Y:S01]  /*1fd20*/  FFMA R37, R34, R27, 1 ;  /* 0x3f80000022257423 */ /* 0x008fe2000000001b */
[----:B------:R-:W2:Y:S01]  /*1fd30*/  MUFU.EX2 R23, R54 ;  /* 0x0000003600177308 */ /* 0x000ea20000000800 */
[----:B------:R-:W-:Y:S01]  /*1fd40*/  FFMA R41, R2, R3, 1 ;  /* 0x3f80000002297423 */ /* 0x000fe20000000003 */
[----:B------:R-:W-:Y:S01]  /*1fd50*/  FFMA R46, R46, R47, 1 ;  /* 0x3f8000002e2e7423 */ /* 0x000fe2000000002f */
[----:B-1----:R-:W-:Y:S01]  /*1fd60*/  FFMA R43, R26, R21, 1 ;  /* 0x3f8000001a2b7423 */ /* 0x002fe20000000015 */
[----:B------:R-:W-:Y:S01]  /*1fd70*/  FFMA R50, R49, R50, 1 ;  /* 0x3f80000031327423 */ /* 0x000fe20000000032 */
        /* <DEDUP_REMOVED lines=8> */
.L_x_686:
[----:B------:R-:W1:Y:S02]  /*1fe00*/  MUFU.RCP R20, R31 ;  /* 0x0000001f00147308 */ /* 0x000e640000001000 */
[----:B-1----:R-:W-:-:S04]  /*1fe10*/  FFMA R0, R31, R20, -1 ;  /* 0xbf8000001f007423 */ /* 0x002fc80000000014 */
[----:B------:R-:W-:-:S04]  /*1fe20*/  FADD.FTZ R3, -R0, -RZ ;  /* 0x800000ff00037221 */ /* 0x000fc80000010100 */
[----:B------:R-:W-:-:S07]  /*1fe30*/  FFMA R20, R20, R3, R20 ;  /* 0x0000000314147223 */ /* 0x000fce0000000014 */
.L_x_687:
[----:B------:R-:W-:Y:S05]  /*1fe40*/  BSYNC B1 ;  /* 0x0000000000017941 */ /* 0x000fea0003800000 */
.L_x_685:
        /* <DEDUP_REMOVED lines=10> */
.L_x_689:
[----:B------:R-:W1:Y:S02]  /*1fef0*/  MUFU.RCP R21, R48 ;  /* 0x0000003000157308 */ /* 0x000e640000001000 */
[----:B-1----:R-:W-:-:S04]  /*1ff00*/  FFMA R0, R48, R21, -1 ;  /* 0xbf80000030007423 */ /* 0x002fc80000000015 */
[----:B------:R-:W-:-:S04]  /*1ff10*/  FADD.FTZ R0, -R0, -RZ ;  /* 0x800000ff00007221 */ /* 0x000fc80000010100 */
[----:B------:R-:W-:-:S07]  /*1ff20*/  FFMA R21, R21, R0, R21 ;  /* 0x0000000015157223 */ /* 0x000fce0000000015 */
.L_x_690:
[----:B------:R-:W-:Y:S05]  /*1ff30*/  BSYNC B1 ;  /* 0x0000000000017941 */ /* 0x000fea0003800000 */
.L_x_688:
        /* <DEDUP_REMOVED lines=10> */
.L_x_692:
[----:B------:R-:W1:Y:S02]  /*1ffe0*/  MUFU.RCP R22, R35 ;  /* 0x0000002300167308 */ /* 0x000e640000001000 */
[----:B-1----:R-:W-:-:S04]  /*1fff0*/  FFMA R0, R35, R22, -1 ;  /* 0xbf80000023007423 */ /* 0x002fc80000000016 */
[----:B------:R-:W-:-:S04]  /*20000*/  FADD.FTZ R3, -R0, -RZ ;  /* 0x800000ff00037221 */ /* 0x000fc80000010100 */
[----:B------:R-:W-:-:S07]  /*20010*/  FFMA R22, R22, R3, R22 ;  /* 0x0000000316167223 */ /* 0x000fce0000000016 */
.L_x_693:
[----:B------:R-:W-:Y:S05]  /*20020*/  BSYNC B1 ;  /* 0x0000000000017941 */ /* 0x000fea0003800000 */
.L_x_691:
        /* <DEDUP_REMOVED lines=10> */
.L_x_695:
[----:B------:R-:W1:Y:S02]  /*200d0*/  MUFU.RCP R23, R30 ;  /* 0x0000001e00177308 */ /* 0x000e640000001000 */
[----:B-1----:R-:W-:-:S04]  /*200e0*/  FFMA R0, R30, R23, -1 ;  /* 0xbf8000001e007423 */ /* 0x002fc80000000017 */
[----:B------:R-:W-:-:S04]  /*200f0*/  FADD.FTZ R0, -R0, -RZ ;  /* 0x800000ff00007221 */ /* 0x000fc80000010100 */
[----:B------:R-:W-:-:S07]  /*20100*/  FFMA R23, R23, R0, R23 ;  /* 0x0000000017177223 */ /* 0x000fce0000000017 */
.L_x_696:
[----:B------:R-:W-:Y:S05]  /*20110*/  BSYNC B1 ;  /* 0x0000000000017941 */ /* 0x000fea0003800000 */
.L_x_694:
        /* <DEDUP_REMOVED lines=10> */
.L_x_698:
[----:B------:R-:W1:Y:S02]  /*201c0*/  MUFU.RCP R24, R39 ;  /* 0x0000002700187308 */ /* 0x000e640000001000 */
[----:B-1----:R-:W-:-:S04]  /*201d0*/  FFMA R0, R39, R24, -1 ;  /* 0xbf80000027007423 */ /* 0x002fc80000000018 */
[----:B------:R-:W-:-:S04]  /*201e0*/  FADD.FTZ R3, -R0, -RZ ;  /* 0x800000ff00037221 */ /* 0x000fc80000010100 */
[----:B------:R-:W-:-:S07]  /*201f0*/  FFMA R24, R24, R3, R24 ;  /* 0x0000000318187223 */ /* 0x000fce0000000018 */
.L_x_699:
[----:B------:R-:W-:Y:S05]  /*20200*/  BSYNC B1 ;  /* 0x0000000000017941 */ /* 0x000fea0003800000 */
.L_x_697:
        /* <DEDUP_REMOVED lines=10> */
.L_x_701:
[----:B------:R-:W1:Y:S02]  /*202b0*/  MUFU.RCP R25, R32 ;  /* 0x0000002000197308 */ /* 0x000e640000001000 */
[----:B-1----:R-:W-:-:S04]  /*202c0*/  FFMA R0, R32, R25, -1 ;  /* 0xbf80000020007423 */ /* 0x002fc80000000019 */
[----:B------:R-:W-:-:S04]  /*202d0*/  FADD.FTZ R0, -R0, -RZ ;  /* 0x800000ff00007221 */ /* 0x000fc80000010100 */
[----:B------:R-:W-:-:S07]  /*202e0*/  FFMA R25, R25, R0, R25 ;  /* 0x0000000019197223 */ /* 0x000fce0000000019 */
.L_x_702:
[----:B------:R-:W-:Y:S05]  /*202f0*/  BSYNC B1 ;  /* 0x0000000000017941 */ /* 0x000fea0003800000 */
.L_x_700:
        /* <DEDUP_REMOVED lines=10> */
.L_x_704:
[----:B------:R-:W1:Y:S02]  /*203a0*/  MUFU.RCP R26, R33 ;  /* 0x00000021001a7308 */ /* 0x000e640000001000 */
[----:B-1----:R-:W-:-:S04]  /*203b0*/  FFMA R0, R33, R26, -1 ;  /* 0xbf80000021007423 */ /* 0x002fc8000000001a */
[----:B------:R-:W-:-:S04]  /*203c0*/  FADD.FTZ R3, -R0, -RZ ;  /* 0x800000ff00037221 */ /* 0x000fc80000010100 */
[----:B------:R-:W-:-:S07]  /*203d0*/  FFMA R26, R26, R3, R26 ;  /* 0x000000031a1a7223 */ /* 0x000fce000000001a */
.L_x_705:
[----:B------:R-:W-:Y:S05]  /*203e0*/  BSYNC B1 ;  /* 0x0000000000017941 */ /* 0x000fea0003800000 */
.L_x_703:
        /* <DEDUP_REMOVED lines=10> */
.L_x_707:
[----:B------:R-:W1:Y:S02]  /*20490*/  MUFU.RCP R27, R38 ;  /* 0x00000026001b7308 */ /* 0x000e640000001000 */
[----:B-1----:R-:W-:-:S04]  /*204a0*/  FFMA R0, R38, R27, -1 ;  /* 0xbf80000026007423 */ /* 0x002fc8000000001b */
[----:B------:R-:W-:-:S04]  /*204b0*/  FADD.FTZ R0, -R0, -RZ ;  /* 0x800000ff00007221 */ /* 0x000fc80000010100 */
[----:B------:R-:W-:-:S07]  /*204c0*/  FFMA R27, R27, R0, R27 ;  /* 0x000000001b1b7223 */ /* 0x000fce000000001b */
.L_x_708:
[----:B------:R-:W-:Y:S05]  /*204d0*/  BSYNC B1 ;  /* 0x0000000000017941 */ /* 0x000fea0003800000 */
.L_x_706:
        /* <DEDUP_REMOVED lines=10> */
.L_x_710:
[----:B------:R-:W1:Y:S02]  /*20580*/  MUFU.RCP R30, R37 ;  /* 0x00000025001e7308 */ /* 0x000e640000001000 */
[----:B-1----:R-:W-:-:S04]  /*20590*/  FFMA R0, R37, R30, -1 ;  /* 0xbf80000025007423 */ /* 0x002fc8000000001e */
[----:B------:R-:W-:-:S04]  /*205a0*/  FADD.FTZ R3, -R0, -RZ ;  /* 0x800000ff00037221 */ /* 0x000fc80000010100 */
[----:B------:R-:W-:-:S07]  /*205b0*/  FFMA R30, R30, R3, R30 ;  /* 0x000000031e1e7223 */ /* 0x000fce000000001e */
.L_x_711:
[----:B------:R-:W-:Y:S05]  /*205c0*/  BSYNC B1 ;  /* 0x0000000000017941 */ /* 0x000fea0003800000 */
.L_x_709:
        /* <DEDUP_REMOVED lines=10> */
.L_x_713:
[----:B------:R-:W1:Y:S02]  /*20670*/  MUFU.RCP R31, R42 ;  /* 0x0000002a001f7308 */ /* 0x000e640000001000 */
[----:B-1----:R-:W-:-:S04]  /*20680*/  FFMA R0, R42, R31, -1 ;  /* 0xbf8000002a007423 */ /* 0x002fc8000000001f */
[----:B------:R-:W-:-:S04]  /*20690*/  FADD.FTZ R0, -R0, -RZ ;  /* 0x800000ff00007221 */ /* 0x000fc80000010100 */
[----:B------:R-:W-:-:S07]  /*206a0*/  FFMA R31, R31, R0, R31 ;  /* 0x000000001f1f7223 */ /* 0x000fce000000001f */
.L_x_714:
[----:B------:R-:W-:Y:S05]  /*206b0*/  BSYNC B1 ;  /* 0x0000000000017941 */ /* 0x000fea0003800000 */
.L_x_712:
        /* <DEDUP_REMOVED lines=10> */
.L_x_716:
[----:B------:R-:W1:Y:S02]  /*20760*/  MUFU.RCP R32, R41 ;  /* 0x0000002900207308 */ /* 0x000e640000001000 */
[----:B-1----:R-:W-:-:S04]  /*20770*/  FFMA R0, R41, R32, -1 ;  /* 0xbf80000029007423 */ /* 0x002fc80000000020 */
[----:B------:R-:W-:-:S04]  /*20780*/  FADD.FTZ R3, -R0, -RZ ;  /* 0x800000ff00037221 */ /* 0x000fc80000010100 */
[----:B------:R-:W-:-:S07]  /*20790*/  FFMA R32, R32, R3, R32 ;  /* 0x0000000320207223 */ /* 0x000fce0000000020 */
.L_x_717:
[----:B------:R-:W-:Y:S05]  /*207a0*/  BSYNC B1 ;  /* 0x0000000000017941 */ /* 0x000fea0003800000 */
.L_x_715:
        /* <DEDUP_REMOVED lines=10> */
.L_x_719:
[----:B------:R-:W1:Y:S02]  /*20850*/  MUFU.RCP R33, R46 ;  /* 0x0000002e00217308 */ /* 0x000e640000001000 */
[----:B-1----:R-:W-:-:S04]  /*20860*/  FFMA R0, R46, R33, -1 ;  /* 0xbf8000002e007423 */ /* 0x002fc80000000021 */
[----:B------:R-:W-:-:S04]  /*20870*/  FADD.FTZ R0, -R0, -RZ ;  /* 0x800000ff00007221 */ /* 0x000fc80000010100 */
[----:B------:R-:W-:-:S07]  /*20880*/  FFMA R33, R33, R0, R33 ;  /* 0x0000000021217223 */ /* 0x000fce0000000021 */
.L_x_720:
[----:B------:R-:W-:Y:S05]  /*20890*/  BSYNC B1 ;  /* 0x0000000000017941 */ /* 0x000fea0003800000 */
.L_x_718:
        /* <DEDUP_REMOVED lines=10> */
.L_x_722:
[----:B------:R-:W1:Y:S02]  /*20940*/  MUFU.RCP R34, R43 ;  /* 0x0000002b00227308 */ /* 0x000e640000001000 */
[----:B-1----:R-:W-:-:S04]  /*20950*/  FFMA R0, R43, R34, -1 ;  /* 0xbf8000002b007423 */ /* 0x002fc80000000022 */
[----:B------:R-:W-:-:S04]  /*20960*/  FADD.FTZ R3, -R0, -RZ ;  /* 0x800000ff00037221 */ /* 0x000fc80000010100 */
[----:B------:R-:W-:-:S07]  /*20970*/  FFMA R34, R34, R3, R34 ;  /* 0x0000000322227223 */ /* 0x000fce0000000022 */
.L_x_723:
[----:B------:R-:W-:Y:S05]  /*20980*/  BSYNC B1 ;  /* 0x0000000000017941 */ /* 0x000fea0003800000 */
.L_x_721:
        /* <DEDUP_REMOVED lines=10> */
.L_x_725:
[----:B------:R-:W1:Y:S02]  /*20a30*/  MUFU.RCP R35, R50 ;  /* 0x0000003200237308 */ /* 0x000e640000001000 */
[----:B-1----:R-:W-:-:S04]  /*20a40*/  FFMA R0, R50, R35, -1 ;  /* 0xbf80000032007423 */ /* 0x002fc80000000023 */
[----:B------:R-:W-:-:S04]  /*20a50*/  FADD.FTZ R0, -R0, -RZ ;  /* 0x800000ff00007221 */ /* 0x000fc80000010100 */
[----:B------:R-:W-:-:S07]  /*20a60*/  FFMA R35, R35, R0, R35 ;  /* 0x0000000023237223 */ /* 0x000fce0000000023 */
.L_x_726:
[----:B------:R-:W-:Y:S05]  /*20a70*/  BSYNC B1 ;  /* 0x0000000000017941 */ /* 0x000fea0003800000 */
.L_x_724:
        /* <DEDUP_REMOVED lines=10> */
.L_x_728:
[----:B------:R-:W1:Y:S02]  /*20b20*/  MUFU.RCP R36, R51 ;  /* 0x0000003300247308 */ /* 0x000e640000001000 */
[----:B-1----:R-:W-:-:S04]  /*20b30*/  FFMA R0, R51, R36, -1 ;  /* 0xbf80000033007423 */ /* 0x002fc80000000024 */
[----:B------:R-:W-:-:S04]  /*20b40*/  FADD.FTZ R3, -R0, -RZ ;  /* 0x800000ff00037221 */ /* 0x000fc80000010100 */
[----:B------:R-:W-:-:S07]  /*20b50*/  FFMA R36, R36, R3, R36 ;  /* 0x0000000324247223 */ /* 0x000fce0000000024 */
.L_x_729:
[----:B------:R-:W-:Y:S05]  /*20b60*/  BSYNC B1 ;  /* 0x0000000000017941 */ /* 0x000fea0003800000 */
.L_x_727:
        /* <DEDUP_REMOVED lines=8> */
.L_x_730:
[----:B------:R-:W1:Y:S02]  /*20bf0*/  MUFU.RCP R0, R45 ;  /* 0x0000002d00007308 */ /* 0x000e640000001000 */
[----:B-1----:R-:W-:-:S04]  /*20c00*/  FFMA R2, R45, R0, -1 ;  /* 0xbf8000002d027423 */ /* 0x002fc80000000000 */
[----:B------:R-:W-:-:S04]  /*20c10*/  FADD.FTZ R3, -R2, -RZ ;  /* 0x800000ff02037221 */ /* 0x000fc80000010100 */
[----:B------:R-:W-:-:S07]  /*20c20*/  FFMA R0, R0, R3, R0 ;  /* 0x0000000300007223 */ /* 0x000fce0000000000 */
.L_x_731:
        /* <DEDUP_REMOVED lines=29> */
.L_x_733:
[----:B------:R-:W-:Y:S05]  /*20e00*/  BSYNC B0 ;  /* 0x0000000000007941 */ /* 0x000fea0003800000 */
.L_x_732:
[----:B------:R-:W-:Y:S06]  /*20e10*/  BAR.SYNC.DEFER_BLOCKING 0x1, 0x100 ;  /* 0x0044000000007b1d */ /* 0x000fec0000010000 */
[----:B------:R-:W-:Y:S04]  /*20e20*/  BSSY B0, `(.L_x_734) ;  /* 0x000000a000007945 */ /* 0x000fe80003800000 */
[----:B------:R-:W-:Y:S05]  /*20e30*/  @P0 BRA `(.L_x_735) ;  /* 0x0000000000200947 */ /* 0x000fea0003800000 */
[----:B------:R-:W-:-:S06]  /*20e40*/  UISETP.NE.AND UP0, UPT, UR43, 0x3, UPT ;  /* 0x000000032b00788c */ /* 0x000fcc000bf05270 */
[----:B------:R-:W-:-:S13]  /*20e50*/  PLOP3.LUT P2, PT, PT, PT, UP0, 0x80, 0x0 ;  /* 0x000000000000781c */ /* 0x000fda0003f4f008 */
[----:B------:R-:W-:Y:S05]  /*20e60*/  @!P2 BRA `(.L_x_736) ;  /* 0x000000000004a947 */ /* 0x000fea0003800000 */
[----:B------:R-:W-:Y:S01]  /*20e70*/  BPT.TRAP 0x1 ;  /* 0x000000040000795c */ /* 0x000fe20000300000 */
.L_x_736:
[----:B------:R-:W-:-:S04]  /*20e80*/  ULEA UR4, UR8, UR46, 0x3 ;  /* 0x0000002e08047291 */ /* 0x000fc8000f8e183f */
[----:B------:R-:W-:-:S04]  /*20e90*/  UIADD3 UR4, UR4, 0x50, URZ ;  /* 0x0000005004047890 */ /* 0x000fc8000fffe03f */
[----:B------:R-:W-:-:S09]  /*20ea0*/  UPRMT UR4, UR47, 0x654, UR4 ;  /* 0x000006542f047896 */ /* 0x000fd20008000004 */
[----:B------:R-:W-:Y:S03]  /*20eb0*/  SYNCS.ARRIVE.TRANS64.RED.A1T0 RZ, [UR4], RZ ;  /* 0x000000ffffff79a7 */ /* 0x000fe60008100404 */
.L_x_735:
[----:B------:R-:W-:Y:S05]  /*20ec0*/  BSYNC B0 ;  /* 0x0000000000007941 */ /* 0x000fea0003800000 */
.L_x_734:
        /* <DEDUP_REMOVED lines=9> */
.L_x_739:
[C---:B------:R-:W-:Y:S01]  /*20f60*/  LEA R0, R12.reuse, UR46, 0x3 ;  /* 0x0000002e0c007c11 */ /* 0x040fe2000f8e18ff */
[----:B------:R-:W-:Y:S01]  /*20f70*/  BSSY B1, `(.L_x_740) ;  /* 0x0000006000017945 */ /* 0x000fe20003800000 */
[----:B------:R-:W-:Y:S02]  /*20f80*/  SHF.L.U32 R3, R13, 0x1f, RZ ;  /* 0x0000001f0d037819 */ /* 0x000fe400000006ff */
[----:B-1----:R-:W-:Y:S02]  /*20f90*/  @!P1 LEA R21, R12, R15, 0xd ;  /* 0x0000000f0c159211 */ /* 0x002fe400078e68ff */
[----:B------:R-:W1:Y:S02]  /*20fa0*/  SYNCS.PHASECHK.TRANS64.TRYWAIT P2, [R0+URZ+0x30], R3 ;  /* 0x00003003000075a7 */ /* 0x000e64000804017f */
[----:B------:R-:W-:Y:S01]  /*20fb0*/  @!P1 LEA R2, R18, R21, 0x1 ;  /* 0x0000001512029211 */ /* 0x000fe200078e08ff */
[----:B-1----:R-:W-:Y:S06]  /*20fc0*/  @!P2 BRA `(.L_x_741) ;  /* 0x000000c00098a947 */ /* 0x002fec0003800000 */
.L_x_1124:
[----:B------:R-:W-:Y:S05]  /*20fd0*/  BSYNC B1 ;  /* 0x0000000000017941 */ /* 0x000fea0003800000 */
.L_x_740:
        /* <DEDUP_REMOVED lines=8> */
.L_x_738:
[----:B------:R-:W-:Y:S05]  /*21060*/  BSYNC B0 ;  /* 0x0000000000007941 */ /* 0x000fea0003800000 */
.L_x_737:
        /* <DEDUP_REMOVED lines=29> */
[C---:B------:R-:W-:Y:S01]  /*21240*/  FFMA R23, R16.reuse, R20, R23 ;  /* 0x0000001410177223 */ /* 0x040fe20000000017 */
[----:B------:R-:W-:Y:S02]  /*21250*/  HADD2.F32 R20, -RZ, R11.H0_H0 ;  /* 0x2000000bff147230 */ /* 0x000fe40000004100 */
[----:B------:R-:W-:Y:S01]  /*21260*/  FFMA R3, R16, R0, R3 ;  /* 0x0000000010037223 */ /* 0x000fe20000000003 */
[----:B------:R-:W-:Y:S01]  /*21270*/  FMUL R25, R17, R25 ;  /* 0x0000001911197220 */ /* 0x000fe20000400000 */
[----:B------:R-:W-:-:S02]  /*21280*/  HADD2.F32 R0, -RZ, R10.H0_H0 ;  /* 0x2000000aff007230 */ /* 0x000fc40000004100 */
[C---:B------:R-:W-:Y:S01]  /*21290*/  FMUL R27, R17.reuse, R27 ;  /* 0x0000001b111b7220 */ /* 0x040fe20000400000 */
[C---:B------:R-:W-:Y:S01]  /*212a0*/  FFMA R25, R16.reuse, R22, R25 ;  /* 0x0000001610197223 */ /* 0x040fe20000000019 */
[----:B------:R-:W-:Y:S02]  /*212b0*/  FMUL R31, R17, R31 ;  /* 0x0000001f111f7220 */ /* 0x000fe40000400000 */
[C---:B------:R-:W-:Y:S01]  /*212c0*/  FFMA R27, R16.reuse, R0, R27 ;  /* 0x00000000101b7223 */ /* 0x040fe2000000001b */
[----:B------:R-:W-:Y:S02]  /*212d0*/  HADD2.F32 R22, -RZ, R4.H0_H0 ;  /* 0x20000004ff167230 */ /* 0x000fe40000004100 */
[----:B------:R-:W-:Y:S01]  /*212e0*/  FFMA.SAT R0, -R3, R54, 0.5 ;  /* 0x3f00000003007423 */ /* 0x000fe20000002136 */
[----:B------:R-:W-:Y:S01]  /*212f0*/  FMUL R33, R17, R33 ;  /* 0x0000002111217220 */ /* 0x000fe20000400000 */
[----:B------:R-:W-:Y:S01]  /*21300*/  FFMA R31, R16, R2, R31 ;  /* 0x00000002101f7223 */ /* 0x000fe2000000001f */
[----:B------:R-:W-:-:S02]  /*21310*/  HADD2.F32 R2, -RZ, R11.H1_H1 ;  /* 0x3000000bff027230 */ /* 0x000fc40000004100 */
[-C--:B------:R-:W-:Y:S01]  /*21320*/  FFMA.RM R0, R0, R55.reuse, 12582913 ;  /* 0x4b40000100007423 */ /* 0x080fe20000004037 */
[----:B------:R-:W-:Y:S01]  /*21330*/  FFMA R33, R16, R20, R33 ;  /* 0x0000001410217223 */ /* 0x000fe20000000021 */
[----:B------:R-:W-:Y:S01]  /*21340*/  FFMA.SAT R20, -R21, R54, 0.5 ;  /* 0x3f00000015147423 */ /* 0x000fe20000002136 */
[C---:B------:R-:W-:Y:S01]  /*21350*/  FMUL R35, R17.reuse, R32 ;  /* 0x0000002011237220 */ /* 0x040fe20000400000 */
[----:B------:R-:W-:Y:S02]  /*21360*/  HADD2.F32 R32, -RZ, R5.H0_H0 ;  /* 0x20000005ff207230 */ /* 0x000fe40000004100 */
[C---:B------:R-:W-:Y:S01]  /*21370*/  FMUL R37, R17.reuse, R26 ;  /* 0x0000001a11257220 */ /* 0x040fe20000400000 */
[----:B------:R-:W-:Y:S01]  /*21380*/  FFMA.RM R20, R20, R55, 12582913 ;  /* 0x4b40000114147423 */ /* 0x000fe20000004037 */
[----:B------:R-:W-:Y:S01]  /*21390*/  FFMA R35, R16, R2, R35 ;  /* 0x0000000210237223 */ /* 0x000fe20000000023 */
[----:B------:R-:W-:Y:S01]  /*213a0*/  FADD R2, R0, -12583039 ;  /* 0xcb40007f00027421 */ /* 0x000fe20000000000 */
[----:B------:R-:W-:Y:S01]  /*213b0*/  FFMA R37, R16, R22, R37 ;  /* 0x0000001610257223 */ /* 0x000fe20000000025 */
[----:B------:R-:W-:Y:S01]  /*213c0*/  FADD R22, R20, -12583039 ;  /* 0xcb40007f14167421 */ /* 0x000fe20000000000 */
[----:B------:R-:W-:Y:S01]  /*213d0*/  FMUL R39, R17, R24 ;  /* 0x0000001811277220 */ /* 0x000fe20000400000 */
[----:B------:R-:W-:Y:S01]  /*213e0*/  FFMA.SAT R24, -R23, R54, 0.5 ;  /* 0x3f00000017187423 */ /* 0x000fe20000002136 */
[----:B------:R-:W-:-:S02]  /*213f0*/  HADD2.F32 R26, -RZ, R4.H1_H1 ;  /* 0x30000004ff1a7230 */ /* 0x000fc40000004100 */
[----:B------:R-:W-:Y:S01]  /*21400*/  FFMA R22, -R21, 1.4426950216293334961, -R22 ;  /* 0x3fb8aa3b15167823 */ /* 0x000fe20000000916 */
[----:B------:R-:W-:Y:S01]  /*21410*/  FFMA R2, -R3, 1.4426950216293334961, -R2 ;  /* 0x3fb8aa3b03027823 */ /* 0x000fe20000000902 */
[-C--:B------:R-:W-:Y:S01]  /*21420*/  FFMA.RM R24, R24, R55.reuse, 12582913 ;  /* 0x4b40000118187423 */ /* 0x080fe20000004037 */
[----:B------:R-:W-:Y:S01]  /*21430*/  SHF.L.U32 R0, R0, 0x17, RZ ;  /* 0x0000001700007819 */ /* 0x000fe200000006ff */
[----:B------:R-:W-:Y:S01]  /*21440*/  FFMA R22, -R21, 1.925963033500011079e-08, R22 ;  /* 0x32a5706015167823 */ /* 0x000fe20000000116 */
[----:B------:R-:W-:Y:S01]  /*21450*/  FFMA.SAT R21, -R25, R54, 0.5 ;  /* 0x3f00000019157423 */ /* 0x000fe20000002136 */
[----:B------:R-:W-:Y:S01]  /*21460*/  FFMA R2, -R3, 1.925963033500011079e-08, R2 ;  /* 0x32a5706003027823 */ /* 0x000fe20000000102 */
[----:B------:R-:W-:Y:S01]  /*21470*/  FFMA R39, R16, R26, R39 ;  /* 0x0000001a10277223 */ /* 0x000fe20000000027 */
[----:B------:R-:W-:Y:S01]  /*21480*/  FMUL R3, R17, R30 ;  /* 0x0000001e11037220 */ /* 0x000fe20000400000 */
[----:B------:R-:W-:Y:S01]  /*21490*/  FADD R26, R24, -12583039 ;  /* 0xcb40007f181a7421 */ /* 0x000fe20000000000 */
[-C--:B------:R-:W-:Y:S01]  /*214a0*/  FFMA.RM R30, R21, R55.reuse, 12582913 ;  /* 0x4b400001151e7423 */ /* 0x080fe20000004037 */
[----:B------:R1:W2:Y:S01]  /*214b0*/  MUFU.EX2 R41, R2 ;  /* 0x0000000200297308 */ /* 0x0002a20000000800 */
[----:B------:R-:W-:Y:S01]  /*214c0*/  FFMA.SAT R21, -R27, R54, 0.5 ;  /* 0x3f0000001b157423 */ /* 0x000fe20000002136 */
[----:B------:R-:W-:Y:S01]  /*214d0*/  FFMA R26, -R23, 1.4426950216293334961, -R26 ;  /* 0x3fb8aa3b171a7823 */ /* 0x000fe2000000091a */
[----:B------:R-:W-:Y:S01]  /*214e0*/  FFMA R3, R16, R32, R3 ;  /* 0x0000002010037223 */ /* 0x000fe20000000003 */
[----:B------:R-:W-:Y:S01]  /*214f0*/  SHF.L.U32 R20, R20, 0x17, RZ ;  /* 0x0000001714147819 */ /* 0x000fe200000006ff */
[----:B------:R-:W-:Y:S01]  /*21500*/  FFMA.RM R32, R21, R55, 12582913 ;  /* 0x4b40000115207423 */ /* 0x000fe20000004037 */
[----:B------:R-:W-:Y:S01]  /*21510*/  FFMA R26, -R23, 1.925963033500011079e-08, R26 ;  /* 0x32a57060171a7823 */ /* 0x000fe2000000011a */
[----:B------:R-:W-:Y:S01]  /*21520*/  HADD2.F32 R23, -RZ, R5.H1_H1 ;  /* 0x30000005ff177230 */ /* 0x000fe20000004100 */
[----:B------:R3:W4:Y:S01]  /*21530*/  MUFU.EX2 R43, R22 ;  /* 0x00000016002b7308 */ /* 0x0007220000000800 */
[----:B-1----:R-:W-:Y:S01]  /*21540*/  FADD R2, R30, -12583039 ;  /* 0xcb40007f1e027421 */ /* 0x002fe20000000000 */
[----:B------:R-:W-:Y:S01]  /*21550*/  FADD R34, R32, -12583039 ;  /* 0xcb40007f20227421 */ /* 0x000fe20000000000 */
[----:B------:R-:W-:Y:S01]  /*21560*/  FMUL R21, R17, R38 ;  /* 0x0000002611157220 */ /* 0x000fe20000400000 */
[----:B------:R-:W-:Y:S01]  /*21570*/  SHF.L.U32 R24, R24, 0x17, RZ ;  /* 0x0000001718187819 */ /* 0x000fe200000006ff */
[----:B------:R-:W-:Y:S01]  /*21580*/  FFMA R2, -R25, 1.4426950216293334961, -R2 ;  /* 0x3fb8aa3b19027823 */ /* 0x000fe20000000902 */
[----:B------:R-:W-:Y:S01]  /*21590*/  FFMA R34, -R27, 1.4426950216293334961, -R34 ;  /* 0x3fb8aa3b1b227823 */ /* 0x000fe20000000922 */
[----:B------:R-:W-:Y:S01]  /*215a0*/  FFMA R21, R16, R23, R21 ;  /* 0x0000001710157223 */ /* 0x000fe20000000015 */
[----:B------:R1:W-:Y:S01]  /*215b0*/  MUFU.EX2 R45, R26 ;  /* 0x0000001a002d7308 */ /* 0x0003e20000000800 */
[-C--:B---3--:R-:W-:Y:S01]  /*215c0*/  FFMA.SAT R22, -R31, R54.reuse, 0.5 ;  /* 0x3f0000001f167423 */ /* 0x088fe20000002136 */
        /* <DEDUP_REMOVED lines=17> */
[----:B------:R3:W5:Y:S01]  /*216e0*/  MUFU.EX2 R49, R34 ;  /* 0x0000002200317308 */ /* 0x0007620000000800 */
[----:B-1----:R-:W-:Y:S01]  /*216f0*/  FADD R2, R36, -12583039 ;  /* 0xcb40007f24027421 */ /* 0x002fe20000000000 */
[----:B------:R-:W-:Y:S01]  /*21700*/  FADD R40, R38, -12583039 ;  /* 0xcb40007f26287421 */ /* 0x000fe20000000000 */
[----:B------:R-:W-:-:S02]  /*21710*/  HADD2.F32 R44, -RZ, R7.H0_H0 ;  /* 0x20000007ff2c7230 */ /* 0x000fc40000004100 */
[C---:B------:R-:W-:Y:S01]  /*21720*/  FFMA R25, R16.reuse, R31, R25 ;  /* 0x0000001f10197223 */ /* 0x040fe20000000019 */
[----:B------:R-:W-:Y:S01]  /*21730*/  FFMA R2, -R33, 1.4426950216293334961, -R2 ;  /* 0x3fb8aa3b21027823 */ /* 0x000fe20000000902 */
[----:B------:R-:W-:Y:S01]  /*21740*/  FFMA.SAT R31, -R39, R54, 0.5 ;  /* 0x3f000000271f7423 */ /* 0x000fe20000002136 */
[----:B------:R-:W-:Y:S01]  /*21750*/  FFMA R40, -R35, 1.4426950216293334961, -R40 ;  /* 0x3fb8aa3b23287823 */ /* 0x000fe20000000928 */
[----:B------:R1:W-:Y:S01]  /*21760*/  MUFU.EX2 R51, R26 ;  /* 0x0000001a00337308 */ /* 0x0003e20000000800 */
[-C--:B---3--:R-:W-:Y:S01]  /*21770*/  FFMA.RM R34, R27, R55.reuse, 12582913 ;  /* 0x4b4000011b227423 */ /* 0x088fe20000004037 */
[----:B------:R-:W-:Y:S01]  /*21780*/  FFMA R2, -R33, 1.925963033500011079e-08, R2 ;  /* 0x32a5706021027823 */ /* 0x000fe20000000102 */
[----:B------:R-:W-:Y:S01]  /*21790*/  FMUL R27, R17, R42 ;  /* 0x0000002a111b7220 */ /* 0x000fe20000400000 */
[-C--:B------:R-:W-:Y:S01]  /*217a0*/  FFMA.RM R42, R31, R55.reuse, 12582913 ;  /* 0x4b4000011f2a7423 */ /* 0x080fe20000004037 */
[----:B------:R-:W-:Y:S01]  /*217b0*/  FFMA.SAT R31, -R21, R54, 0.5 ;  /* 0x3f000000151f7423 */ /* 0x000fe20000002136 */
[----:B------:R-:W-:Y:S01]  /*217c0*/  FFMA R40, -R35, 1.925963033500011079e-08, R40 ;  /* 0x32a5706023287823 */ /* 0x000fe20000000128 */
[----:B------:R-:W-:Y:S01]  /*217d0*/  FFMA R27, R16, R44, R27 ;  /* 0x0000002c101b7223 */ /* 0x000fe2000000001b */
[----:B------:R3:W-:Y:S01]  /*217e0*/  MUFU.EX2 R33, R2 ;  /* 0x0000000200217308 */ /* 0x0007e20000000800 */
[----:B-1----:R-:W-:Y:S01]  /*217f0*/  FADD R26, R34, -12583039 ;  /* 0xcb40007f221a7421 */ /* 0x002fe20000000000 */
[-C--:B------:R-:W-:Y:S01]  /*21800*/  FFMA.RM R46, R31, R55.reuse, 12582913 ;  /* 0x4b4000011f2e7423 */ /* 0x080fe20000004037 */
[----:B------:R-:W-:Y:S01]  /*21810*/  FMUL R31, R17, R52 ;  /* 0x00000034111f7220 */ /* 0x000fe20000400000 */
[----:B------:R-:W-:Y:S01]  /*21820*/  FADD R44, R42, -12583039 ;  /* 0xcb40007f2a2c7421 */ /* 0x000fe20000000000 */
[----:B------:R-:W-:Y:S01]  /*21830*/  FFMA R26, -R37, 1.4426950216293334961, -R26 ;  /* 0x3fb8aa3b251a7823 */ /* 0x000fe2000000091a */
[----:B------:R-:W-:Y:S01]  /*21840*/  FADD R48, R46, -12583039 ;  /* 0xcb40007f2e307421 */ /* 0x000fe20000000000 */
[----:B------:R-:W-:Y:S01]  /*21850*/  FFMA R31, R16, R50, R31 ;  /* 0x00000032101f7223 */ /* 0x000fe2000000001f */
[----:B------:R1:W5:Y:S01]  /*21860*/  MUFU.EX2 R35, R40 ;  /* 0x0000002800237308 */ /* 0x0003620000000800 */
[-C--:B---3--:R-:W-:Y:S01]  /*21870*/  FFMA.SAT R2, -R3, R54.reuse, 0.5 ;  /* 0x3f00000003027423 */ /* 0x088fe20000002136 */
[----:B------:R-:W-:Y:S01]  /*21880*/  FFMA R26, -R37, 1.925963033500011079e-08, R26 ;  /* 0x32a57060251a7823 */ /* 0x000fe2000000011a */
[----:B------:R-:W-:Y:S01]  /*21890*/  FFMA R48, -R21, 1.4426950216293334961, -R48 ;  /* 0x3fb8aa3b15307823 */ /* 0x000fe20000000930 */
[-C--:B------:R-:W-:Y:S01]  /*218a0*/  FFMA.SAT R52, -R27, R54.reuse, 0.5 ;  /* 0x3f0000001b347423 */ /* 0x080fe20000002136 */
[-C--:B------:R-:W-:Y:S01]  /*218b0*/  FFMA.RM R2, R2, R55.reuse, 12582913 ;  /* 0x4b40000102027423 */ /* 0x080fe20000004037 */
[----:B------:R-:W-:Y:S01]  /*218c0*/  FFMA R44, -R39, 1.4426950216293334961, -R44 ;  /* 0x3fb8aa3b272c7823 */ /* 0x000fe2000000092c */
[----:B------:R-:W-:Y:S01]  /*218d0*/  FFMA R48, -R21, 1.925963033500011079e-08, R48 ;  /* 0x32a5706015307823 */ /* 0x000fe20000000130 */
[----:B------:R3:W-:Y:S01]  /*218e0*/  MUFU.EX2 R37, R26 ;  /* 0x0000001a00257308 */ /* 0x0007e20000000800 */
[----:B-1----:R-:W-:Y:S01]  /*218f0*/  FADD R40, R2, -12583039 ;  /* 0xcb40007f02287421 */ /* 0x002fe20000000000 */
[-C--:B------:R-:W-:Y:S01]  /*21900*/  FFMA.SAT R21, -R25, R54.reuse, 0.5 ;  /* 0x3f00000019157423 */ /* 0x080fe20000002136 */
[-C--:B------:R-:W-:Y:S01]  /*21910*/  FFMA.RM R53, R52, R55.reuse, 12582913 ;  /* 0x4b40000134357423 */ /* 0x080fe20000004037 */
[----:B------:R-:W-:Y:S01]  /*21920*/  FFMA R44, -R39, 1.925963033500011079e-08, R44 ;  /* 0x32a57060272c7823 */ /* 0x000fe2000000012c */
[----:B------:R-:W-:Y:S01]  /*21930*/  FFMA R40, -R3, 1.4426950216293334961, -R40 ;  /* 0x3fb8aa3b03287823 */ /* 0x000fe20000000928 */
[----:B------:R-:W-:Y:S01]  /*21940*/  FFMA.RM R50, R21, R55, 12582913 ;  /* 0x4b40000115327423 */ /* 0x000fe20000004037 */
[----:B--2---:R-:W-:Y:S01]  /*21950*/  FFMA R41, R0, R41, 1 ;  /* 0x3f80000000297423 */ /* 0x004fe20000000029 */
[----:B------:R1:W2:Y:S01]  /*21960*/  MUFU.EX2 R39, R44 ;  /* 0x0000002c00277308 */ /* 0x0002a20000000800 */
[-C--:B---3--:R-:W-:Y:S01]  /*21970*/  FFMA.SAT R26, -R23, R54.reuse, 0.5 ;  /* 0x3f000000171a7423 */ /* 0x088fe20000002136 */
[----:B------:R-:W-:Y:S01]  /*21980*/  FFMA.SAT R54, -R31, R54, 0.5 ;  /* 0x3f0000001f367423 */ /* 0x000fe20000002136 */
[----:B------:R-:W-:Y:S01]  /*21990*/  FFMA R40, -R3, 1.925963033500011079e-08, R40 ;  /* 0x32a5706003287823 */ /* 0x000fe20000000128 */
[----:B------:R-:W-:Y:S01]  /*219a0*/  FADD R52, R50, -12583039 ;  /* 0xcb40007f32347421 */ /* 0x000fe20000000000 */
[-C--:B------:R-:W-:Y:S01]  /*219b0*/  FFMA.RM R26, R26, R55.reuse, 12582913 ;  /* 0x4b4000011a1a7423 */ /* 0x080fe20000004037 */
[----:B------:R-:W-:Y:S01]  /*219c0*/  FFMA.RM R54, R54, R55, 12582913 ;  /* 0x4b40000136367423 */ /* 0x000fe20000004037 */
[----:B------:R-:W-:Y:S01]  /*219d0*/  IADD3 R0, R41, 0x1800000, RZ ;  /* 0x0180000029007810 */ /* 0x000fe20007ffe0ff */
[----:B------:R3:W2:Y:S01]  /*219e0*/  MUFU.EX2 R3, R40 ;  /* 0x0000002800037308 */ /* 0x0006a20000000800 */
[----:B-1----:R-:W-:Y:S01]  /*219f0*/  FADD R44, R26, -12583039 ;  /* 0xcb40007f1a2c7421 */ /* 0x002fe20000000000 */
[----:B------:R-:W-:Y:S01]  /*21a00*/  FADD R56, R54, -12583039 ;  /* 0xcb40007f36387421 */ /* 0x000fe20000000000 */
[----:B------:R-:W-:Y:S01]  /*21a10*/  FFMA R52, -R25, 1.4426950216293334961, -R52 ;  /* 0x3fb8aa3b19347823 */ /* 0x000fe20000000934 */
[----:B------:R-:W-:Y:S01]  /*21a20*/  LOP3.LUT R0, R0, 0x7f800000, RZ, 0xc0, !PT ;  /* 0x7f80000000007812 */ /* 0x000fe200078ec0ff */
[----:B------:R-:W-:Y:S01]  /*21a30*/  FFMA R44, -R23, 1.4426950216293334961, -R44 ;  /* 0x3fb8aa3b172c7823 */ /* 0x000fe2000000092c */
[----:B------:R-:W-:Y:S01]  /*21a40*/  FFMA R56, -R31, 1.4426950216293334961, -R56 ;  /* 0x3fb8aa3b1f387823 */ /* 0x000fe20000000938 */
[----:B------:R-:W-:Y:S01]  /*21a50*/  FFMA R52, -R25, 1.925963033500011079e-08, R52 ;  /* 0x32a5706019347823 */ /* 0x000fe20000000134 */
[----:B------:R4:W1:Y:S01]  /*21a60*/  MUFU.EX2 R21, R48 ;  /* 0x0000003000157308 */ /* 0x0008620000000800 */
[----:B---3--:R-:W-:Y:S01]  /*21a70*/  FADD R40, R53, -12583039 ;  /* 0xcb40007f35287421 */ /* 0x008fe20000000000 */
[----:B------:R-:W-:Y:S01]  /*21a80*/  FFMA R44, -R23, 1.925963033500011079e-08, R44 ;  /* 0x32a57060172c7823 */ /* 0x000fe2000000012c */
[----:B------:R-:W-:Y:S01]  /*21a90*/  FFMA R56, -R31, 1.925963033500011079e-08, R56 ;  /* 0x32a570601f387823 */ /* 0x000fe20000000138 */
[----:B------:R-:W-:Y:S01]  /*21aa0*/  ISETP.GT.U32.AND P2, PT, R0, 0x1ffffff, PT ;  /* 0x01ffffff0000780c */ /* 0x000fe20003f44070 */
[C---:B------:R-:W-:Y:S01]  /*21ab0*/  FFMA R40, -R27.reuse, 1.4426950216293334961, -R40 ;  /* 0x3fb8aa3b1b287823 */ /* 0x040fe20000000928 */
[----:B------:R-:W-:Y:S01]  /*21ac0*/  SHF.L.U32 R38, R38, 0x17, RZ ;  /* 0x0000001726267819 */ /* 0x000fe200000006ff */
[----:B------:R-:W-:Y:S01]  /*21ad0*/  IMAD.SHL.U32 R32, R32, 0x800000, RZ ;  /* 0x0080000020207824 */ /* 0x000fe200078e00ff */
[----:B------:R-:W3:Y:S01]  /*21ae0*/  MUFU.EX2 R23, R44 ;  /* 0x0000002c00177308 */ /* 0x000ee20000000800 */
[----:B------:R-:W-:Y:S01]  /*21af0*/  FFMA R40, -R27, 1.925963033500011079e-08, R40 ;  /* 0x32a570601b287823 */ /* 0x000fe20000000128 */
[----:B------:R-:W-:Y:S01]  /*21b00*/  SHF.L.U32 R42, R42, 0x17, RZ ;  /* 0x000000172a2a7819 */ /* 0x000fe200000006ff */
[----:B----4-:R-:W-:Y:S01]  /*21b10*/  FFMA R48, R20, R43, 1 ;  /* 0x3f80000014307423 */ /* 0x010fe2000000002b */
[----:B------:R-:W-:Y:S01]  /*21b20*/  SHF.L.U32 R30, R30, 0x17, RZ ;  /* 0x000000171e1e7819 */ /* 0x000fe200000006ff */
[----:B-----5:R-:W-:Y:S01]  /*21b30*/  FFMA R49, R32, R49, 1 ;  /* 0x3f80000020317423 */ /* 0x020fe20000000031 */
[----:B------:R-:W-:Y:S01]  /*21b40*/  SHF.L.U32 R22, R22, 0x17, RZ ;  /* 0x0000001716167819 */ /* 0x000fe200000006ff */
[----:B------:R-:W-:Y:S01]  /*21b50*/  FFMA R38, R38, R35, 1 ;  /* 0x3f80000026267423 */ /* 0x000fe20000000023 */
[----:B------:R-:W4:Y:S01]  /*21b60*/  MUFU.EX2 R25, R52 ;  /* 0x0000003400197308 */ /* 0x000f220000000800 */
[----:B------:R-:W-:Y:S01]  /*21b70*/  SHF.L.U32 R36, R36, 0x17, RZ ;  /* 0x0000001724247819 */ /* 0x000fe200000006ff */
[----:B--2---:R-:W-:Y:S01]  /*21b80*/  FFMA R42, R42, R39, 1 ;  /* 0x3f8000002a2a7423 */ /* 0x004fe20000000027 */
[----:B------:R-:W-:Y:S01]  /*21b90*/  SHF.L.U32 R34, R34, 0x17, RZ ;  /* 0x0000001722227819 */ /* 0x000fe200000006ff */
[----:B------:R-:W-:Y:S01]  /*21ba0*/  FFMA R45, R24, R45, 1 ;  /* 0x3f800000182d7423 */ /* 0x000fe2000000002d */
[----:B------:R-:W-:Y:S01]  /*21bb0*/  SHF.L.U32 R2, R2, 0x17, RZ ;  /* 0x0000001702027819 */ /* 0x000fe200000006ff */
[----:B------:R-:W-:Y:S01]  /*21bc0*/  FFMA R30, R30, R47, 1 ;  /* 0x3f8000001e1e7423 */ /* 0x000fe2000000002f */
[----:B------:R-:W-:Y:S01]  /*21bd0*/  SHF.L.U32 R46, R46, 0x17, RZ ;  /* 0x000000172e2e7819 */ /* 0x000fe200000006ff */
[----:B------:R-:W2:Y:S01]  /*21be0*/  MUFU.EX2 R40, R40 ;  /* 0x0000002800287308 */ /* 0x000ea20000000800 */
[----:B------:R-:W-:Y:S01]  /*21bf0*/  SHF.L.U32 R26, R26, 0x17, RZ ;  /* 0x000000171a1a7819 */ /* 0x000fe200000006ff */
[----:B------:R-:W-:Y:S01]  /*21c00*/  FFMA R32, R22, R51, 1 ;  /* 0x3f80000016207423 */ /* 0x000fe20000000033 */
[----:B------:R-:W-:Y:S01]  /*21c10*/  SHF.L.U32 R50, R50, 0x17, RZ ;  /* 0x0000001732327819 */ /* 0x000fe200000006ff */
[----:B------:R-:W-:Y:S01]  /*21c20*/  FFMA R33, R36, R33, 1 ;  /* 0x3f80000024217423 */ /* 0x000fe20000000021 */
[----:B------:R-:W-:Y:S01]  /*21c30*/  SHF.L.U32 R53, R53, 0x17, RZ ;  /* 0x0000001735357819 */ /* 0x000fe200000006ff */
[----:B------:R-:W-:Y:S01]  /*21c40*/  FFMA R37, R34, R37, 1 ;  /* 0x3f80000022257423 */ /* 0x000fe20000000025 */
[----:B------:R-:W-:Y:S01]  /*21c50*/  SHF.L.U32 R54, R54, 0x17, RZ ;  /* 0x0000001736367819 */ /* 0x000fe200000006ff */
[----:B------:R-:W5:Y:S01]  /*21c60*/  MUFU.EX2 R27, R56 ;  /* 0x00000038001b7308 */ /* 0x000f620000000800 */
[----:B------:R-:W-:Y:S01]  /*21c70*/  FFMA R35, R2, R3, 1 ;  /* 0x3f80000002237423 */ /* 0x000fe20000000003 */
[----:B-1----:R-:W-:Y:S01]  /*21c80*/  FFMA R46, R46, R21, 1 ;  /* 0x3f8000002e2e7423 */ /* 0x002fe20000000015 */
[----:B---3--:R-:W-:Y:S01]  /*21c90*/  FFMA R39, R26, R23, 1 ;  /* 0x3f8000001a277423 */ /* 0x008fe20000000017 */
[----:B----4-:R-:W-:Y:S01]  /*21ca0*/  FFMA R50, R50, R25, 1 ;  /* 0x3f80000032327423 */ /* 0x010fe20000000019 */
[----:B--2---:R-:W-:Y:S01]  /*21cb0*/  FFMA R53, R53, R40, 1 ;  /* 0x3f80000035357423 */ /* 0x004fe20000000028 */
[----:B-----5:R-:W-:Y:S01]  /*21cc0*/  FFMA R43, R54, R27, 1 ;  /* 0x3f800000362b7423 */ /* 0x020fe2000000001b */
[----:B------:R-:W-:Y:S06]  /*21cd0*/  @P2 BRA `(.L_x_743) ;  /* 0x0000000000142947 */ /* 0x000fec0003800000 */
[----:B------:R-:W-:Y:S02]  /*21ce0*/  MOV R0, R41 ;  /* 0x0000002900007202 */ /* 0x000fe40000000f00 */
[----:B------:R-:W-:-:S07]  /*21cf0*/  MOV R2, 0x21d10 ;  /* 0x00021d1000027802 */ /* 0x000fce0000000f00 */
[----:B------:R-:W-:Y:S05]  /*21d00*/  CALL.REL.NOINC `($__internal_0_$__cuda_sm20_rcp_rn_f32_slowpath) ;  /* 0x000000bc00e87944 */ /* 0x000fea0003c00000 */
[----:B------:R-:W-:Y:S01]  /*21d10*/  MOV R20, R0 ;  /* 0x0000000000147202 */ /* 0x000fe20000000f00 */
[----:B------:R-:W-:Y:S06]  /*21d20*/  BRA `(.L_x_744) ;  /* 0x0000000000107947 */ /* 0x000fec0003800000 */
.L_x_743:
[----:B------:R-:W1:Y:S02]  /*21d30*/  MUFU.RCP R20, R41 ;  /* 0x0000002900147308 */ /* 0x000e640000001000 */
[----:B-1----:R-:W-:-:S04]  /*21d40*/  FFMA R0, R41, R20, -1 ;  /* 0xbf80000029007423 */ /* 0x002fc80000000014 */
[----:B------:R-:W-:-:S04]  /*21d50*/  FADD.FTZ R3, -R0, -RZ ;  /* 0x800000ff00037221 */ /* 0x000fc80000010100 */
[----:B------:R-:W-:-:S07]  /*21d60*/  FFMA R20, R20, R3, R20 ;  /* 0x0000000314147223 */ /* 0x000fce0000000014 */
.L_x_744:
[----:B------:R-:W-:Y:S05]  /*21d70*/  BSYNC B1 ;  /* 0x0000000000017941 */ /* 0x000fea0003800000 */
.L_x_742:
        /* <DEDUP_REMOVED lines=10> */
.L_x_746:
[----:B------:R-:W1:Y:S02]  /*21e20*/  MUFU.RCP R21, R48 ;  /* 0x0000003000157308 */ /* 0x000e640000001000 */
[----:B-1----:R-:W-:-:S04]  /*21e30*/  FFMA R0, R48, R21, -1 ;  /* 0xbf80000030007423 */ /* 0x002fc80000000015 */
[----:B------:R-:W-:-:S04]  /*21e40*/  FADD.FTZ R0, -R0, -RZ ;  /* 0x800000ff00007221 */ /* 0x000fc80000010100 */
[----:B------:R-:W-:-:S07]  /*21e50*/  FFMA R21, R21, R0, R21 ;  /* 0x0000000015157223 */ /* 0x000fce0000000015 */
.L_x_747:
[----:B------:R-:W-:Y:S05]  /*21e60*/  BSYNC B1 ;  /* 0x0000000000017941 */ /* 0x000fea0003800000 */
.L_x_745:
        /* <DEDUP_REMOVED lines=10> */
.L_x_749:
[----:B------:R-:W1:Y:S02]  /*21f10*/  MUFU.RCP R22, R45 ;  /* 0x0000002d00167308 */ /* 0x000e640000001000 */
[----:B-1----:R-:W-:-:S04]  /*21f20*/  FFMA R0, R45, R22, -1 ;  /* 0xbf8000002d007423 */ /* 0x002fc80000000016 */
[----:B------:R-:W-:-:S04]  /*21f30*/  FADD.FTZ R3, -R0, -RZ ;  /* 0x800000ff00037221 */ /* 0x000fc80000010100 */
[----:B------:R-:W-:-:S07]  /*21f40*/  FFMA R22, R22, R3, R22 ;  /* 0x0000000316167223 */ /* 0x000fce0000000016 */
.L_x_750:
[----:B------:R-:W-:Y:S05]  /*21f50*/  BSYNC B1 ;  /* 0x0000000000017941 */ /* 0x000fea0003800000 */
.L_x_748:
        /* <DEDUP_REMOVED lines=10> */
.L_x_752:
[----:B------:R-:W1:Y:S02]  /*22000*/  MUFU.RCP R23, R30 ;  /* 0x0000001e00177308 */ /* 0x000e640000001000 */
[----:B-1----:R-:W-:-:S04]  /*22010*/  FFMA R0, R30, R23, -1 ;  /* 0xbf8000001e007423 */ /* 0x002fc80000000017 */
[----:B------:R-:W-:-:S04]  /*22020*/  FADD.FTZ R0, -R0, -RZ ;  /* 0x800000ff00007221 */ /* 0x000fc80000010100 */
[----:B------:R-:W-:-:S07]  /*22030*/  FFMA R23, R23, R0, R23 ;  /* 0x0000000017177223 */ /* 0x000fce0000000017 */
.L_x_753:
[----:B------:R-:W-:Y:S05]  /*22040*/  BSYNC B1 ;  /* 0x0000000000017941 */ /* 0x000fea0003800000 */
.L_x_751:
        /* <DEDUP_REMOVED lines=10> */
.L_x_755:
[----:B------:R-:W1:Y:S02]  /*220f0*/  MUFU.RCP R24, R49 ;  /* 0x0000003100187308 */ /* 0x000e640000001000 */
[----:B-1----:R-:W-:-:S04]  /*22100*/  FFMA R0, R49, R24, -1 ;  /* 0xbf80000031007423 */ /* 0x002fc80000000018 */
[----:B------:R-:W-:-:S04]  /*22110*/  FADD.FTZ R3, -R0, -RZ ;  /* 0x800000ff00037221 */ /* 0x000fc80000010100 */
[----:B------:R-:W-:-:S07]  /*22120*/  FFMA R24, R24, R3, R24 ;  /* 0x0000000318187223 */ /* 0x000fce0000000018 */
.L_x_756:
[----:B------:R-:W-:Y:S05]  /*22130*/  BSYNC B1 ;  /* 0x0000000000017941 */ /* 0x000fea0003800000 */
.L_x_754:
        /* <DEDUP_REMOVED lines=10> */
.L_x_758:
[----:B------:R-:W1:Y:S02]  /*221e0*/  MUFU.RCP R25, R32 ;  /* 0x0000002000197308 */ /* 0x000e640000001000 */
[----:B-1----:R-:W-:-:S04]  /*221f0*/  FFMA R0, R32, R25, -1 ;  /* 0xbf80000020007423 */ /* 0x002fc80000000019 */
[----:B------:R-:W-:-:S04]  /*22200*/  FADD.FTZ R0, -R0, -RZ ;  /* 0x800000ff00007221 */ /* 0x000fc80000010100 */
[----:B------:R-:W-:-:S07]  /*22210*/  FFMA R25, R25, R0, R25 ;  /* 0x0000000019197223 */ /* 0x000fce0000000019 */
.L_x_759:
[----:B------:R-:W-:Y:S05]  /*22220*/  BSYNC B1 ;  /* 0x0000000000017941 */ /* 0x000fea0003800000 */
.L_x_757:
        /* <DEDUP_REMOVED lines=10> */
.L_x_761:
[----:B------:R-:W1:Y:S02]  /*222d0*/  MUFU.RCP R26, R33 ;  /* 0x00000021001a7308 */ /* 0x000e640000001000 */
[----:B-1----:R-:W-:-:S04]  /*222e0*/  FFMA R0, R33, R26, -1 ;  /* 0xbf80000021007423 */ /* 0x002fc8000000001a */
[----:B------:R-:W-:-:S04]  /*222f0*/  FADD.FTZ R3, -R0, -RZ ;  /* 0x800000ff00037221 */ /* 0x000fc80000010100 */
[----:B------:R-:W-:-:S07]  /*22300*/  FFMA R26, R26, R3, R26 ;  /* 0x000000031a1a7223 */ /* 0x000fce000000001a */
.L_x_762:
[----:B------:R-:W-:Y:S05]  /*22310*/  BSYNC B1 ;  /* 0x0000000000017941 */ /* 0x000fea0003800000 */
.L_x_760:
        /* <DEDUP_REMOVED lines=10> */
.L_x_764:
[----:B------:R-:W1:Y:S02]  /*223c0*/  MUFU.RCP R27, R38 ;  /* 0x00000026001b7308 */ /* 0x000e640000001000 */
[----:B-1----:R-:W-:-:S04]  /*223d0*/  FFMA R0, R38, R27, -1 ;  /* 0xbf80000026007423 */ /* 0x002fc8000000001b */
[----:B------:R-:W-:-:S04]  /*223e0*/  FADD.FTZ R0, -R0, -RZ ;  /* 0x800000ff00007221 */ /* 0x000fc80000010100 */
[----:B------:R-:W-:-:S07]  /*223f0*/  FFMA R27, R27, R0, R27 ;  /* 0x000000001b1b7223 */ /* 0x000fce000000001b */
.L_x_765:
[----:B------:R-:W-:Y:S05]  /*22400*/  BSYNC B1 ;  /* 0x0000000000017941 */ /* 0x000fea0003800000 */
.L_x_763:
        /* <DEDUP_REMOVED lines=10> */
.L_x_767:
[----:B------:R-:W1:Y:S02]  /*224b0*/  MUFU.RCP R30, R37 ;  /* 0x00000025001e7308 */ /* 0x000e640000001000 */
[----:B-1----:R-:W-:-:S04]  /*224c0*/  FFMA R0, R37, R30, -1 ;  /* 0xbf80000025007423 */ /* 0x002fc8000000001e */
[----:B------:R-:W-:-:S04]  /*224d0*/  FADD.FTZ R3, -R0, -RZ ;  /* 0x800000ff00037221 */ /* 0x000fc80000010100 */
[----:B------:R-:W-:-:S07]  /*224e0*/  FFMA R30, R30, R3, R30 ;  /* 0x000000031e1e7223 */ /* 0x000fce000000001e */
.L_x_768:
[----:B------:R-:W-:Y:S05]  /*224f0*/  BSYNC B1 ;  /* 0x0000000000017941 */ /* 0x000fea0003800000 */
.L_x_766:
        /* <DEDUP_REMOVED lines=10> */
.L_x_770:
[----:B------:R-:W1:Y:S02]  /*225a0*/  MUFU.RCP R31, R42 ;  /* 0x0000002a001f7308 */ /* 0x000e640000001000 */
[----:B-1----:R-:W-:-:S04]  /*225b0*/  FFMA R0, R42, R31, -1 ;  /* 0xbf8000002a007423 */ /* 0x002fc8000000001f */
[----:B------:R-:W-:-:S04]  /*225c0*/  FADD.FTZ R0, -R0, -RZ ;  /* 0x800000ff00007221 */ /* 0x000fc80000010100 */
[----:B------:R-:W-:-:S07]  /*225d0*/  FFMA R31, R31, R0, R31 ;  /* 0x000000001f1f7223 */ /* 0x000fce000000001f */
.L_x_771:
[----:B------:R-:W-:Y:S05]  /*225e0*/  BSYNC B1 ;  /* 0x0000000000017941 */ /* 0x000fea0003800000 */
.L_x_769:
        /* <DEDUP_REMOVED lines=10> */
.L_x_773:
[----:B------:R-:W1:Y:S02]  /*22690*/  MUFU.RCP R32, R35 ;  /* 0x0000002300207308 */ /* 0x000e640000001000 */
[----:B-1----:R-:W-:-:S04]  /*226a0*/  FFMA R0, R35, R32, -1 ;  /* 0xbf80000023007423 */ /* 0x002fc80000000020 */
[----:B------:R-:W-:-:S04]  /*226b0*/  FADD.FTZ R3, -R0, -RZ ;  /* 0x800000ff00037221 */ /* 0x000fc80000010100 */
[----:B------:R-:W-:-:S07]  /*226c0*/  FFMA R32, R32, R3, R32 ;  /* 0x0000000320207223 */ /* 0x000fce0000000020 */
.L_x_774:
[----:B------:R-:W-:Y:S05]  /*226d0*/  BSYNC B1 ;  /* 0x0000000000017941 */ /* 0x000fea0003800000 */
.L_x_772:
        /* <DEDUP_REMOVED lines=10> */
.L_x_776:
[----:B------:R-:W1:Y:S02]  /*22780*/  MUFU.RCP R33, R46 ;  /* 0x0000002e00217308 */ /* 0x000e640000001000 */
[----:B-1----:R-:W-:-:S04]  /*22790*/  FFMA R0, R46, R33, -1 ;  /* 0xbf8000002e007423 */ /* 0x002fc80000000021 */
[----:B------:R-:W-:-:S04]  /*227a0*/  FADD.FTZ R0, -R0, -RZ ;  /* 0x800000ff00007221 */ /* 0x000fc80000010100 */
[----:B------:R-:W-:-:S07]  /*227b0*/  FFMA R33, R33, R0, R33 ;  /* 0x0000000021217223 */ /* 0x000fce0000000021 */
.L_x_777:
[----:B------:R-:W-:Y:S05]  /*227c0*/  BSYNC B1 ;  /* 0x0000000000017941 */ /* 0x000fea0003800000 */
.L_x_775:
        /* <DEDUP_REMOVED lines=10> */
.L_x_779:
[----:B------:R-:W1:Y:S02]  /*22870*/  MUFU.RCP R34, R39 ;  /* 0x0000002700227308 */ /* 0x000e640000001000 */
[----:B-1----:R-:W-:-:S04]  /*22880*/  FFMA R0, R39, R34, -1 ;  /* 0xbf80000027007423 */ /* 0x002fc80000000022 */
[----:B------:R-:W-:-:S04]  /*22890*/  FADD.FTZ R3, -R0, -RZ ;  /* 0x800000ff00037221 */ /* 0x000fc80000010100 */
[----:B------:R-:W-:-:S07]  /*228a0*/  FFMA R34, R34, R3, R34 ;  /* 0x0000000322227223 */ /* 0x000fce0000000022 */
.L_x_780:
[----:B------:R-:W-:Y:S05]  /*228b0*/  BSYNC B1 ;  /* 0x0000000000017941 */ /* 0x000fea0003800000 */
.L_x_778:
        /* <DEDUP_REMOVED lines=10> */
.L_x_782:
[----:B------:R-:W1:Y:S02]  /*22960*/  MUFU.RCP R35, R50 ;  /* 0x0000003200237308 */ /* 0x000e640000001000 */
[----:B-1----:R-:W-:-:S04]  /*22970*/  FFMA R0, R50, R35, -1 ;  /* 0xbf80000032007423 */ /* 0x002fc80000000023 */
[----:B------:R-:W-:-:S04]  /*22980*/  FADD.FTZ R0, -R0, -RZ ;  /* 0x800000ff00007221 */ /* 0x000fc80000010100 */
[----:B------:R-:W-:-:S07]  /*22990*/  FFMA R35, R35, R0, R35 ;  /* 0x0000000023237223 */ /* 0x000fce0000000023 */
.L_x_783:
[----:B------:R-:W-:Y:S05]  /*229a0*/  BSYNC B1 ;  /* 0x0000000000017941 */ /* 0x000fea0003800000 */
.L_x_781:
        /* <DEDUP_REMOVED lines=10> */
.L_x_785:
[----:B------:R-:W1:Y:S02]  /*22a50*/  MUFU.RCP R36, R53 ;  /* 0x0000003500247308 */ /* 0x000e640000001000 */
[----:B-1----:R-:W-:-:S04]  /*22a60*/  FFMA R0, R53, R36, -1 ;  /* 0xbf80000035007423 */ /* 0x002fc80000000024 */
[----:B------:R-:W-:-:S04]  /*22a70*/  FADD.FTZ R3, -R0, -RZ ;  /* 0x800000ff00037221 */ /* 0x000fc80000010100 */
[----:B------:R-:W-:-:S07]  /*22a80*/  FFMA R36, R36, R3, R36 ;  /* 0x0000000324247223 */ /* 0x000fce0000000024 */
.L_x_786:
[----:B------:R-:W-:Y:S05]  /*22a90*/  BSYNC B1 ;  /* 0x0000000000017941 */ /* 0x000fea0003800000 */
.L_x_784:
[----:B------:R-:W-:-:S05]  /*22aa0*/  VIADD R0, R43, 0x1800000 ;  /* 0x018000002b007836 */ /* 0x000fca0000000000 */
[----:B------:R-:W-:-:S04]  /*22ab0*/  LOP3.LUT R0, R0, 0x7f800000, RZ, 0xc0, !PT ;  /* 0x7f80000000007812 */ /* 0x000fc800078ec0ff */
[----:B------:R-:W-:-:S13]  /*22ac0*/  ISETP.GT.U32.AND P2, PT, R0, 0x1ffffff, PT ;  /* 0x01ffffff0000780c */ /* 0x000fda0003f44070 */
[----:B------:R-:W-:Y:S05]  /*22ad0*/  @P2 BRA `(.L_x_787) ;  /* 0x0000000000102947 */ /* 0x000fea0003800000 */
[----:B------:R-:W-:Y:S02]  /*22ae0*/  MOV R0, R43 ;  /* 0x0000002b00007202 */ /* 0x000fe40000000f00 */
[----:B------:R-:W-:-:S07]  /*22af0*/  MOV R2, 0x22b10 ;  /* 0x00022b1000027802 */ /* 0x000fce0000000f00 */
[----:B------:R-:W-:Y:S05]  /*22b00*/  CALL.REL.NOINC `($__internal_0_$__cuda_sm20_rcp_rn_f32_slowpath) ;  /* 0x000000b000687944 */ /* 0x000fea0003c00000 */
[----:B------:R-:W-:Y:S05]  /*22b10*/  BRA `(.L_x_788) ;  /* 0x0000000000107947 */ /* 0x000fea0003800000 */
.L_x_787:
[----:B------:R-:W1:Y:S02]  /*22b20*/  MUFU.RCP R0, R43 ;  /* 0x0000002b00007308 */ /* 0x000e640000001000 */
[----:B-1----:R-:W-:-:S04]  /*22b30*/  FFMA R2, R43, R0, -1 ;  /* 0xbf8000002b027423 */ /* 0x002fc80000000000 */
[----:B------:R-:W-:-:S04]  /*22b40*/  FADD.FTZ R3, -R2, -RZ ;  /* 0x800000ff02037221 */ /* 0x000fc80000010100 */
[----:B------:R-:W-:-:S07]  /*22b50*/  FFMA R0, R0, R3, R0 ;  /* 0x0000000300007223 */ /* 0x000fce0000000000 */
.L_x_788:
        /* <DEDUP_REMOVED lines=29> */
.L_x_790:
[----:B------:R-:W-:Y:S05]  /*22d30*/  BSYNC B0 ;  /* 0x0000000000007941 */ /* 0x000fea0003800000 */
.L_x_789:
[----:B------:R-:W-:Y:S06]  /*22d40*/  BAR.SYNC.DEFER_BLOCKING 0x1, 0x100 ;  /* 0x0044000000007b1d */ /* 0x000fec0000010000 */
[----:B------:R-:W-:Y:S04]  /*22d50*/  BSSY B0, `(.L_x_791) ;  /* 0x000000a000007945 */ /* 0x000fe80003800000 */
[----:B------:R-:W-:Y:S05]  /*22d60*/  @P0 BRA `(.L_x_792) ;  /* 0x0000000000200947 */ /* 0x000fea0003800000 */
[----:B------:R-:W-:-:S06]  /*22d70*/  UISETP.NE.AND UP0, UPT, UR43, 0x3, UPT ;  /* 0x000000032b00788c */ /* 0x000fcc000bf05270 */
[----:B------:R-:W-:-:S13]  /*22d80*/  PLOP3.LUT P2, PT, PT, PT, UP0, 0x80, 0x0 ;  /* 0x000000000000781c */ /* 0x000fda0003f4f008 */
[----:B------:R-:W-:Y:S05]  /*22d90*/  @!P2 BRA `(.L_x_793) ;  /* 0x000000000004a947 */ /* 0x000fea0003800000 */
[----:B------:R-:W-:Y:S01]  /*22da0*/  BPT.TRAP 0x1 ;  /* 0x000000040000795c */ /* 0x000fe20000300000 */
.L_x_793:
[----:B------:R-:W-:-:S04]  /*22db0*/  ULEA UR4, UR8, UR46, 0x3 ;  /* 0x0000002e08047291 */ /* 0x000fc8000f8e183f */
[----:B------:R-:W-:-:S04]  /*22dc0*/  UIADD3 UR4, UR4, 0x50, URZ ;  /* 0x0000005004047890 */ /* 0x000fc8000fffe03f */
[----:B------:R-:W-:-:S09]  /*22dd0*/  UPRMT UR4, UR47, 0x654, UR4 ;  /* 0x000006542f047896 */ /* 0x000fd20008000004 */
[----:B------:R-:W-:Y:S03]  /*22de0*/  SYNCS.ARRIVE.TRANS64.RED.A1T0 RZ, [UR4], RZ ;  /* 0x000000ffffff79a7 */ /* 0x000fe60008100404 */
.L_x_792:
[----:B------:R-:W-:Y:S05]  /*22df0*/  BSYNC B0 ;  /* 0x0000000000007941 */ /* 0x000fea0003800000 */
.L_x_791:
        /* <DEDUP_REMOVED lines=9> */
.L_x_796:
[C---:B------:R-:W-:Y:S01]  /*22e90*/  LEA R0, R12.reuse, UR46, 0x3 ;  /* 0x0000002e0c007c11 */ /* 0x040fe2000f8e18ff */
[----:B------:R-:W-:Y:S01]  /*22ea0*/  BSSY B1, `(.L_x_797) ;  /* 0x0000006000017945 */ /* 0x000fe20003800000 */
[----:B------:R-:W-:Y:S02]  /*22eb0*/  SHF.L.U32 R3, R13, 0x1f, RZ ;  /* 0x0000001f0d037819 */ /* 0x000fe400000006ff */
[----:B-1----:R-:W-:Y:S02]  /*22ec0*/  @!P1 LEA R21, R12, R15, 0xd ;  /* 0x0000000f0c159211 */ /* 0x002fe400078e68ff */
[----:B------:R-:W1:Y:S02]  /*22ed0*/  SYNCS.PHASECHK.TRANS64.TRYWAIT P2, [R0+URZ+0x30], R3 ;  /* 0x00003003000075a7 */ /* 0x000e64000804017f */
[----:B------:R-:W-:Y:S01]  /*22ee0*/  @!P1 LEA R2, R18, R21, 0x1 ;  /* 0x0000001512029211 */ /* 0x000fe200078e08ff */
[----:B-1----:R-:W-:Y:S06]  /*22ef0*/  @!P2 BRA `(.L_x_798) ;  /* 0x000000a000e0a947 */ /* 0x002fec0003800000 */
.L_x_1125:
[----:B------:R-:W-:Y:S05]  /*22f00*/  BSYNC B1 ;  /* 0x0000000000017941 */ /* 0x000fea0003800000 */
.L_x_797:
        /* <DEDUP_REMOVED lines=8> */
.L_x_795:
[----:B------:R-:W-:Y:S05]  /*22f90*/  BSYNC B0 ;  /* 0x0000000000007941 */ /* 0x000fea0003800000 */
.L_x_794:
        /* <DEDUP_REMOVED lines=108> */
[-C--:B------:R-:W-:Y:S01]  /*23660*/  FFMA.SAT R50, -R23, R52.reuse, 0.5 ;  /* 0x3f00000017327423 */ /* 0x080fe20000002134 */
        /* <DEDUP_REMOVED lines=23> */
[----:B------:R-:W-:Y:S01]  /*237e0*/  IMAD.SHL.U32 R46, R46, 0x800000, RZ ;  /* 0x008000002e2e7824 */ /* 0x000fe200078e00ff */
[----:B------:R-:W-:Y:S01]  /*237f0*/  SHF.L.U32 R20, R20, 0x17, RZ ;  /* 0x0000001714147819 */ /* 0x000fe200000006ff */
[----:B------:R-:W-:Y:S01]  /*23800*/  BSSY B1, `(.L_x_799) ;  /* 0x000003a000017945 */ /* 0x000fe20003800000 */
[----:B------:R-:W-:Y:S01]  /*23810*/  ISETP.GT.U32.AND P2, PT, R0, 0x1ffffff, PT ;  /* 0x01ffffff0000780c */ /* 0x000fe20003f44070 */
[----:B----4-:R-:W-:Y:S01]  /*23820*/  FFMA R39, R32, R39, 1 ;  /* 0x3f80000020277423 */ /* 0x010fe20000000027 */
[----:B------:R4:W3:Y:S01]  /*23830*/  MUFU.EX2 R3, R40 ;  /* 0x0000002800037308 */ /* 0x0008e20000000800 */
[-C--:B-1----:R-:W-:Y:S01]  /*23840*/  FFMA.SAT R26, -R21, R52.reuse, 0.5 ;  /* 0x3f000000151a7423 */ /* 0x082fe20000002134 */
[----:B------:R-:W-:Y:S01]  /*23850*/  FFMA.SAT R52, -R135, R52, 0.5 ;  /* 0x3f00000087347423 */ /* 0x000fe20000002134 */
[----:B------:R-:W-:-:S02]  /*23860*/  SHF.L.U32 R30, R30, 0x17, RZ ;  /* 0x000000171e1e7819 */ /* 0x000fc400000006ff */
        /* <DEDUP_REMOVED lines=16> */
[----:B-1----:R-:W-:Y:S01]  /*23970*/  FFMA R48, R20, R33, 1 ;  /* 0x3f80000014307423 */ /* 0x002fe20000000021 */
[----:B------:R-:W-:Y:S01]  /*23980*/  SHF.L.U32 R24, R24, 0x17, RZ ;  /* 0x0000001718187819 */ /* 0x000fe200000006ff */
[----:B------:R-:W-:Y:S01]  /*23990*/  FFMA R30, R30, R37, 1 ;  /* 0x3f8000001e1e7423 */ /* 0x000fe20000000025 */
[----:B------:R-:W1:Y:S01]  /*239a0*/  MUFU.EX2 R21, R44 ;  /* 0x0000002c00157308 */ /* 0x000e620000000800 */
[----:B------:R-:W-:Y:S01]  /*239b0*/  SHF.L.U32 R36, R36, 0x17, RZ ;  /* 0x0000001724247819 */ /* 0x000fe200000006ff */
[----:B-----5:R-:W-:Y:S01]  /*239c0*/  FFMA R32, R22, R41, 1 ;  /* 0x3f80000016207423 */ /* 0x020fe20000000029 */
[----:B------:R-:W-:Y:S01]  /*239d0*/  SHF.L.U32 R34, R34, 0x17, RZ ;  /* 0x0000001722227819 */ /* 0x000fe200000006ff */
[----:B------:R-:W-:Y:S01]  /*239e0*/  FFMA R38, R38, R43, 1 ;  /* 0x3f80000026267423 */ /* 0x000fe2000000002b */
[----:B------:R-:W-:Y:S01]  /*239f0*/  SHF.L.U32 R2, R2, 0x17, RZ ;  /* 0x0000001702027819 */ /* 0x000fe200000006ff */
[----:B--2---:R-:W-:Y:S01]  /*23a00*/  FFMA R42, R42, R45, 1 ;  /* 0x3f8000002a2a7423 */ /* 0x004fe2000000002d */
[----:B------:R-:W-:Y:S01]  /*23a10*/  SHF.L.U32 R26, R26, 0x17, RZ ;  /* 0x000000171a1a7819 */ /* 0x000fe200000006ff */
[----:B------:R-:W2:Y:S01]  /*23a20*/  MUFU.EX2 R40, R40 ;  /* 0x0000002800287308 */ /* 0x000ea20000000800 */
[----:B------:R-:W-:Y:S01]  /*23a30*/  SHF.L.U32 R49, R49, 0x17, RZ ;  /* 0x0000001731317819 */ /* 0x000fe200000006ff */
[----:B------:R-:W-:Y:S01]  /*23a40*/  FFMA R35, R24, R35, 1 ;  /* 0x3f80000018237423 */ /* 0x000fe20000000023 */
[----:B------:R-:W-:Y:S01]  /*23a50*/  SHF.L.U32 R51, R51, 0x17, RZ ;  /* 0x0000001733337819 */ /* 0x000fe200000006ff */
[----:B------:R-:W-:Y:S01]  /*23a60*/  FFMA R33, R36, R25, 1 ;  /* 0x3f80000024217423 */ /* 0x000fe20000000019 */
[----:B------:R-:W-:Y:S01]  /*23a70*/  SHF.L.U32 R52, R52, 0x17, RZ ;  /* 0x0000001734347819 */ /* 0x000fe200000006ff */
[----:B---3--:R-:W-:Y:S01]  /*23a80*/  FFMA R37, R34, R27, 1 ;  /* 0x3f80000022257423 */ /* 0x008fe2000000001b */
[----:B------:R-:W-:Y:S01]  /*23a90*/  FFMA R41, R2, R3, 1 ;  /* 0x3f80000002297423 */ /* 0x000fe20000000003 */
[----:B------:R-:W3:Y:S01]  /*23aa0*/  MUFU.EX2 R23, R54 ;  /* 0x0000003600177308 */ /* 0x000ee20000000800 */
[----:B------:R-:W-:Y:S01]  /*23ab0*/  FFMA R46, R46, R47, 1 ;  /* 0x3f8000002e2e7423 */ /* 0x000fe2000000002f */
[----:B-1----:R-:W-:Y:S01]  /*23ac0*/  FFMA R43, R26, R21, 1 ;  /* 0x3f8000001a2b7423 */ /* 0x002fe20000000015 */
[----:B------:R-:W-:Y:S01]  /*23ad0*/  FFMA R50, R49, R50, 1 ;  /* 0x3f80000031327423 */ /* 0x000fe20000000032 */
[----:B--2---:R-:W-:Y:S01]  /*23ae0*/  FFMA R51, R51, R40, 1 ;  /* 0x3f80000033337423 */ /* 0x004fe20000000028 */
[----:B---3--:R-:W-:Y:S01]  /*23af0*/  FFMA R45, R52, R23, 1 ;  /* 0x3f800000342d7423 */ /* 0x008fe20000000017 */
[----:B------:R-:W-:Y:S06]  /*23b00*/  @P2 BRA `(.L_x_800) ;  /* 0x0000000000142947 */ /* 0x000fec0003800000 */
[----:B------:R-:W-:Y:S02]  /*23b10*/  MOV R0, R31 ;  /* 0x0000001f00007202 */ /* 0x000fe40000000f00 */
[----:B------:R-:W-:-:S07]  /*23b20*/  MOV R2, 0x23b40 ;  /* 0x00023b4000027802 */ /* 0x000fce0000000f00 */
[----:B------:R-:W-:Y:S05]  /*23b30*/  CALL.REL.NOINC `($__internal_0_$__cuda_sm20_rcp_rn_f32_slowpath) ;  /* 0x000000a0005c7944 */ /* 0x000fea0003c00000 */
[----:B------:R-:W-:Y:S01]  /*23b40*/  MOV R20, R0 ;  /* 0x0000000000147202 */ /* 0x000fe20000000f00 */
[----:B------:R-:W-:Y:S06]  /*23b50*/  BRA `(.L_x_801) ;  /* 0x0000000000107947 */ /* 0x000fec0003800000 */
.L_x_800:
[----:B------:R-:W1:Y:S02]  /*23b60*/  MUFU.RCP R20, R31 ;  /* 0x0000001f00147308 */ /* 0x000e640000001000 */
[----:B-1----:R-:W-:-:S04]  /*23b70*/  FFMA R0, R31, R20, -1 ;  /* 0xbf8000001f007423 */ /* 0x002fc80000000014 */
[----:B------:R-:W-:-:S04]  /*23b80*/  FADD.FTZ R3, -R0, -RZ ;  /* 0x800000ff00037221 */ /* 0x000fc80000010100 */
[----:B------:R-:W-:-:S07]  /*23b90*/  FFMA R20, R20, R3, R20 ;  /* 0x0000000314147223 */ /* 0x000fce0000000014 */
.L_x_801:
[----:B------:R-:W-:Y:S05]  /*23ba0*/  BSYNC B1 ;  /* 0x0000000000017941 */ /* 0x000fea0003800000 */
.L_x_799:
        /* <DEDUP_REMOVED lines=10> */
.L_x_803:
[----:B------:R-:W1:Y:S02]  /*23c50*/  MUFU.RCP R21, R48 ;  /* 0x0000003000157308 */ /* 0x000e640000001000 */
[----:B-1----:R-:W-:-:S04]  /*23c60*/  FFMA R0, R48, R21, -1 ;  /* 0xbf80000030007423 */ /* 0x002fc80000000015 */
[----:B------:R-:W-:-:S04]  /*23c70*/  FADD.FTZ R0, -R0, -RZ ;  /* 0x800000ff00007221 */ /* 0x000fc80000010100 */
[----:B------:R-:W-:-:S07]  /*23c80*/  FFMA R21, R21, R0, R21 ;  /* 0x0000000015157223 */ /* 0x000fce0000000015 */
.L_x_804:
[----:B------:R-:W-:Y:S05]  /*23c90*/  BSYNC B1 ;  /* 0x0000000000017941 */ /* 0x000fea0003800000 */
.L_x_802:
        /* <DEDUP_REMOVED lines=10> */
.L_x_806:
[----:B------:R-:W1:Y:S02]  /*23d40*/  MUFU.RCP R22, R35 ;  /* 0x0000002300167308 */ /* 0x000e640000001000 */
[----:B-1----:R-:W-:-:S04]  /*23d50*/  FFMA R0, R35, R22, -1 ;  /* 0xbf80000023007423 */ /* 0x002fc80000000016 */
[----:B------:R-:W-:-:S04]  /*23d60*/  FADD.FTZ R3, -R0, -RZ ;  /* 0x800000ff00037221 */ /* 0x000fc80000010100 */
[----:B------:R-:W-:-:S07]  /*23d70*/  FFMA R22, R22, R3, R22 ;  /* 0x0000000316167223 */ /* 0x000fce0000000016 */
.L_x_807:
[----:B------:R-:W-:Y:S05]  /*23d80*/  BSYNC B1 ;  /* 0x0000000000017941 */ /* 0x000fea0003800000 */
.L_x_805:
        /* <DEDUP_REMOVED lines=10> */
.L_x_809:
[----:B------:R-:W1:Y:S02]  /*23e30*/  MUFU.RCP R23, R30 ;  /* 0x0000001e00177308 */ /* 0x000e640000001000 */
[----:B-1----:R-:W-:-:S04]  /*23e40*/  FFMA R0, R30, R23, -1 ;  /* 0xbf8000001e007423 */ /* 0x002fc80000000017 */
[----:B------:R-:W-:-:S04]  /*23e50*/  FADD.FTZ R0, -R0, -RZ ;  /* 0x800000ff00007221 */ /* 0x000fc80000010100 */
[----:B------:R-:W-:-:S07]  /*23e60*/  FFMA R23, R23, R0, R23 ;  /* 0x0000000017177223 */ /* 0x000fce0000000017 */
.L_x_810:
[----:B------:R-:W-:Y:S05]  /*23e70*/  BSYNC B1 ;  /* 0x0000000000017941 */ /* 0x000fea0003800000 */
.L_x_808:
        /* <DEDUP_REMOVED lines=10> */
.L_x_812:
[----:B------:R-:W1:Y:S02]  /*23f20*/  MUFU.RCP R24, R39 ;  /* 0x0000002700187308 */ /* 0x000e640000001000 */
[----:B-1----:R-:W-:-:S04]  /*23f30*/  FFMA R0, R39, R24, -1 ;  /* 0xbf80000027007423 */ /* 0x002fc80000000018 */
[----:B------:R-:W-:-:S04]  /*23f40*/  FADD.FTZ R3, -R0, -RZ ;  /* 0x800000ff00037221 */ /* 0x000fc80000010100 */
[----:B------:R-:W-:-:S07]  /*23f50*/  FFMA R24, R24, R3, R24 ;  /* 0x0000000318187223 */ /* 0x000fce0000000018 */
.L_x_813:
[----:B------:R-:W-:Y:S05]  /*23f60*/  BSYNC B1 ;  /* 0x0000000000017941 */ /* 0x000fea0003800000 */
.L_x_811:
        /* <DEDUP_REMOVED lines=10> */
.L_x_815:
[----:B------:R-:W1:Y:S02]  /*24010*/  MUFU.RCP R25, R32 ;  /* 0x0000002000197308 */ /* 0x000e640000001000 */
[----:B-1----:R-:W-:-:S04]  /*24020*/  FFMA R0, R32, R25, -1 ;  /* 0xbf80000020007423 */ /* 0x002fc80000000019 */
[----:B------:R-:W-:-:S04]  /*24030*/  FADD.FTZ R0, -R0, -RZ ;  /* 0x800000ff00007221 */ /* 0x000fc80000010100 */
[----:B------:R-:W-:-:S07]  /*24040*/  FFMA R25, R25, R0, R25 ;  /* 0x0000000019197223 */ /* 0x000fce0000000019 */
.L_x_816:
[----:B------:R-:W-:Y:S05]  /*24050*/  BSYNC B1 ;  /* 0x0000000000017941 */ /* 0x000fea0003800000 */
.L_x_814:
        /* <DEDUP_REMOVED lines=10> */
.L_x_818:
[----:B------:R-:W1:Y:S02]  /*24100*/  MUFU.RCP R26, R33 ;  /* 0x00000021001a7308 */ /* 0x000e640000001000 */
[----:B-1----:R-:W-:-:S04]  /*24110*/  FFMA R0, R33, R26, -1 ;  /* 0xbf80000021007423 */ /* 0x002fc8000000001a */
[----:B------:R-:W-:-:S04]  /*24120*/  FADD.FTZ R3, -R0, -RZ ;  /* 0x800000ff00037221 */ /* 0x000fc80000010100 */
[----:B------:R-:W-:-:S07]  /*24130*/  FFMA R26, R26, R3, R26 ;  /* 0x000000031a1a7223 */ /* 0x000fce000000001a */
.L_x_819:
[----:B------:R-:W-:Y:S05]  /*24140*/  BSYNC B1 ;  /* 0x0000000000017941 */ /* 0x000fea0003800000 */
.L_x_817:
        /* <DEDUP_REMOVED lines=10> */
.L_x_821:
[----:B------:R-:W1:Y:S02]  /*241f0*/  MUFU.RCP R27, R38 ;  /* 0x00000026001b7308 */ /* 0x000e640000001000 */
[----:B-1----:R-:W-:-:S04]  /*24200*/  FFMA R0, R38, R27, -1 ;  /* 0xbf80000026007423 */ /* 0x002fc8000000001b */
[----:B------:R-:W-:-:S04]  /*24210*/  FADD.FTZ R0, -R0, -RZ ;  /* 0x800000ff00007221 */ /* 0x000fc80000010100 */
[----:B------:R-:W-:-:S07]  /*24220*/  FFMA R27, R27, R0, R27 ;  /* 0x000000001b1b7223 */ /* 0x000fce000000001b */
.L_x_822:
[----:B------:R-:W-:Y:S05]  /*24230*/  BSYNC B1 ;  /* 0x0000000000017941 */ /* 0x000fea0003800000 */
.L_x_820:
        /* <DEDUP_REMOVED lines=10> */
.L_x_824:
[----:B------:R-:W1:Y:S02]  /*242e0*/  MUFU.RCP R30, R37 ;  /* 0x00000025001e7308 */ /* 0x000e640000001000 */
[----:B-1----:R-:W-:-:S04]  /*242f0*/  FFMA R0, R37, R30, -1 ;  /* 0xbf80000025007423 */ /* 0x002fc8000000001e */
[----:B------:R-:W-:-:S04]  /*24300*/  FADD.FTZ R3, -R0, -RZ ;  /* 0x800000ff00037221 */ /* 0x000fc80000010100 */
[----:B------:R-:W-:-:S07]  /*24310*/  FFMA R30, R30, R3, R30 ;  /* 0x000000031e1e7223 */ /* 0x000fce000000001e */
.L_x_825:
[----:B------:R-:W-:Y:S05]  /*24320*/  BSYNC B1 ;  /* 0x0000000000017941 */ /* 0x000fea0003800000 */
.L_x_823:
        /* <DEDUP_REMOVED lines=10> */
.L_x_827:
[----:B------:R-:W1:Y:S02]  /*243d0*/  MUFU.RCP R31, R42 ;  /* 0x0000002a001f7308 */ /* 0x000e640000001000 */
[----:B-1----:R-:W-:-:S04]  /*243e0*/  FFMA R0, R42, R31, -1 ;  /* 0xbf8000002a007423 */ /* 0x002fc8000000001f */
[----:B------:R-:W-:-:S04]  /*243f0*/  FADD.FTZ R0, -R0, -RZ ;  /* 0x800000ff00007221 */ /* 0x000fc80000010100 */
[----:B------:R-:W-:-:S07]  /*24400*/  FFMA R31, R31, R0, R31 ;  /* 0x000000001f1f7223 */ /* 0x000fce000000001f */
.L_x_828:
[----:B------:R-:W-:Y:S05]  /*24410*/  BSYNC B1 ;  /* 0x0000000000017941 */ /* 0x000fea0003800000 */
.L_x_826:
        /* <DEDUP_REMOVED lines=10> */
.L_x_830:
[----:B------:R-:W1:Y:S02]  /*244c0*/  MUFU.RCP R32, R41 ;  /* 0x0000002900207308 */ /* 0x000e640000001000 */
[----:B-1----:R-:W-:-:S04]  /*244d0*/  FFMA R0, R41, R32, -1 ;  /* 0xbf80000029007423 */ /* 0x002fc80000000020 */
[----:B------:R-:W-:-:S04]  /*244e0*/  FADD.FTZ R3, -R0, -RZ ;  /* 0x800000ff00037221 */ /* 0x000fc80000010100 */
[----:B------:R-:W-:-:S07]  /*244f0*/  FFMA R32, R32, R3, R32 ;  /* 0x0000000320207223 */ /* 0x000fce0000000020 */
.L_x_831:
[----:B------:R-:W-:Y:S05]  /*24500*/  BSYNC B1 ;  /* 0x0000000000017941 */ /* 0x000fea0003800000 */
.L_x_829:
        /* <DEDUP_REMOVED lines=10> */
.L_x_833:
[----:B------:R-:W1:Y:S02]  /*245b0*/  MUFU.RCP R33, R46 ;  /* 0x0000002e00217308 */ /* 0x000e640000001000 */
[----:B-1----:R-:W-:-:S04]  /*245c0*/  FFMA R0, R46, R33, -1 ;  /* 0xbf8000002e007423 */ /* 0x002fc80000000021 */
[----:B------:R-:W-:-:S04]  /*245d0*/  FADD.FTZ R0, -R0, -RZ ;  /* 0x800000ff00007221 */ /* 0x000fc80000010100 */
[----:B------:R-:W-:-:S07]  /*245e0*/  FFMA R33, R33, R0, R33 ;  /* 0x0000000021217223 */ /* 0x000fce0000000021 */
.L_x_834:
[----:B------:R-:W-:Y:S05]  /*245f0*/  BSYNC B1 ;  /* 0x0000000000017941 */ /* 0x000fea0003800000 */
.L_x_832:
        /* <DEDUP_REMOVED lines=10> */
.L_x_836:
[----:B------:R-:W1:Y:S02]  /*246a0*/  MUFU.RCP R34, R43 ;  /* 0x0000002b00227308 */ /* 0x000e640000001000 */
[----:B-1----:R-:W-:-:S04]  /*246b0*/  FFMA R0, R43, R34, -1 ;  /* 0xbf8000002b007423 */ /* 0x002fc80000000022 */
[----:B------:R-:W-:-:S04]  /*246c0*/  FADD.FTZ R3, -R0, -RZ ;  /* 0x800000ff00037221 */ /* 0x000fc80000010100 */
[----:B------:R-:W-:-:S07]  /*246d0*/  FFMA R34, R34, R3, R34 ;  /* 0x0000000322227223 */ /* 0x000fce0000000022 */
.L_x_837:
[----:B------:R-:W-:Y:S05]  /*246e0*/  BSYNC B1 ;  /* 0x0000000000017941 */ /* 0x000fea0003800000 */
.L_x_835:
        /* <DEDUP_REMOVED lines=10> */
.L_x_839:
[----:B------:R-:W1:Y:S02]  /*24790*/  MUFU.RCP R35, R50 ;  /* 0x0000003200237308 */ /* 0x000e640000001000 */
[----:B-1----:R-:W-:-:S04]  /*247a0*/  FFMA R0, R50, R35, -1 ;  /* 0xbf80000032007423 */ /* 0x002fc80000000023 */
[----:B------:R-:W-:-:S04]  /*247b0*/  FADD.FTZ R0, -R0, -RZ ;  /* 0x800000ff00007221 */ /* 0x000fc80000010100 */
[----:B------:R-:W-:-:S07]  /*247c0*/  FFMA R35, R35, R0, R35 ;  /* 0x0000000023237223 */ /* 0x000fce0000000023 */
.L_x_840:
[----:B------:R-:W-:Y:S05]  /*247d0*/  BSYNC B1 ;  /* 0x0000000000017941 */ /* 0x000fea0003800000 */
.L_x_838:
        /* <DEDUP_REMOVED lines=10> */
.L_x_842:
[----:B------:R-:W1:Y:S02]  /*24880*/  MUFU.RCP R36, R51 ;  /* 0x0000003300247308 */ /* 0x000e640000001000 */
[----:B-1----:R-:W-:-:S04]  /*24890*/  FFMA R0, R51, R36, -1 ;  /* 0xbf80000033007423 */ /* 0x002fc80000000024 */
[----:B------:R-:W-:-:S04]  /*248a0*/  FADD.FTZ R3, -R0, -RZ ;  /* 0x800000ff00037221 */ /* 0x000fc80000010100 */
[----:B------:R-:W-:-:S07]  /*248b0*/  FFMA R36, R36, R3, R36 ;  /* 0x0000000324247223 */ /* 0x000fce0000000024 */
.L_x_843:
[----:B------:R-:W-:Y:S05]  /*248c0*/  BSYNC B1 ;  /* 0x0000000000017941 */ /* 0x000fea0003800000 */
.L_x_841:
        /* <DEDUP_REMOVED lines=8> */
.L_x_844:
[----:B------:R-:W1:Y:S02]  /*24950*/  MUFU.RCP R0, R45 ;  /* 0x0000002d00007308 */ /* 0x000e640000001000 */
[----:B-1----:R-:W-:-:S04]  /*24960*/  FFMA R2, R45, R0, -1 ;  /* 0xbf8000002d027423 */ /* 0x002fc80000000000 */
[----:B------:R-:W-:-:S04]  /*24970*/  FADD.FTZ R3, -R2, -RZ ;  /* 0x800000ff02037221 */ /* 0x000fc80000010100 */
[----:B------:R-:W-:-:S07]  /*24980*/  FFMA R0, R0, R3, R0 ;  /* 0x0000000300007223 */ /* 0x000fce0000000000 */
.L_x_845:
        /* <DEDUP_REMOVED lines=29> */
.L_x_847:
[----:B------:R-:W-:Y:S05]  /*24b60*/  BSYNC B0 ;  /* 0x0000000000007941 */ /* 0x000fea0003800000 */
.L_x_846:
[----:B------:R-:W-:Y:S06]  /*24b70*/  BAR.SYNC.DEFER_BLOCKING 0x1, 0x100 ;  /* 0x0044000000007b1d */ /* 0x000fec0000010000 */
[----:B------:R-:W-:Y:S04]  /*24b80*/  BSSY B0, `(.L_x_848) ;  /* 0x000000a000007945 */ /* 0x000fe80003800000 */
[----:B------:R-:W-:Y:S05]  /*24b90*/  @P0 BRA `(.L_x_849) ;  /* 0x0000000000200947 */ /* 0x000fea0003800000 */
[----:B------:R-:W-:-:S06]  /*24ba0*/  UISETP.NE.AND UP0, UPT, UR43, 0x3, UPT ;  /* 0x000000032b00788c */ /* 0x000fcc000bf05270 */
[----:B------:R-:W-:-:S13]  /*24bb0*/  PLOP3.LUT P2, PT, PT, PT, UP0, 0x80, 0x0 ;  /* 0x000000000000781c */ /* 0x000fda0003f4f008 */
[----:B------:R-:W-:Y:S05]  /*24bc0*/  @!P2 BRA `(.L_x_850) ;  /* 0x000000000004a947 */ /* 0x000fea0003800000 */
[----:B------:R-:W-:Y:S01]  /*24bd0*/  BPT.TRAP 0x1 ;  /* 0x000000040000795c */ /* 0x000fe20000300000 */
.L_x_850:
[----:B------:R-:W-:-:S04]  /*24be0*/  ULEA UR4, UR8, UR46, 0x3 ;  /* 0x0000002e08047291 */ /* 0x000fc8000f8e183f */
[----:B------:R-:W-:-:S04]  /*24bf0*/  UIADD3 UR4, UR4, 0x50, URZ ;  /* 0x0000005004047890 */ /* 0x000fc8000fffe03f */
[----:B------:R-:W-:-:S09]  /*24c00*/  UPRMT UR4, UR47, 0x654, UR4 ;  /* 0x000006542f047896 */ /* 0x000fd20008000004 */
[----:B------:R-:W-:Y:S03]  /*24c10*/  SYNCS.ARRIVE.TRANS64.RED.A1T0 RZ, [UR4], RZ ;  /* 0x000000ffffff79a7 */ /* 0x000fe60008100404 */
.L_x_849:
[----:B------:R-:W-:Y:S05]  /*24c20*/  BSYNC B0 ;  /* 0x0000000000007941 */ /* 0x000fea0003800000 */
.L_x_848:
        /* <DEDUP_REMOVED lines=9> */
.L_x_853:
[C---:B------:R-:W-:Y:S01]  /*24cc0*/  LEA R0, R12.reuse, UR46, 0x3 ;  /* 0x0000002e0c007c11 */ /* 0x040fe2000f8e18ff */
[----:B------:R-:W-:Y:S01]  /*24cd0*/  BSSY B1, `(.L_x_854) ;  /* 0x0000006000017945 */ /* 0x000fe20003800000 */
[----:B------:R-:W-:Y:S02]  /*24ce0*/  SHF.L.U32 R3, R13, 0x1f, RZ ;  /* 0x0000001f0d037819 */ /* 0x000fe400000006ff */
[----:B-1----:R-:W-:Y:S02]  /*24cf0*/  @!P1 LEA R21, R12, R15, 0xd ;  /* 0x0000000f0c159211 */ /* 0x002fe400078e68ff */
[----:B------:R-:W1:Y:S02]  /*24d00*/  SYNCS.PHASECHK.TRANS64.TRYWAIT P2, [R0+URZ+0x30], R3 ;  /* 0x00003003000075a7 */ /* 0x000e64000804017f */
[----:B------:R-:W-:Y:S01]  /*24d10*/  @!P1 LEA R2, R18, R21, 0x1 ;  /* 0x0000001512029211 */ /* 0x000fe200078e08ff */
[----:B-1----:R-:W-:Y:S06]  /*24d20*/  @!P2 BRA `(.L_x_855) ;  /* 0x000000840068a947 */ /* 0x002fec0003800000 */
.L_x_1126:
[----:B------:R-:W-:Y:S05]  /*24d30*/  BSYNC B1 ;  /* 0x0000000000017941 */ /* 0x000fea0003800000 */
.L_x_854:
        /* <DEDUP_REMOVED lines=8> */
.L_x_852:
[----:B------:R-:W-:Y:S05]  /*24dc0*/  BSYNC B0 ;  /* 0x0000000000007941 */ /* 0x000fea0003800000 */
.L_x_851:
[----:B------:R-:W2:Y:S04]  /*24dd0*/  LDL.LU R3, [R1+0x1c0] ;  /* 0x0001c00001037983 */ /* 0x000ea80000300800 */
        /* <DEDUP_REMOVED lines=16> */
[----:B------:R-:W-:Y:S01]  /*24ee0*/  MOV R54, 0x3bbb989d ;  /* 0x3bbb989d00367802 */ /* 0x000fe20000000f00 */
[--C-:B----4-:R-:W-:Y:S01]  /*24ef0*/  HADD2.F32 R36, -RZ, R4.reuse.H0_H0 ;  /* 0x20000004ff247230 */ /* 0x110fe20000004100 */
[----:B------:R-:W-:Y:S01]  /*24f00*/  MOV R55, 0x437c0000 ;  /* 0x437c000000377802 */ /* 0x000fe20000000f00 */
[----:B------:R-:W-:Y:S01]  /*24f10*/  HADD2.F32 R40, -RZ, R5.H1_H1 ;  /* 0x30000005ff287230 */ /* 0x000fe20000004100 */
[----:B------:R-:W-:Y:S01]  /*24f20*/  BSSY B1, `(.L_x_856) ;  /* 0x00000bb000017945 */ /* 0x000fe20003800000 */
[----:B------:R-:W-:-:S02]  /*24f30*/  HADD2.F32 R38, -RZ, R4.H1_H1 ;  /* 0x30000004ff267230 */ /* 0x000fc40000004100 */
[--C-:B------:R-:W-:Y:S02]  /*24f40*/  HADD2.F32 R46, -RZ, R6.reuse.H0_H0 ;  /* 0x20000006ff2e7230 */ /* 0x100fe40000004100 */
[----:B------:R-:W-:Y:S02]  /*24f50*/  HADD2.F32 R48, -RZ, R6.H1_H1 ;  /* 0x30000006ff307230 */ /* 0x000fe40000004100 */
[--C-:B------:R-:W-:Y:S02]  /*24f60*/  HADD2.F32 R50, -RZ, R7.reuse.H0_H0 ;  /* 0x20000007ff327230 */ /* 0x100fe40000004100 */
[----:B------:R-:W-:Y:S02]  /*24f70*/  HADD2.F32 R52, -RZ, R7.H1_H1 ;  /* 0x30000007ff347230 */ /* 0x000fe40000004100 */
[----:B--2---:R-:W-:-:S04]  /*24f80*/  FMUL R3, R17, R3 ;  /* 0x0000000311037220 */ /* 0x004fc80000400000 */
[----:B------:R-:W-:Y:S01]  /*24f90*/  FFMA R3, R16, R0, R3 ;  /* 0x0000000010037223 */ /* 0x000fe20000000003 */
[----:B-----5:R-:W-:-:S03]  /*24fa0*/  FMUL R21, R17, R21 ;  /* 0x0000001511157220 */ /* 0x020fc60000400000 */
[----:B------:R-:W-:Y:S01]  /*24fb0*/  FFMA.SAT R0, -R3, R54, 0.5 ;  /* 0x3f00000003007423 */ /* 0x000fe20000002136 */
[----:B------:R-:W-:-:S03]  /*24fc0*/  FMUL R23, R17, R23 ;  /* 0x0000001711177220 */ /* 0x000fc60000400000 */
[----:B------:R-:W-:Y:S01]  /*24fd0*/  FFMA.RM R0, R0, R55, 12582913 ;  /* 0x4b40000100007423 */ /* 0x000fe20000004037 */
[C---:B------:R-:W-:Y:S01]  /*24fe0*/  FMUL R25, R17.reuse, R25 ;  /* 0x0000001911197220 */ /* 0x040fe20000400000 */
[C---:B------:R-:W-:Y:S01]  /*24ff0*/  FMUL R27, R17.reuse, R27 ;  /* 0x0000001b111b7220 */ /* 0x040fe20000400000 */
[C---:B------:R-:W-:Y:S01]  /*25000*/  FMUL R31, R17.reuse, R31 ;  /* 0x0000001f111f7220 */ /* 0x040fe20000400000 */
[C---:B------:R-:W-:Y:S01]  /*25010*/  FMUL R33, R17.reuse, R33 ;  /* 0x0000002111217220 */ /* 0x040fe20000400000 */
[C---:B------:R-:W-:Y:S01]  /*25020*/  FMUL R35, R17.reuse, R35 ;  /* 0x0000002311237220 */ /* 0x040fe20000400000 */
[C---:B------:R-:W-:Y:S01]  /*25030*/  FMUL R37, R17.reuse, R34 ;  /* 0x0000002211257220 */ /* 0x040fe20000400000 */
[C---:B------:R-:W-:Y:S01]  /*25040*/  FMUL R39, R17.reuse, R32 ;  /* 0x0000002011277220 */ /* 0x040fe20000400000 */
[----:B------:R-:W-:Y:S02]  /*25050*/  HADD2.F32 R32, -RZ, R11.H1_H1 ;  /* 0x3000000bff207230 */ /* 0x000fe40000004100 */
[C---:B------:R-:W-:Y:S01]  /*25060*/  FFMA R37, R16.reuse, R36, R37 ;  /* 0x0000002410257223 */ /* 0x040fe20000000025 */
[----:B------:R-:W-:Y:S01]  /*25070*/  FMUL R41, R17, R30 ;  /* 0x0000001e11297220 */ /* 0x000fe20000400000 */
[C---:B------:R-:W-:Y:S01]  /*25080*/  FFMA R39, R16.reuse, R38, R39 ;  /* 0x0000002610277223 */ /* 0x040fe20000000027 */
[----:B------:R-:W-:Y:S01]  /*25090*/  FFMA R35, R16, R32, R35 ;  /* 0x0000002010237223 */ /* 0x000fe20000000023 */
[----:B------:R-:W-:-:S02]  /*250a0*/  HADD2.F32 R38, -RZ, R5.H0_H0 ;  /* 0x20000005ff267230 */ /* 0x000fc40000004100 */
[----:B------:R-:W-:Y:S01]  /*250b0*/  FMUL R43, R17, R26 ;  /* 0x0000001a112b7220 */ /* 0x000fe20000400000 */
[----:B------:R-:W-:Y:S02]  /*250c0*/  HADD2.F32 R26, -RZ, R10.H1_H1 ;  /* 0x3000000aff1a7230 */ /* 0x000fe40000004100 */
[----:B------:R-:W-:Y:S01]  /*250d0*/  FFMA.SAT R44, -R39, R54, 0.5 ;  /* 0x3f000000272c7423 */ /* 0x000fe20000002136 */
[C---:B------:R-:W-:Y:S01]  /*250e0*/  FMUL R45, R17.reuse, R20 ;  /* 0x00000014112d7220 */ /* 0x040fe20000400000 */
[----:B------:R-:W-:Y:S02]  /*250f0*/  HADD2.F32 R20, -RZ, R9.H0_H0 ;  /* 0x20000009ff147230 */ /* 0x000fe40000004100 */
[----:B------:R-:W-:Y:S01]  /*25100*/  FFMA R31, R16, R26, R31 ;  /* 0x0000001a101f7223 */ /* 0x000fe2000000001f */
[----:B------:R-:W-:Y:S02]  /*25110*/  HADD2.F32 R26, -RZ, R11.H0_H0 ;  /* 0x2000000bff1a7230 */ /* 0x000fe40000004100 */
[----:B------:R-:W-:Y:S01]  /*25120*/  FMUL R47, R17, R2 ;  /* 0x00000002112f7220 */ /* 0x000fe20000400000 */
[----:B------:R-:W-:-:S02]  /*25130*/  HADD2.F32 R2, -RZ, R8.H1_H1 ;  /* 0x30000008ff027230 */ /* 0x000fc40000004100 */
[C---:B------:R-:W-:Y:S01]  /*25140*/  FFMA R23, R16.reuse, R20, R23 ;  /* 0x0000001410177223 */ /* 0x040fe20000000017 */
[C---:B------:R-:W-:Y:S01]  /*25150*/  FFMA R43, R16.reuse, R40, R43 ;  /* 0x00000028102b7223 */ /* 0x040fe2000000002b */
[C---:B------:R-:W-:Y:S01]  /*25160*/  FMUL R49, R17.reuse, R24 ;  /* 0x0000001811317220 */ /* 0x040fe20000400000 */
[----:B------:R-:W-:Y:S02]  /*25170*/  HADD2.F32 R24, -RZ, R10.H0_H0 ;  /* 0x2000000aff187230 */ /* 0x000fe40000004100 */
[----:B------:R-:W-:Y:S01]  /*25180*/  FFMA R21, R16, R2, R21 ;  /* 0x0000000210157223 */ /* 0x000fe20000000015 */
[----:B------:R-:W-:Y:S01]  /*25190*/  FADD R2, R0, -12583039 ;  /* 0xcb40007f00027421 */ /* 0x000fe20000000000 */
[----:B------:R-:W-:Y:S01]  /*251a0*/  FMUL R51, R17, R22 ;  /* 0x0000001611337220 */ /* 0x000fe20000400000 */
[----:B------:R-:W-:Y:S02]  /*251b0*/  HADD2.F32 R22, -RZ, R9.H1_H1 ;  /* 0x30000009ff167230 */ /* 0x000fe40000004100 */
[C---:B------:R-:W-:Y:S01]  /*251c0*/  FFMA R27, R16.reuse, R24, R27 ;  /* 0x00000018101b7223 */ /* 0x040fe2000000001b */
[----:B------:R-:W-:Y:S01]  /*251d0*/  FFMA R2, -R3, 1.4426950216293334961, -R2 ;  /* 0x3fb8aa3b03027823 */ /* 0x000fe20000000902 */
[----:B------:R-:W-:Y:S01]  /*251e0*/  FFMA.SAT R20, -R21, R54, 0.5 ;  /* 0x3f00000015147423 */ /* 0x000fe20000002136 */
[C---:B------:R-:W-:Y:S01]  /*251f0*/  FFMA R33, R16.reuse, R26, R33 ;  /* 0x0000001a10217223 */ /* 0x040fe20000000021 */
[----:B------:R-:W-:Y:S01]  /*25200*/  FFMA R25, R16, R22, R25 ;  /* 0x0000001610197223 */ /* 0x000fe20000000019 */
[----:B------:R-:W-:Y:S01]  /*25210*/  FFMA R2, -R3, 1.925963033500011079e-08, R2 ;  /* 0x32a5706003027823 */ /* 0x000fe20000000102 */
[-C--:B------:R-:W-:Y:S01]  /*25220*/  FFMA.SAT R32, -R27, R54.reuse, 0.5 ;  /* 0x3f0000001b207423 */ /* 0x080fe20000002136 */
[-C--:B------:R-:W-:Y:S01]  /*25230*/  FFMA.SAT R3, -R23, R54.reuse, 0.5 ;  /* 0x3f00000017037423 */ /* 0x080fe20000002136 */
[-C--:B------:R-:W-:Y:S01]  /*25240*/  FFMA.SAT R30, -R25, R54.reuse, 0.5 ;  /* 0x3f000000191e7423 */ /* 0x080fe20000002136 */
[-C--:B------:R-:W-:Y:S01]  /*25250*/  FFMA.RM R20, R20, R55.reuse, 12582913 ;  /* 0x4b40000114147423 */ /* 0x080fe20000004037 */
[-C--:B------:R-:W-:Y:S01]  /*25260*/  FFMA.RM R32, R32, R55.reuse, 12582913 ;  /* 0x4b40000120207423 */ /* 0x080fe20000004037 */
[-C--:B------:R-:W-:Y:S01]  /*25270*/  FFMA.RM R24, R3, R55.reuse, 12582913 ;  /* 0x4b40000103187423 */ /* 0x080fe20000004037 */
[-C--:B------:R-:W-:Y:S01]  /*25280*/  FFMA.RM R30, R30, R55.reuse, 12582913 ;  /* 0x4b4000011e1e7423 */ /* 0x080fe20000004037 */
[----:B------:R1:W2:Y:S01]  /*25290*/  MUFU.EX2 R3, R2 ;  /* 0x0000000200037308 */ /* 0x0002a20000000800 */
[----:B------:R-:W-:Y:S01]  /*252a0*/  FADD R34, R32, -12583039 ;  /* 0xcb40007f20227421 */ /* 0x000fe20000000000 */
[----:B------:R-:W-:Y:S01]  /*252b0*/  FADD R22, R20, -12583039 ;  /* 0xcb40007f14167421 */ /* 0x000fe20000000000 */
[-C--:B------:R-:W-:Y:S01]  /*252c0*/  FFMA.SAT R40, -R37, R54.reuse, 0.5 ;  /* 0x3f00000025287423 */ /* 0x080fe20000002136 */
[----:B------:R-:W-:Y:S01]  /*252d0*/  FADD R26, R24, -12583039 ;  /* 0xcb40007f181a7421 */ /* 0x000fe20000000000 */
[----:B------:R-:W-:Y:S01]  /*252e0*/  FFMA R34, -R27, 1.4426950216293334961, -R34 ;  /* 0x3fb8aa3b1b227823 */ /* 0x000fe20000000922 */
[----:B------:R-:W-:Y:S01]  /*252f0*/  FFMA R22, -R21, 1.4426950216293334961, -R22 ;  /* 0x3fb8aa3b15167823 */ /* 0x000fe20000000916 */
[-C--:B------:R-:W-:Y:S01]  /*25300*/  FFMA.RM R40, R40, R55.reuse, 12582913 ;  /* 0x4b40000128287423 */ /* 0x080fe20000004037 */
[----:B------:R-:W-:Y:S01]  /*25310*/  FFMA R26, -R23, 1.4426950216293334961, -R26 ;  /* 0x3fb8aa3b171a7823 */ /* 0x000fe2000000091a */
[----:B-1----:R-:W-:Y:S01]  /*25320*/  FADD R2, R30, -12583039 ;  /* 0xcb40007f1e027421 */ /* 0x002fe20000000000 */
[----:B------:R-:W-:Y:S01]  /*25330*/  FFMA R34, -R27, 1.925963033500011079e-08, R34 ;  /* 0x32a570601b227823 */ /* 0x000fe20000000122 */
[----:B------:R-:W-:Y:S01]  /*25340*/  FFMA.SAT R27, -R33, R54, 0.5 ;  /* 0x3f000000211b7423 */ /* 0x000fe20000002136 */
[----:B------:R-:W-:Y:S01]  /*25350*/  FFMA R22, -R21, 1.925963033500011079e-08, R22 ;  /* 0x32a5706015167823 */ /* 0x000fe20000000116 */
[----:B------:R-:W-:Y:S01]  /*25360*/  FFMA R2, -R25, 1.4426950216293334961, -R2 ;  /* 0x3fb8aa3b19027823 */ /* 0x000fe20000000902 */
[C---:B------:R-:W-:Y:S01]  /*25370*/  FFMA R45, R16.reuse, R46, R45 ;  /* 0x0000002e102d7223 */ /* 0x040fe2000000002d */
[-C--:B------:R-:W-:Y:S01]  /*25380*/  FFMA.RM R36, R27, R55.reuse, 12582913 ;  /* 0x4b4000011b247423 */ /* 0x080fe20000004037 */
[----:B------:R1:W-:Y:S01]  /*25390*/  MUFU.EX2 R21, R22 ;  /* 0x0000001600157308 */ /* 0x0003e20000000800 */
[----:B------:R-:W-:Y:S01]  /*253a0*/  FFMA R2, -R25, 1.925963033500011079e-08, R2 ;  /* 0x32a5706019027823 */ /* 0x000fe20000000102 */
[----:B------:R-:W-:Y:S01]  /*253b0*/  FFMA R41, R16, R38, R41 ;  /* 0x0000002610297223 */ /* 0x000fe20000000029 */
[-C--:B------:R-:W-:Y:S01]  /*253c0*/  FFMA.SAT R46, -R43, R54.reuse, 0.5 ;  /* 0x3f0000002b2e7423 */ /* 0x080fe20000002136 */
[----:B------:R-:W-:Y:S01]  /*253d0*/  FADD R38, R36, -12583039 ;  /* 0xcb40007f24267421 */ /* 0x000fe20000000000 */
[----:B------:R-:W-:Y:S01]  /*253e0*/  FADD R42, R40, -12583039 ;  /* 0xcb40007f282a7421 */ /* 0x000fe20000000000 */
[----:B------:R-:W-:Y:S01]  /*253f0*/  FFMA R26, -R23, 1.925963033500011079e-08, R26 ;  /* 0x32a57060171a7823 */ /* 0x000fe2000000011a */
[-C--:B------:R-:W-:Y:S01]  /*25400*/  FFMA.RM R46, R46, R55.reuse, 12582913 ;  /* 0x4b4000012e2e7423 */ /* 0x080fe20000004037 */
[----:B------:R3:W-:Y:S01]  /*25410*/  MUFU.EX2 R25, R2 ;  /* 0x0000000200197308 */ /* 0x0007e20000000800 */
[----:B-1----:R-:W-:Y:S01]  /*25420*/  FFMA.SAT R22, -R31, R54, 0.5 ;  /* 0x3f0000001f167423 */ /* 0x002fe20000002136 */
[----:B------:R-:W-:Y:S01]  /*25430*/  FFMA R38, -R33, 1.4426950216293334961, -R38 ;  /* 0x3fb8aa3b21267823 */ /* 0x000fe20000000926 */
[----:B------:R-:W-:Y:S01]  /*25440*/  FFMA R42, -R37, 1.4426950216293334961, -R42 ;  /* 0x3fb8aa3b252a7823 */ /* 0x000fe2000000092a */
[----:B------:R-:W-:Y:S01]  /*25450*/  FFMA R47, R16, R48, R47 ;  /* 0x00000030102f7223 */ /* 0x000fe2000000002f */
[-C--:B------:R-:W-:Y:S01]  /*25460*/  FFMA.RM R22, R22, R55.reuse, 12582913 ;  /* 0x4b40000116167423 */ /* 0x080fe20000004037 */
[----:B------:R-:W-:Y:S01]  /*25470*/  FADD R48, R46, -12583039 ;  /* 0xcb40007f2e307421 */ /* 0x000fe20000000000 */
[----:B------:R-:W-:Y:S01]  /*25480*/  FFMA R38, -R33, 1.925963033500011079e-08, R38 ;  /* 0x32a5706021267823 */ /* 0x000fe20000000126 */
[----:B------:R1:W4:Y:S01]  /*25490*/  MUFU.EX2 R27, R34 ;  /* 0x00000022001b7308 */ /* 0x0003220000000800 */
[-C--:B---3--:R-:W-:Y:S01]  /*254a0*/  FFMA.SAT R2, -R35, R54.reuse, 0.5 ;  /* 0x3f00000023027423 */ /* 0x088fe20000002136 */
[----:B------:R-:W-:Y:S01]  /*254b0*/  FFMA R42, -R37, 1.925963033500011079e-08, R42 ;  /* 0x32a57060252a7823 */ /* 0x000fe2000000012a */
[----:B------:R-:W-:Y:S01]  /*254c0*/  FFMA.SAT R37, -R41, R54, 0.5 ;  /* 0x3f00000029257423 */ /* 0x000fe20000002136 */
[C---:B------:R-:W-:Y:S01]  /*254d0*/  FFMA R48, -R43.reuse, 1.4426950216293334961, -R48 ;  /* 0x3fb8aa3b2b307823 */ /* 0x040fe20000000930 */
[-C--:B------:R-:W-:Y:S01]  /*254e0*/  FFMA.RM R2, R2, R55.reuse, 12582913 ;  /* 0x4b40000102027423 */ /* 0x080fe20000004037 */
[-C--:B------:R-:W-:Y:S01]  /*254f0*/  FFMA.RM R44, R44, R55.reuse, 12582913 ;  /* 0x4b4000012c2c7423 */ /* 0x080fe20000004037 */
[----:B------:R-:W-:Y:S01]  /*25500*/  FFMA R49, R16, R50, R49 ;  /* 0x0000003210317223 */ /* 0x000fe20000000031 */
[----:B------:R3:W5:Y:S01]  /*25510*/  MUFU.EX2 R23, R26 ;  /* 0x0000001a00177308 */ /* 0x0007620000000800 */
[----:B-1----:R-:W-:Y:S01]  /*25520*/  FADD R34, R2, -12583039 ;  /* 0xcb40007f02227421 */ /* 0x002fe20000000000 */
[----:B------:R-:W-:Y:S01]  /*25530*/  FFMA R48, -R43, 1.925963033500011079e-08, R48 ;  /* 0x32a570602b307823 */ /* 0x000fe20000000130 */
[----:B------:R-:W-:Y:S01]  /*25540*/  FFMA.SAT R43, -R47, R54, 0.5 ;  /* 0x3f0000002f2b7423 */ /* 0x000fe20000002136 */
[----:B------:R-:W-:Y:S01]  /*25550*/  FFMA R51, R16, R52, R51 ;  /* 0x0000003410337223 */ /* 0x000fe20000000033 */
[----:B------:R-:W-:Y:S01]  /*25560*/  FFMA R34, -R35, 1.4426950216293334961, -R34 ;  /* 0x3fb8aa3b23227823 */ /* 0x000fe20000000922 */
[----:B------:R-:W-:Y:S01]  /*25570*/  FFMA.SAT R52, -R49, R54, 0.5 ;  /* 0x3f00000031347423 */ /* 0x000fe20000002136 */
[-C--:B------:R-:W-:Y:S01]  /*25580*/  FFMA.RM R50, R43, R55.reuse, 12582913 ;  /* 0x4b4000012b327423 */ /* 0x080fe20000004037 */
[----:B------:R1:W5:Y:S01]  /*25590*/  MUFU.EX2 R33, R38 ;  /* 0x0000002600217308 */ /* 0x0003620000000800 */
[----:B---3--:R-:W-:Y:S01]  /*255a0*/  FADD R26, R22, -12583039 ;  /* 0xcb40007f161a7421 */ /* 0x008fe20000000000 */
[----:B------:R-:W-:Y:S01]  /*255b0*/  FFMA R34, -R35, 1.925963033500011079e-08, R34 ;  /* 0x32a5706023227823 */ /* 0x000fe20000000122 */
[-C--:B------:R-:W-:Y:S01]  /*255c0*/  FFMA.RM R53, R52, R55.reuse, 12582913 ;  /* 0x4b40000134357423 */ /* 0x080fe20000004037 */
[----:B------:R-:W-:Y:S01]  /*255d0*/  FADD R52, R50, -12583039 ;  /* 0xcb40007f32347421 */ /* 0x000fe20000000000 */
[----:B------:R-:W-:Y:S01]  /*255e0*/  FFMA R26, -R31, 1.4426950216293334961, -R26 ;  /* 0x3fb8aa3b1f1a7823 */ /* 0x000fe2000000091a */
[----:B------:R-:W-:Y:S01]  /*255f0*/  SHF.L.U32 R0, R0, 0x17, RZ ;  /* 0x0000001700007819 */ /* 0x000fe200000006ff */
[----:B------:R-:W-:Y:S01]  /*25600*/  IMAD.SHL.U32 R20, R20, 0x800000, RZ ;  /* 0x0080000014147824 */ /* 0x000fe200078e00ff */
[----:B------:R3:W5:Y:S01]  /*25610*/  MUFU.EX2 R35, R34 ;  /* 0x0000002200237308 */ /* 0x0007620000000800 */
[----:B-1----:R-:W-:Y:S01]  /*25620*/  FFMA.RM R38, R37, R55, 12582913 ;  /* 0x4b40000125267423 */ /* 0x002fe20000004037 */
[----:B------:R-:W-:Y:S01]  /*25630*/  FFMA R26, -R31, 1.925963033500011079e-08, R26 ;  /* 0x32a570601f1a7823 */ /* 0x000fe2000000011a */
[----:B------:R-:W-:Y:S01]  /*25640*/  FFMA R52, -R47, 1.4426950216293334961, -R52 ;  /* 0x3fb8aa3b2f347823 */ /* 0x000fe20000000934 */
[----:B------:R-:W-:-:S02]  /*25650*/  SHF.L.U32 R32, R32, 0x17, RZ ;  /* 0x0000001720207819 */ /* 0x000fc400000006ff */
[----:B------:R-:W-:Y:S01]  /*25660*/  SHF.L.U32 R24, R24, 0x17, RZ ;  /* 0x0000001718187819 */ /* 0x000fe200000006ff */
[----:B------:R-:W-:Y:S01]  /*25670*/  FFMA R52, -R47, 1.925963033500011079e-08, R52 ;  /* 0x32a570602f347823 */ /* 0x000fe20000000134 */
[----:B------:R1:W-:Y:S01]  /*25680*/  MUFU.EX2 R31, R26 ;  /* 0x0000001a001f7308 */ /* 0x0003e20000000800 */
[----:B---3--:R-:W-:Y:S01]  /*25690*/  FADD R34, R38, -12583039 ;  /* 0xcb40007f26227421 */ /* 0x008fe20000000000 */
[----:B--2---:R-:W-:Y:S01]  /*256a0*/  FFMA R47, R0, R3, 1 ;  /* 0x3f800000002f7423 */ /* 0x004fe20000000003 */
[----:B------:R-:W-:Y:S01]  /*256b0*/  SHF.L.U32 R30, R30, 0x17, RZ ;  /* 0x000000171e1e7819 */ /* 0x000fe200000006ff */
[----:B----4-:R-:W-:Y:S01]  /*256c0*/  FFMA R27, R32, R27, 1 ;  /* 0x3f800000201b7423 */ /* 0x010fe2000000001b */
[C---:B------:R-:W-:Y:S01]  /*256d0*/  FFMA R34, -R41.reuse, 1.4426950216293334961, -R34 ;  /* 0x3fb8aa3b29227823 */ /* 0x040fe20000000922 */
[----:B------:R-:W-:Y:S01]  /*256e0*/  SHF.L.U32 R22, R22, 0x17, RZ ;  /* 0x0000001716167819 */ /* 0x000fe200000006ff */
[----:B-----5:R-:W-:Y:S01]  /*256f0*/  FFMA R23, R24, R23, 1 ;  /* 0x3f80000018177423 */ /* 0x020fe20000000017 */
[----:B------:R2:W-:Y:S01]  /*25700*/  MUFU.EX2 R37, R42 ;  /* 0x0000002a00257308 */ /* 0x0005e20000000800 */
[----:B-1----:R-:W-:Y:S01]  /*25710*/  FADD R26, R44, -12583039 ;  /* 0xcb40007f2c1a7421 */ /* 0x002fe20000000000 */
[----:B------:R-:W-:Y:S01]  /*25720*/  FFMA R34, -R41, 1.925963033500011079e-08, R34 ;  /* 0x32a5706029227823 */ /* 0x000fe20000000122 */
[----:B------:R-:W-:Y:S01]  /*25730*/  IADD3 R0, R47, 0x1800000, RZ ;  /* 0x018000002f007810 */ /* 0x000fe20007ffe0ff */
[----:B------:R-:W-:Y:S01]  /*25740*/  FFMA R30, R30, R25, 1 ;  /* 0x3f8000001e1e7423 */ /* 0x000fe20000000019 */
[----:B------:R-:W-:Y:S01]  /*25750*/  FFMA R26, -R39, 1.4426950216293334961, -R26 ;  /* 0x3fb8aa3b271a7823 */ /* 0x000fe2000000091a */
[----:B------:R-:W-:-:S02]  /*25760*/  SHF.L.U32 R44, R44, 0x17, RZ ;  /* 0x000000172c2c7819 */ /* 0x000fc400000006ff */
[----:B------:R1:W-:Y:S01]  /*25770*/  MUFU.EX2 R41, R34 ;  /* 0x0000002200297308 */ /* 0x0003e20000000800 */
[-C--:B--2---:R-:W-:Y:S01]  /*25780*/  FFMA.SAT R42, -R45, R54.reuse, 0.5 ;  /* 0x3f0000002d2a7423 */ /* 0x084fe20000002136 */
[----:B------:R-:W-:Y:S01]  /*25790*/  FFMA.SAT R54, -R51, R54, 0.5 ;  /* 0x3f00000033367423 */ /* 0x000fe20000002136 */
[----:B------:R-:W-:Y:S01]  /*257a0*/  FFMA R26, -R39, 1.925963033500011079e-08, R26 ;  /* 0x32a57060271a7823 */ /* 0x000fe2000000011a */
[----:B------:R-:W-:Y:S01]  /*257b0*/  LOP3.LUT R0, R0, 0x7f800000, RZ, 0xc0, !PT ;  /* 0x7f80000000007812 */ /* 0x000fe200078ec0ff */
[-C--:B------:R-:W-:Y:S01]  /*257c0*/  FFMA.RM R42, R42, R55.reuse, 12582913 ;  /* 0x4b4000012a2a7423 */ /* 0x080fe20000004037 */
[----:B------:R-:W-:Y:S01]  /*257d0*/  FFMA.RM R54, R54, R55, 12582913 ;  /* 0x4b40000136367423 */ /* 0x000fe20000004037 */
[----:B------:R-:W-:Y:S01]  /*257e0*/  SHF.L.U32 R36, R36, 0x17, RZ ;  /* 0x0000001724247819 */ /* 0x000fe200000006ff */
[----:B------:R2:W3:Y:S01]  /*257f0*/  MUFU.EX2 R39, R26 ;  /* 0x0000001a00277308 */ /* 0x0004e20000000800 */
[----:B-1----:R-:W-:Y:S01]  /*25800*/  FADD R34, R53, -12583039 ;  /* 0xcb40007f35227421 */ /* 0x002fe20000000000 */
[----:B------:R-:W-:Y:S01]  /*25810*/  FADD R56, R54, -12583039 ;  /* 0xcb40007f36387421 */ /* 0x000fe20000000000 */
[----:B------:R-:W-:Y:S01]  /*25820*/  ISETP.GT.U32.AND P2, PT, R0, 0x1ffffff, PT ;  /* 0x01ffffff0000780c */ /* 0x000fe20003f44070 */
[----:B------:R-:W-:Y:S01]  /*25830*/  FFMA R33, R36, R33, 1 ;  /* 0x3f80000024217423 */ /* 0x000fe20000000021 */
[----:B------:R-:W-:Y:S01]  /*25840*/  FFMA R34, -R49, 1.4426950216293334961, -R34 ;  /* 0x3fb8aa3b31227823 */ /* 0x000fe20000000922 */
[----:B------:R-:W-:Y:S01]  /*25850*/  FFMA R56, -R51, 1.4426950216293334961, -R56 ;  /* 0x3fb8aa3b33387823 */ /* 0x000fe20000000938 */
[----:B------:R-:W-:Y:S01]  /*25860*/  SHF.L.U32 R2, R2, 0x17, RZ ;  /* 0x0000001702027819 */ /* 0x000fe200000006ff */
[----:B------:R1:W4:Y:S01]  /*25870*/  MUFU.EX2 R43, R48 ;  /* 0x00000030002b7308 */ /* 0x0003220000000800 */
[----:B--2---:R-:W-:Y:S01]  /*25880*/  FADD R26, R42, -12583039 ;  /* 0xcb40007f2a1a7421 */ /* 0x004fe20000000000 */
[----:B------:R-:W-:Y:S01]  /*25890*/  FFMA R34, -R49, 1.925963033500011079e-08, R34 ;  /* 0x32a5706031227823 */ /* 0x000fe20000000122 */
[----:B------:R-:W-:Y:S01]  /*258a0*/  FFMA R56, -R51, 1.925963033500011079e-08, R56 ;  /* 0x32a5706033387823 */ /* 0x000fe20000000138 */
[----:B------:R-:W-:Y:S01]  /*258b0*/  SHF.L.U32 R40, R40, 0x17, RZ ;  /* 0x0000001728287819 */ /* 0x000fe200000006ff */
[C---:B------:R-:W-:Y:S01]  /*258c0*/  FFMA R26, -R45.reuse, 1.4426950216293334961, -R26 ;  /* 0x3fb8aa3b2d1a7823 */ /* 0x040fe2000000091a */
[----:B------:R-:W-:Y:S01]  /*258d0*/  SHF.L.U32 R38, R38, 0x17, RZ ;  /* 0x0000001726267819 */ /* 0x000fe200000006ff */
[----:B------:R-:W-:Y:S01]  /*258e0*/  FFMA R32, R2, R35, 1 ;  /* 0x3f80000002207423 */ /* 0x000fe20000000023 */
[----:B------:R-:W2:Y:S01]  /*258f0*/  MUFU.EX2 R3, R52 ;  /* 0x0000003400037308 */ /* 0x000ea20000000800 */
[----:B------:R-:W-:Y:S01]  /*25900*/  FFMA R26, -R45, 1.925963033500011079e-08, R26 ;  /* 0x32a570602d1a7823 */ /* 0x000fe2000000011a */
[----:B-1----:R-:W-:Y:S01]  /*25910*/  FFMA R48, R20, R21, 1 ;  /* 0x3f80000014307423 */ /* 0x002fe20000000015 */
[----:B------:R-:W-:Y:S01]  /*25920*/  SHF.L.U32 R46, R46, 0x17, RZ ;  /* 0x000000172e2e7819 */ /* 0x000fe200000006ff */
[----:B---3--:R-:W-:Y:S01]  /*25930*/  FFMA R44, R44, R39, 1 ;  /* 0x3f8000002c2c7423 */ /* 0x008fe20000000027 */
[----:B------:R-:W-:Y:S01]  /*25940*/  SHF.L.U32 R42, R42, 0x17, RZ ;  /* 0x000000172a2a7819 */ /* 0x000fe200000006ff */
[----:B------:R-:W-:Y:S01]  /*25950*/  FFMA R37, R40, R37, 1 ;  /* 0x3f80000028257423 */ /* 0x000fe20000000025 */
[----:B------:R-:W-:Y:S01]  /*25960*/  SHF.L.U32 R50, R50, 0x17, RZ ;  /* 0x0000001732327819 */ /* 0x000fe200000006ff */
[----:B------:R1:W3:Y:S01]  /*25970*/  MUFU.EX2 R45, R26 ;  /* 0x0000001a002d7308 */ /* 0x0002e20000000800 */
[----:B------:R-:W-:Y:S01]  /*25980*/  SHF.L.U32 R53, R53, 0x17, RZ ;  /* 0x0000001735357819 */ /* 0x000fe200000006ff */
[----:B------:R-:W-:Y:S01]  /*25990*/  FFMA R41, R38, R41, 1 ;  /* 0x3f80000026297423 */ /* 0x000fe20000000029 */
[----:B------:R-:W-:Y:S01]  /*259a0*/  SHF.L.U32 R54, R54, 0x17, RZ ;  /* 0x0000001736367819 */ /* 0x000fe200000006ff */
[----:B----4-:R-:W-:-:S04]  /*259b0*/  FFMA R46, R46, R43, 1 ;  /* 0x3f8000002e2e7423 */ /* 0x010fc8000000002b */
[----:B------:R-:W4:Y:S01]  /*259c0*/  MUFU.EX2 R34, R34 ;  /* 0x0000002200227308 */ /* 0x000f220000000800 */
[----:B-1----:R-:W-:Y:S01]  /*259d0*/  FFMA R26, R22, R31, 1 ;  /* 0x3f800000161a7423 */ /* 0x002fe2000000001f */
[----:B--2---:R-:W-:-:S06]  /*259e0*/  FFMA R50, R50, R3, 1 ;  /* 0x3f80000032327423 */ /* 0x004fcc0000000003 */
[----:B------:R-:W1:Y:S01]  /*259f0*/  MUFU.EX2 R21, R56 ;  /* 0x0000003800157308 */ /* 0x000e620000000800 */
[----:B---3--:R-:W-:Y:S01]  /*25a00*/  FFMA R45, R42, R45, 1 ;  /* 0x3f8000002a2d7423 */ /* 0x008fe2000000002d */
[----:B----4-:R-:W-:Y:S01]  /*25a10*/  FFMA R53, R53, R34, 1 ;  /* 0x3f80000035357423 */ /* 0x010fe20000000022 */
[----:B-1----:R-:W-:Y:S01]  /*25a20*/  FFMA R39, R54, R21, 1 ;  /* 0x3f80000036277423 */ /* 0x002fe20000000015 */
[----:B------:R-:W-:Y:S06]  /*25a30*/  @P2 BRA `(.L_x_857) ;  /* 0x0000000000142947 */ /* 0x000fec0003800000 */
[----:B------:R-:W-:Y:S02]  /*25a40*/  MOV R0, R47 ;  /* 0x0000002f00007202 */ /* 0x000fe40000000f00 */
[----:B------:R-:W-:-:S07]  /*25a50*/  MOV R2, 0x25a70 ;  /* 0x00025a7000027802 */ /* 0x000fce0000000f00 */
[----:B------:R-:W-:Y:S05]  /*25a60*/  CALL.REL.NOINC `($__internal_0_$__cuda_sm20_rcp_rn_f32_slowpath) ;  /* 0x0000008000907944 */ /* 0x000fea0003c00000 */
[----:B------:R-:W-:Y:S01]  /*25a70*/  MOV R20, R0 ;  /* 0x0000000000147202 */ /* 0x000fe20000000f00 */
[----:B------:R-:W-:Y:S06]  /*25a80*/  BRA `(.L_x_858) ;  /* 0x0000000000107947 */ /* 0x000fec0003800000 */
.L_x_857:
[----:B------:R-:W1:Y:S02]  /*25a90*/  MUFU.RCP R20, R47 ;  /* 0x0000002f00147308 */ /* 0x000e640000001000 */
[----:B-1----:R-:W-:-:S04]  /*25aa0*/  FFMA R0, R47, R20, -1 ;  /* 0xbf8000002f007423 */ /* 0x002fc80000000014 */
[----:B------:R-:W-:-:S04]  /*25ab0*/  FADD.FTZ R3, -R0, -RZ ;  /* 0x800000ff00037221 */ /* 0x000fc80000010100 */
[----:B------:R-:W-:-:S07]  /*25ac0*/  FFMA R20, R20, R3, R20 ;  /* 0x0000000314147223 */ /* 0x000fce0000000014 */
.L_x_858:
[----:B------:R-:W-:Y:S05]  /*25ad0*/  BSYNC B1 ;  /* 0x0000000000017941 */ /* 0x000fea0003800000 */
.L_x_856:
        /* <DEDUP_REMOVED lines=10> */
.L_x_860:
[----:B------:R-:W1:Y:S02]  /*25b80*/  MUFU.RCP R21, R48 ;  /* 0x0000003000157308 */ /* 0x000e640000001000 */
[----:B-1----:R-:W-:-:S04]  /*25b90*/  FFMA R0, R48, R21, -1 ;  /* 0xbf80000030007423 */ /* 0x002fc80000000015 */
[----:B------:R-:W-:-:S04]  /*25ba0*/  FADD.FTZ R0, -R0, -RZ ;  /* 0x800000ff00007221 */ /* 0x000fc80000010100 */
[----:B------:R-:W-:-:S07]  /*25bb0*/  FFMA R21, R21, R0, R21 ;  /* 0x0000000015157223 */ /* 0x000fce0000000015 */
.L_x_861:
[----:B------:R-:W-:Y:S05]  /*25bc0*/  BSYNC B1 ;  /* 0x0000000000017941 */ /* 0x000fea0003800000 */
.L_x_859:
        /* <DEDUP_REMOVED lines=10> */
.L_x_863:
[----:B------:R-:W1:Y:S02]  /*25c70*/  MUFU.RCP R22, R23 ;  /* 0x0000001700167308 */ /* 0x000e640000001000 */
[----:B-1----:R-:W-:-:S04]  /*25c80*/  FFMA R0, R23, R22, -1 ;  /* 0xbf80000017007423 */ /* 0x002fc80000000016 */
[----:B------:R-:W-:-:S04]  /*25c90*/  FADD.FTZ R3, -R0, -RZ ;  /* 0x800000ff00037221 */ /* 0x000fc80000010100 */
[----:B------:R-:W-:-:S07]  /*25ca0*/  FFMA R22, R22, R3, R22 ;  /* 0x0000000316167223 */ /* 0x000fce0000000016 */
.L_x_864:
[----:B------:R-:W-:Y:S05]  /*25cb0*/  BSYNC B1 ;  /* 0x0000000000017941 */ /* 0x000fea0003800000 */
.L_x_862:
        /* <DEDUP_REMOVED lines=10> */
.L_x_866:
[----:B------:R-:W1:Y:S02]  /*25d60*/  MUFU.RCP R23, R30 ;  /* 0x0000001e00177308 */ /* 0x000e640000001000 */
[----:B-1----:R-:W-:-:S04]  /*25d70*/  FFMA R0, R30, R23, -1 ;  /* 0xbf8000001e007423 */ /* 0x002fc80000000017 */
[----:B------:R-:W-:-:S04]  /*25d80*/  FADD.FTZ R0, -R0, -RZ ;  /* 0x800000ff00007221 */ /* 0x000fc80000010100 */
[----:B------:R-:W-:-:S07]  /*25d90*/  FFMA R23, R23, R0, R23 ;  /* 0x0000000017177223 */ /* 0x000fce0000000017 */
.L_x_867:
[----:B------:R-:W-:Y:S05]  /*25da0*/  BSYNC B1 ;  /* 0x0000000000017941 */ /* 0x000fea0003800000 */
.L_x_865:
        /* <DEDUP_REMOVED lines=10> */
.L_x_869:
[----:B------:R-:W1:Y:S02]  /*25e50*/  MUFU.RCP R24, R27 ;  /* 0x0000001b00187308 */ /* 0x000e640000001000 */
[----:B-1----:R-:W-:-:S04]  /*25e60*/  FFMA R0, R27, R24, -1 ;  /* 0xbf8000001b007423 */ /* 0x002fc80000000018 */
[----:B------:R-:W-:-:S04]  /*25e70*/  FADD.FTZ R3, -R0, -RZ ;  /* 0x800000ff00037221 */ /* 0x000fc80000010100 */
[----:B------:R-:W-:-:S07]  /*25e80*/  FFMA R24, R24, R3, R24 ;  /* 0x0000000318187223 */ /* 0x000fce0000000018 */
.L_x_870:
[----:B------:R-:W-:Y:S05]  /*25e90*/  BSYNC B1 ;  /* 0x0000000000017941 */ /* 0x000fea0003800000 */
.L_x_868:
        /* <DEDUP_REMOVED lines=10> */
.L_x_872:
[----:B------:R-:W1:Y:S02]  /*25f40*/  MUFU.RCP R25, R26 ;  /* 0x0000001a00197308 */ /* 0x000e640000001000 */
[----:B-1----:R-:W-:-:S04]  /*25f50*/  FFMA R0, R26, R25, -1 ;  /* 0xbf8000001a007423 */ /* 0x002fc80000000019 */
[----:B------:R-:W-:-:S04]  /*25f60*/  FADD.FTZ R0, -R0, -RZ ;  /* 0x800000ff00007221 */ /* 0x000fc80000010100 */
[----:B------:R-:W-:-:S07]  /*25f70*/  FFMA R25, R25, R0, R25 ;  /* 0x0000000019197223 */ /* 0x000fce0000000019 */
.L_x_873:
[----:B------:R-:W-:Y:S05]  /*25f80*/  BSYNC B1 ;  /* 0x0000000000017941 */ /* 0x000fea0003800000 */
.L_x_871:
        /* <DEDUP_REMOVED lines=10> */
.L_x_875:
[----:B------:R-:W1:Y:S02]  /*26030*/  MUFU.RCP R26, R33 ;  /* 0x00000021001a7308 */ /* 0x000e640000001000 */
[----:B-1----:R-:W-:-:S04]  /*26040*/  FFMA R0, R33, R26, -1 ;  /* 0xbf80000021007423 */ /* 0x002fc8000000001a */
[----:B------:R-:W-:-:S04]  /*26050*/  FADD.FTZ R3, -R0, -RZ ;  /* 0x800000ff00037221 */ /* 0x000fc80000010100 */
[----:B------:R-:W-:-:S07]  /*26060*/  FFMA R26, R26, R3, R26 ;  /* 0x000000031a1a7223 */ /* 0x000fce000000001a */
.L_x_876:
[----:B------:R-:W-:Y:S05]  /*26070*/  BSYNC B1 ;  /* 0x0000000000017941 */ /* 0x000fea0003800000 */
.L_x_874:
        /* <DEDUP_REMOVED lines=10> */
.L_x_878:
[----:B------:R-:W1:Y:S02]  /*26120*/  MUFU.RCP R27, R32 ;  /* 0x00000020001b7308 */ /* 0x000e640000001000 */
[----:B-1----:R-:W-:-:S04]  /*26130*/  FFMA R0, R32, R27, -1 ;  /* 0xbf80000020007423 */ /* 0x002fc8000000001b */
[----:B------:R-:W-:-:S04]  /*26140*/  FADD.FTZ R0, -R0, -RZ ;  /* 0x800000ff00007221 */ /* 0x000fc80000010100 */
[----:B------:R-:W-:-:S07]  /*26150*/  FFMA R27, R27, R0, R27 ;  /* 0x000000001b1b7223 */ /* 0x000fce000000001b */
.L_x_879:
[----:B------:R-:W-:Y:S05]  /*26160*/  BSYNC B1 ;  /* 0x0000000000017941 */ /* 0x000fea0003800000 */
.L_x_877:
        /* <DEDUP_REMOVED lines=10> */
.L_x_881:
[----:B------:R-:W1:Y:S02]  /*26210*/  MUFU.RCP R30, R37 ;  /* 0x00000025001e7308 */ /* 0x000e640000001000 */
[----:B-1----:R-:W-:-:S04]  /*26220*/  FFMA R0, R37, R30, -1 ;  /* 0xbf80000025007423 */ /* 0x002fc8000000001e */
[----:B------:R-:W-:-:S04]  /*26230*/  FADD.FTZ R3, -R0, -RZ ;  /* 0x800000ff00037221 */ /* 0x000fc80000010100 */
[----:B------:R-:W-:-:S07]  /*26240*/  FFMA R30, R30, R3, R30 ;  /* 0x000000031e1e7223 */ /* 0x000fce000000001e */
.L_x_882:
[----:B------:R-:W-:Y:S05]  /*26250*/  BSYNC B1 ;  /* 0x0000000000017941 */ /* 0x000fea0003800000 */
.L_x_880:
        /* <DEDUP_REMOVED lines=10> */
.L_x_884:
[----:B------:R-:W1:Y:S02]  /*26300*/  MUFU.RCP R31, R44 ;  /* 0x0000002c001f7308 */ /* 0x000e640000001000 */
[----:B-1----:R-:W-:-:S04]  /*26310*/  FFMA R0, R44, R31, -1 ;  /* 0xbf8000002c007423 */ /* 0x002fc8000000001f */
[----:B------:R-:W-:-:S04]  /*26320*/  FADD.FTZ R0, -R0, -RZ ;  /* 0x800000ff00007221 */ /* 0x000fc80000010100 */
[----:B------:R-:W-:-:S07]  /*26330*/  FFMA R31, R31, R0, R31 ;  /* 0x000000001f1f7223 */ /* 0x000fce000000001f */
.L_x_885:
[----:B------:R-:W-:Y:S05]  /*26340*/  BSYNC B1 ;  /* 0x0000000000017941 */ /* 0x000fea0003800000 */
.L_x_883:
        /* <DEDUP_REMOVED lines=10> */
.L_x_887:
[----:B------:R-:W1:Y:S02]  /*263f0*/  MUFU.RCP R32, R41 ;  /* 0x0000002900207308 */ /* 0x000e640000001000 */
[----:B-1----:R-:W-:-:S04]  /*26400*/  FFMA R0, R41, R32, -1 ;  /* 0xbf80000029007423 */ /* 0x002fc80000000020 */
[----:B------:R-:W-:-:S04]  /*26410*/  FADD.FTZ R3, -R0, -RZ ;  /* 0x800000ff00037221 */ /* 0x000fc80000010100 */
[----:B------:R-:W-:-:S07]  /*26420*/  FFMA R32, R32, R3, R32 ;  /* 0x0000000320207223 */ /* 0x000fce0000000020 */
.L_x_888:
[----:B------:R-:W-:Y:S05]  /*26430*/  BSYNC B1 ;  /* 0x0000000000017941 */ /* 0x000fea0003800000 */
.L_x_886:
        /* <DEDUP_REMOVED lines=10> */
.L_x_890:
[----:B------:R-:W1:Y:S02]  /*264e0*/  MUFU.RCP R33, R46 ;  /* 0x0000002e00217308 */ /* 0x000e640000001000 */
[----:B-1----:R-:W-:-:S04]  /*264f0*/  FFMA R0, R46, R33, -1 ;  /* 0xbf8000002e007423 */ /* 0x002fc80000000021 */
[----:B------:R-:W-:-:S04]  /*26500*/  FADD.FTZ R0, -R0, -RZ ;  /* 0x800000ff00007221 */ /* 0x000fc80000010100 */
[----:B------:R-:W-:-:S07]  /*26510*/  FFMA R33, R33, R0, R33 ;  /* 0x0000000021217223 */ /* 0x000fce0000000021 */
.L_x_891:
[----:B------:R-:W-:Y:S05]  /*26520*/  BSYNC B1 ;  /* 0x0000000000017941 */ /* 0x000fea0003800000 */
.L_x_889:
        /* <DEDUP_REMOVED lines=10> */
.L_x_893:
[----:B------:R-:W1:Y:S02]  /*265d0*/  MUFU.RCP R34, R45 ;  /* 0x0000002d00227308 */ /* 0x000e640000001000 */
[----:B-1----:R-:W-:-:S04]  /*265e0*/  FFMA R0, R45, R34, -1 ;  /* 0xbf8000002d007423 */ /* 0x002fc80000000022 */
[----:B------:R-:W-:-:S04]  /*265f0*/  FADD.FTZ R3, -R0, -RZ ;  /* 0x800000ff00037221 */ /* 0x000fc80000010100 */
[----:B------:R-:W-:-:S07]  /*26600*/  FFMA R34, R34, R3, R34 ;  /* 0x0000000322227223 */ /* 0x000fce0000000022 */
.L_x_894:
[----:B------:R-:W-:Y:S05]  /*26610*/  BSYNC B1 ;  /* 0x0000000000017941 */ /* 0x000fea0003800000 */
.L_x_892:
        /* <DEDUP_REMOVED lines=10> */
.L_x_896:
[----:B------:R-:W1:Y:S02]  /*266c0*/  MUFU.RCP R35, R50 ;  /* 0x0000003200237308 */ /* 0x000e640000001000 */
[----:B-1----:R-:W-:-:S04]  /*266d0*/  FFMA R0, R50, R35, -1 ;  /* 0xbf80000032007423 */ /* 0x002fc80000000023 */
[----:B------:R-:W-:-:S04]  /*266e0*/  FADD.FTZ R0, -R0, -RZ ;  /* 0x800000ff00007221 */ /* 0x000fc80000010100 */
[----:B------:R-:W-:-:S07]  /*266f0*/  FFMA R35, R35, R0, R35 ;  /* 0x0000000023237223 */ /* 0x000fce0000000023 */
.L_x_897:
[----:B------:R-:W-:Y:S05]  /*26700*/  BSYNC B1 ;  /* 0x0000000000017941 */ /* 0x000fea0003800000 */
.L_x_895:
        /* <DEDUP_REMOVED lines=10> */
.L_x_899:
[----:B------:R-:W1:Y:S02]  /*267b0*/  MUFU.RCP R36, R53 ;  /* 0x0000003500247308 */ /* 0x000e640000001000 */
[----:B-1----:R-:W-:-:S04]  /*267c0*/  FFMA R0, R53, R36, -1 ;  /* 0xbf80000035007423 */ /* 0x002fc80000000024 */
[----:B------:R-:W-:-:S04]  /*267d0*/  FADD.FTZ R3, -R0, -RZ ;  /* 0x800000ff00037221 */ /* 0x000fc80000010100 */
[----:B------:R-:W-:-:S07]  /*267e0*/  FFMA R36, R36, R3, R36 ;  /* 0x0000000324247223 */ /* 0x000fce0000000024 */
.L_x_900:
[----:B------:R-:W-:Y:S05]  /*267f0*/  BSYNC B1 ;  /* 0x0000000000017941 */ /* 0x000fea0003800000 */
.L_x_898:
        /* <DEDUP_REMOVED lines=8> */
.L_x_901:
[----:B------:R-:W1:Y:S02]  /*26880*/  MUFU.RCP R0, R39 ;  /* 0x0000002700007308 */ /* 0x000e640000001000 */
[----:B-1----:R-:W-:-:S04]  /*26890*/  FFMA R2, R39, R0, -1 ;  /* 0xbf80000027027423 */ /* 0x002fc80000000000 */
[----:B------:R-:W-:-:S04]  /*268a0*/  FADD.FTZ R3, -R2, -RZ ;  /* 0x800000ff02037221 */ /* 0x000fc80000010100 */
[----:B------:R-:W-:-:S07]  /*268b0*/  FFMA R0, R0, R3, R0 ;  /* 0x0000000300007223 */ /* 0x000fce0000000000 */
.L_x_902:
        /* <DEDUP_REMOVED lines=29> */
.L_x_904:
[----:B------:R-:W-:Y:S05]  /*26a90*/  BSYNC B0 ;  /* 0x0000000000007941 */ /* 0x000fea0003800000 */
.L_x_903:
[----:B------:R-:W-:Y:S06]  /*26aa0*/  BAR.SYNC.DEFER_BLOCKING 0x1, 0x100 ;  /* 0x0044000000007b1d */ /* 0x000fec0000010000 */
[----:B------:R-:W-:Y:S04]  /*26ab0*/  BSSY B0, `(.L_x_905) ;  /* 0x000000a000007945 */ /* 0x000fe80003800000 */
[----:B------:R-:W-:Y:S05]  /*26ac0*/  @P0 BRA `(.L_x_906) ;  /* 0x0000000000200947 */ /* 0x000fea0003800000 */
[----:B------:R-:W-:-:S06]  /*26ad0*/  UISETP.NE.AND UP0, UPT, UR43, 0x3, UPT ;  /* 0x000000032b00788c */ /* 0x000fcc000bf05270 */
[----:B------:R-:W-:-:S13]  /*26ae0*/  PLOP3.LUT P2, PT, PT, PT, UP0, 0x80, 0x0 ;  /* 0x000000000000781c */ /* 0x000fda0003f4f008 */
[----:B------:R-:W-:Y:S05]  /*26af0*/  @!P2 BRA `(.L_x_907) ;  /* 0x000000000004a947 */ /* 0x000fea0003800000 */
[----:B------:R-:W-:Y:S01]  /*26b00*/  BPT.TRAP 0x1 ;  /* 0x000000040000795c */ /* 0x000fe20000300000 */
.L_x_907:
[----:B------:R-:W-:-:S04]  /*26b10*/  ULEA UR4, UR8, UR46, 0x3 ;  /* 0x0000002e08047291 */ /* 0x000fc8000f8e183f */
[----:B------:R-:W-:-:S04]  /*26b20*/  UIADD3 UR4, UR4, 0x50, URZ ;  /* 0x0000005004047890 */ /* 0x000fc8000fffe03f */
[----:B------:R-:W-:-:S09]  /*26b30*/  UPRMT UR4, UR47, 0x654, UR4 ;  /* 0x000006542f047896 */ /* 0x000fd20008000004 */
[----:B------:R-:W-:Y:S03]  /*26b40*/  SYNCS.ARRIVE.TRANS64.RED.A1T0 RZ, [UR4], RZ ;  /* 0x000000ffffff79a7 */ /* 0x000fe60008100404 */
.L_x_906:
[----:B------:R-:W-:Y:S05]  /*26b50*/  BSYNC B0 ;  /* 0x0000000000007941 */ /* 0x000fea0003800000 */
.L_x_905:
        /* <DEDUP_REMOVED lines=9> */
.L_x_910:
[----:B------:R-:W-:Y:S01]  /*26bf0*/  SHF.L.U32 R13, R13, 0x1f, RZ ;  /* 0x0000001f0d0d7819 */ /* 0x000fe200000006ff */
[----:B------:R-:W-:Y:S01]  /*26c00*/  BSSY B1, `(.L_x_911) ;  /* 0x0000006000017945 */ /* 0x000fe20003800000 */
[C---:B------:R-:W-:Y:S02]  /*26c10*/  LEA R2, R12.reuse, UR46, 0x3 ;  /* 0x0000002e0c027c11 */ /* 0x040fe4000f8e18ff */
[----:B------:R-:W-:Y:S02]  /*26c20*/  @!P1 LEA R15, R12, R15, 0xd ;  /* 0x0000000f0c0f9211 */ /* 0x000fe400078e68ff */
[----:B------:R-:W2:Y:S02]  /*26c30*/  SYNCS.PHASECHK.TRANS64.TRYWAIT P2, [R2+URZ+0x30], R13 ;  /* 0x0000300d020075a7 */ /* 0x000ea4000804017f */
[----:B------:R-:W-:Y:S01]  /*26c40*/  @!P1 LEA R0, R18, R15, 0x1 ;  /* 0x0000000f12009211 */ /* 0x000fe200078e08ff */
[----:B--2---:R-:W-:Y:S06]  /*26c50*/  @!P2 BRA `(.L_x_912) ;  /* 0x0000006400b0a947 */ /* 0x004fec0003800000 */
.L_x_1127:
[----:B------:R-:W-:Y:S05]  /*26c60*/  BSYNC B1 ;  /* 0x0000000000017941 */ /* 0x000fea0003800000 */
.L_x_911:
[----:B------:R-:W-:Y:S05]  /*26c70*/  @!P1 WARPSYNC.ALL ;  /* 0x0000000000009948 */ /* 0x000fea0003800000 */
[----:B------:R3:W4:Y:S04]  /*26c80*/  @!P1 LDSM.16.M88.4 R8, [R15] ;  /* 0x000000000f08983b */ /* 0x0007280000000200 */
[----:B------:R3:W1:Y:S02]  /*26c90*/  @!P1 LDSM.16.M88.4 R4, [R0] ;  /* 0x000000000004983b */ /* 0x0006640000000200 */
.L_x_909:
[----:B------:R-:W-:Y:S05]  /*26ca0*/  BSYNC B0 ;  /* 0x0000000000007941 */ /* 0x000fea0003800000 */
.L_x_908:
[--C-:B----4-:R-:W-:Y:S02]  /*26cb0*/  HADD2.F32 R3, -RZ, R8.reuse.H0_H0 ;  /* 0x20000008ff037230 */ /* 0x110fe40000004100 */
[C---:B-1----:R-:W-:Y:S01]  /*26cc0*/  FMUL R27, R17.reuse, R136 ;  /* 0x00000088111b7220 */ /* 0x042fe20000400000 */
[----:B--2---:R-:W-:Y:S01]  /*26cd0*/  HADD2.F32 R13, -RZ, R8.H1_H1 ;  /* 0x30000008ff0d7230 */ /* 0x004fe20000004100 */
[----:B------:R-:W-:Y:S01]  /*26ce0*/  MOV R40, 0x3bbb989d ;  /* 0x3bbb989d00287802 */ /* 0x000fe20000000f00 */
[C---:B---3--:R-:W-:Y:S01]  /*26cf0*/  FMUL R0, R17.reuse, R137 ;  /* 0x0000008911007220 */ /* 0x048fe20000400000 */
[----:B------:R-:W-:Y:S02]  /*26d00*/  HADD2.F32 R15, -RZ, R9.H0_H0 ;  /* 0x20000009ff0f7230 */ /* 0x000fe40000004100 */
[C---:B------:R-:W-:Y:S01]  /*26d10*/  FFMA R3, R16.reuse, R3, R27 ;  /* 0x0000000310037223 */ /* 0x040fe2000000001b */
[----:B------:R-:W-:Y:S01]  /*26d20*/  FMUL R138, R17, R138 ;  /* 0x0000008a118a7220 */ /* 0x000fe20000400000 */
[----:B------:R-:W-:Y:S01]  /*26d30*/  MOV R45, 0x437c0000 ;  /* 0x437c0000002d7802 */ /* 0x000fe20000000f00 */
[C---:B------:R-:W-:Y:S01]  /*26d40*/  FFMA R0, R16.reuse, R13, R0 ;  /* 0x0000000d10007223 */ /* 0x040fe20000000000 */
[----:B------:R-:W-:Y:S01]  /*26d50*/  FFMA.SAT R2, -R3, R40, 0.5 ;  /* 0x3f00000003027423 */ /* 0x000fe20000002128 */
[----:B------:R-:W-:Y:S01]  /*26d60*/  FFMA R15, R16, R15, R138 ;  /* 0x0000000f100f7223 */ /* 0x000fe2000000008a */
[----:B------:R-:W-:-:S02]  /*26d70*/  HADD2.F32 R21, -RZ, R10.H0_H0 ;  /* 0x2000000aff157230 */ /* 0x000fc40000004100 */
[----:B------:R-:W-:Y:S01]  /*26d80*/  FMUL R139, R17, R139 ;  /* 0x0000008b118b7220 */ /* 0x000fe20000400000 */
[----:B------:R-:W-:Y:S02]  /*26d90*/  HADD2.F32 R23, -RZ, R10.H1_H1 ;  /* 0x3000000aff177230 */ /* 0x000fe40000004100 */
[-C--:B------:R-:W-:Y:S01]  /*26da0*/  FFMA.RM R2, R2, R45.reuse, 12582913 ;  /* 0x4b40000102027423 */ /* 0x080fe2000000402d */
[-C--:B------:R-:W-:Y:S01]  /*26db0*/  FFMA.SAT R10, -R0, R40.reuse, 0.5 ;  /* 0x3f000000000a7423 */ /* 0x080fe20000002128 */
[----:B------:R-:W-:Y:S01]  /*26dc0*/  FFMA.SAT R12, -R15, R40, 0.5 ;  /* 0x3f0000000f0c7423 */ /* 0x000fe20000002128 */
[----:B------:R-:W-:Y:S02]  /*26dd0*/  HADD2.F32 R9, -RZ, R9.H1_H1 ;  /* 0x30000009ff097230 */ /* 0x000fe40000004100 */
[----:B------:R-:W-:Y:S01]  /*26de0*/  FADD R8, R2, -12583039 ;  /* 0xcb40007f02087421 */ /* 0x000fe20000000000 */
[-C--:B------:R-:W-:Y:S01]  /*26df0*/  FFMA.RM R10, R10, R45.reuse, 12582913 ;  /* 0x4b4000010a0a7423 */ /* 0x080fe2000000402d */
[----:B------:R-:W-:Y:S01]  /*26e00*/  FFMA.RM R12, R12, R45, 12582913 ;  /* 0x4b4000010c0c7423 */ /* 0x000fe2000000402d */
[----:B------:R-:W-:Y:S01]  /*26e10*/  FMUL R13, R17, R140 ;  /* 0x0000008c110d7220 */ /* 0x000fe20000400000 */
[C---:B------:R-:W-:Y:S01]  /*26e20*/  FFMA R8, -R3.reuse, 1.4426950216293334961, -R8 ;  /* 0x3fb8aa3b03087823 */ /* 0x040fe20000000908 */
[----:B------:R-:W-:Y:S01]  /*26e30*/  FADD R39, R10, -12583039 ;  /* 0xcb40007f0a277421 */ /* 0x000fe20000000000 */
[----:B------:R-:W-:Y:S01]  /*26e40*/  FFMA R9, R16, R9, R139 ;  /* 0x0000000910097223 */ /* 0x000fe2000000008b */
[----:B------:R-:W-:Y:S01]  /*26e50*/  FADD R20, R12, -12583039 ;  /* 0xcb40007f0c147421 */ /* 0x000fe20000000000 */
[----:B------:R-:W-:Y:S01]  /*26e60*/  FFMA R8, -R3, 1.925963033500011079e-08, R8 ;  /* 0x32a5706003087823 */ /* 0x000fe20000000108 */
[----:B------:R-:W-:Y:S01]  /*26e70*/  FFMA R39, -R0, 1.4426950216293334961, -R39 ;  /* 0x3fb8aa3b00277823 */ /* 0x000fe20000000927 */
[----:B------:R-:W-:Y:S01]  /*26e80*/  FMUL R141, R17, R141 ;  /* 0x0000008d118d7220 */ /* 0x000fe20000400000 */
[----:B------:R-:W-:Y:S01]  /*26e90*/  FFMA R20, -R15, 1.4426950216293334961, -R20 ;  /* 0x3fb8aa3b0f147823 */ /* 0x000fe20000000914 */
[----:B------:R-:W-:Y:S01]  /*26ea0*/  FFMA.SAT R3, -R9, R40, 0.5 ;  /* 0x3f00000009037423 */ /* 0x000fe20000002128 */
[----:B------:R-:W-:Y:S01]  /*26eb0*/  FFMA R13, R16, R21, R13 ;  /* 0x00000015100d7223 */ /* 0x000fe2000000000d */
[----:B------:R-:W-:Y:S01]  /*26ec0*/  FFMA R39, -R0, 1.925963033500011079e-08, R39 ;  /* 0x32a5706000277823 */ /* 0x000fe20000000127 */
[----:B------:R-:W-:-:S02]  /*26ed0*/  HADD2.F32 R25, -RZ, R11.H0_H0 ;  /* 0x2000000bff197230 */ /* 0x000fc40000004100 */
[C---:B------:R-:W-:Y:S01]  /*26ee0*/  FFMA R23, R16.reuse, R23, R141 ;  /* 0x0000001710177223 */ /* 0x040fe2000000008d */
[----:B------:R-:W-:Y:S01]  /*26ef0*/  FFMA R20, -R15, 1.925963033500011079e-08, R20 ;  /* 0x32a570600f147823 */ /* 0x000fe20000000114 */
[----:B------:R-:W-:Y:S01]  /*26f00*/  FFMA.RM R0, R3, R45, 12582913 ;  /* 0x4b40000103007423 */ /* 0x000fe2000000402d */
[----:B------:R-:W-:Y:S01]  /*26f10*/  FMUL R27, R17, R142 ;  /* 0x0000008e111b7220 */ /* 0x000fe20000400000 */
[-C--:B------:R-:W-:Y:S01]  /*26f20*/  FFMA.SAT R15, -R13, R40.reuse, 0.5 ;  /* 0x3f0000000d0f7423 */ /* 0x080fe20000002128 */
[----:B------:R-:W-:Y:S01]  /*26f30*/  HADD2.F32 R11, -RZ, R11.H1_H1 ;  /* 0x3000000bff0b7230 */ /* 0x000fe20000004100 */
[----:B------:R1:W2:Y:S01]  /*26f40*/  MUFU.EX2 R21, R8 ;  /* 0x0000000800157308 */ /* 0x0002a20000000800 */
[----:B------:R-:W-:Y:S01]  /*26f50*/  FMUL R143, R17, R143 ;  /* 0x0000008f118f7220 */ /* 0x000fe20000400000 */
[----:B------:R-:W-:Y:S01]  /*26f60*/  FFMA.SAT R24, -R23, R40, 0.5 ;  /* 0x3f00000017187423 */ /* 0x000fe20000002128 */
[----:B------:R-:W-:Y:S01]  /*26f70*/  FFMA R25, R16, R25, R27 ;  /* 0x0000001910197223 */ /* 0x000fe2000000001b */
[----:B------:R-:W-:-:S02]  /*26f80*/  HADD2.F32 R3, -RZ, R4.H0_H0 ;  /* 0x20000004ff037230 */ /* 0x000fc40000004100 */
[-C--:B------:R-:W-:Y:S01]  /*26f90*/  FFMA.RM R22, R15, R45.reuse, 12582913 ;  /* 0x4b4000010f167423 */ /* 0x080fe2000000402d */
[----:B------:R-:W-:Y:S01]  /*26fa0*/  FMUL R31, R17, R144 ;  /* 0x00000090111f7220 */ /* 0x000fe20000400000 */
[----:B------:R-:W-:Y:S01]  /*26fb0*/  FFMA.RM R26, R24, R45, 12582913 ;  /* 0x4b400001181a7423 */ /* 0x000fe2000000402d */
[----:B------:R-:W-:Y:S01]  /*26fc0*/  FFMA R143, R16, R11, R143 ;  /* 0x0000000b108f7223 */ /* 0x000fe2000000008f */
[----:B-1----:R-:W-:Y:S01]  /*26fd0*/  FADD R8, R0, -12583039 ;  /* 0xcb40007f00087421 */ /* 0x002fe20000000000 */
[----:B------:R-:W-:Y:S01]  /*26fe0*/  FADD R24, R22, -12583039 ;  /* 0xcb40007f16187421 */ /* 0x000fe20000000000 */
[----:B------:R-:W-:Y:S01]  /*26ff0*/  FFMA.SAT R11, -R25, R40, 0.5 ;  /* 0x3f000000190b7423 */ /* 0x000fe20000002128 */
[----:B------:R-:W-:Y:S01]  /*27000*/  FFMA R31, R16, R3, R31 ;  /* 0x00000003101f7223 */ /* 0x000fe2000000001f */
[----:B------:R-:W-:Y:S01]  /*27010*/  FFMA R8, -R9, 1.4426950216293334961, -R8 ;  /* 0x3fb8aa3b09087823 */ /* 0x000fe20000000908 */
[----:B------:R1:W-:Y:S01]  /*27020*/  MUFU.EX2 R27, R20 ;  /* 0x00000014001b7308 */ /* 0x0003e20000000800 */
[----:B------:R-:W-:Y:S01]  /*27030*/  FADD R28, R26, -12583039 ;  /* 0xcb40007f1a1c7421 */ /* 0x000fe20000000000 */
[----:B------:R-:W-:-:S02]  /*27040*/  HADD2.F32 R3, -RZ, R4.H1_H1 ;  /* 0x30000004ff037230 */ /* 0x000fc40000004100 */
[----:B------:R-:W-:Y:S01]  /*27050*/  FFMA R8, -R9, 1.925963033500011079e-08, R8 ;  /* 0x32a5706009087823 */ /* 0x000fe20000000108 */
[----:B------:R-:W-:Y:S01]  /*27060*/  FFMA R24, -R13, 1.4426950216293334961, -R24 ;  /* 0x3fb8aa3b0d187823 */ /* 0x000fe20000000918 */
[----:B------:R-:W-:Y:S01]  /*27070*/  FFMA.RM R4, R11, R45, 12582913 ;  /* 0x4b4000010b047423 */ /* 0x000fe2000000402d */
[----:B------:R-:W-:Y:S01]  /*27080*/  FMUL R145, R17, R145 ;  /* 0x0000009111917220 */ /* 0x000fe20000400000 */
[-C--:B------:R-:W-:Y:S01]  /*27090*/  FFMA.SAT R30, -R31, R40.reuse, 0.5 ;  /* 0x3f0000001f1e7423 */ /* 0x080fe20000002128 */
[----:B------:R-:W-:Y:S01]  /*270a0*/  FFMA R28, -R23, 1.4426950216293334961, -R28 ;  /* 0x3fb8aa3b171c7823 */ /* 0x000fe2000000091c */
[----:B-1----:R-:W-:Y:S01]  /*270b0*/  FFMA.SAT R20, -R143, R40, 0.5 ;  /* 0x3f0000008f147423 */ /* 0x002fe20000002128 */
[----:B------:R1:W3:Y:S01]  /*270c0*/  MUFU.EX2 R41, R8 ;  /* 0x0000000800297308 */ /* 0x0002e20000000800 */
[----:B------:R-:W-:Y:S02]  /*270d0*/  HADD2.F32 R9, -RZ, R5.H0_H0 ;  /* 0x20000005ff097230 */ /* 0x000fe40000004100 */
[----:B------:R-:W-:Y:S01]  /*270e0*/  FMUL R33, R17, R146 ;  /* 0x0000009211217220 */ /* 0x000fe20000400000 */
[----:B------:R-:W-:Y:S01]  /*270f0*/  FFMA.RM R20, R20, R45, 12582913 ;  /* 0x4b40000114147423 */ /* 0x000fe2000000402d */
[----:B------:R-:W-:Y:S01]  /*27100*/  FFMA R24, -R13, 1.925963033500011079e-08, R24 ;  /* 0x32a570600d187823 */ /* 0x000fe20000000118 */
[----:B------:R-:W-:Y:S01]  /*27110*/  FFMA R3, R16, R3, R145 ;  /* 0x0000000310037223 */ /* 0x000fe20000000091 */
[----:B------:R-:W-:Y:S01]  /*27120*/  FFMA.RM R30, R30, R45, 12582913 ;  /* 0x4b4000011e1e7423 */ /* 0x000fe2000000402d */
[----:B------:R-:W-:-:S02]  /*27130*/  HADD2.F32 R11, -RZ, R6.H0_H0 ;  /* 0x20000006ff0b7230 */ /* 0x000fc40000004100 */
[----:B------:R-:W-:Y:S01]  /*27140*/  FFMA R28, -R23, 1.925963033500011079e-08, R28 ;  /* 0x32a57060171c7823 */ /* 0x000fe2000000011c */
[----:B-1----:R-:W-:Y:S01]  /*27150*/  FADD R8, R4, -12583039 ;  /* 0xcb40007f04087421 */ /* 0x002fe20000000000 */
[----:B------:R-:W-:Y:S02]  /*27160*/  HADD2.F32 R13, -RZ, R6.H1_H1 ;  /* 0x30000006ff0d7230 */ /* 0x000fe40000004100 */
[----:B------:R-:W-:Y:S01]  /*27170*/  FADD R6, R20, -12583039 ;  /* 0xcb40007f14067421 */ /* 0x000fe20000000000 */
[----:B------:R1:W-:Y:S01]  /*27180*/  MUFU.EX2 R23, R24 ;  /* 0x0000001800177308 */ /* 0x0003e20000000800 */
[----:B------:R-:W-:Y:S01]  /*27190*/  FFMA R8, -R25, 1.4426950216293334961, -R8 ;  /* 0x3fb8aa3b19087823 */ /* 0x000fe20000000908 */
[----:B------:R-:W-:Y:S01]  /*271a0*/  FFMA R9, R16, R9, R33 ;  /* 0x0000000910097223 */ /* 0x000fe20000000021 */
[----:B------:R-:W-:Y:S02]  /*271b0*/  HADD2.F32 R5, -RZ, R5.H1_H1 ;  /* 0x30000005ff057230 */ /* 0x000fe40000004100 */
[----:B------:R-:W-:Y:S01]  /*271c0*/  FFMA.SAT R32, -R3, R40, 0.5 ;  /* 0x3f00000003207423 */ /* 0x000fe20000002128 */
[----:B------:R-:W-:Y:S01]  /*271d0*/  FMUL R147, R17, R147 ;  /* 0x0000009311937220 */ /* 0x000fe20000400000 */
[----:B------:R-:W-:Y:S01]  /*271e0*/  FFMA R6, -R143, 1.4426950216293334961, -R6 ;  /* 0x3fb8aa3b8f067823 */ /* 0x000fe20000000906 */
[----:B------:R-:W-:Y:S01]  /*271f0*/  FFMA R8, -R25, 1.925963033500011079e-08, R8 ;  /* 0x32a5706019087823 */ /* 0x000fe20000000108 */
[----:B------:R4:W-:Y:S01]  /*27200*/  MUFU.EX2 R43, R28 ;  /* 0x0000001c002b7308 */ /* 0x0009e20000000800 */
[----:B-1----:R-:W-:Y:S01]  /*27210*/  FADD R24, R30, -12583039 ;  /* 0xcb40007f1e187421 */ /* 0x002fe20000000000 */
[----:B------:R-:W-:Y:S01]  /*27220*/  FFMA.RM R32, R32, R45, 12582913 ;  /* 0x4b40000120207423 */ /* 0x000fe2000000402d */
[----:B------:R-:W-:Y:S01]  /*27230*/  FMUL R35, R17, R148 ;  /* 0x0000009411237220 */ /* 0x000fe20000400000 */
[C---:B------:R-:W-:Y:S01]  /*27240*/  FFMA R5, R16.reuse, R5, R147 ;  /* 0x0000000510057223 */ /* 0x040fe20000000093 */
[----:B------:R-:W-:Y:S01]  /*27250*/  FFMA R24, -R31, 1.4426950216293334961, -R24 ;  /* 0x3fb8aa3b1f187823 */ /* 0x000fe20000000918 */
[----:B------:R-:W-:Y:S01]  /*27260*/  FFMA R6, -R143, 1.925963033500011079e-08, R6 ;  /* 0x32a570608f067823 */ /* 0x000fe20000000106 */
[----:B------:R-:W-:Y:S01]  /*27270*/  FFMA R11, R16, R11, R35 ;  /* 0x0000000b100b7223 */ /* 0x000fe20000000023 */
[----:B------:R1:W-:Y:S01]  /*27280*/  MUFU.EX2 R25, R8 ;  /* 0x0000000800197308 */ /* 0x0003e20000000800 */
[-C--:B----4-:R-:W-:Y:S01]  /*27290*/  FFMA.SAT R28, -R9, R40.reuse, 0.5 ;  /* 0x3f000000091c7423 */ /* 0x090fe20000002128 */
[----:B------:R-:W-:Y:S01]  /*272a0*/  FFMA R24, -R31, 1.925963033500011079e-08, R24 ;  /* 0x32a570601f187823 */ /* 0x000fe20000000118 */
[----:B------:R-:W-:Y:S01]  /*272b0*/  FFMA.SAT R34, -R5, R40, 0.5 ;  /* 0x3f00000005227423 */ /* 0x000fe20000002128 */
[----:B------:R-:W-:-:S02]  /*272c0*/  HADD2.F32 R15, -RZ, R7.H0_H0 ;  /* 0x20000007ff0f7230 */ /* 0x000fc40000004100 */
[----:B------:R-:W-:Y:S01]  /*272d0*/  FFMA.RM R28, R28, R45, 12582913 ;  /* 0x4b4000011c1c7423 */ /* 0x000fe2000000402d */
[C---:B------:R-:W-:Y:S01]  /*272e0*/  FMUL R37, R17.reuse, R150 ;  /* 0x0000009611257220 */ /* 0x040fe20000400000 */
[C---:B------:R-:W-:Y:S01]  /*272f0*/  FMUL R149, R17.reuse, R149 ;  /* 0x0000009511957220 */ /* 0x040fe20000400000 */
[----:B------:R4:W-:Y:S01]  /*27300*/  MUFU.EX2 R33, R6 ;  /* 0x0000000600217308 */ /* 0x0009e20000000800 */
[----:B-1----:R-:W-:Y:S01]  /*27310*/  FADD R8, R32, -12583039 ;  /* 0xcb40007f20087421 */ /* 0x002fe20000000000 */
[----:B------:R-:W-:Y:S02]  /*27320*/  HADD2.F32 R7, -RZ, R7.H1_H1 ;  /* 0x30000007ff077230 */ /* 0x000fe40000004100 */
[----:B------:R-:W-:Y:S01]  /*27330*/  FFMA.RM R34, R34, R45, 12582913 ;  /* 0x4b40000122227423 */ /* 0x000fe2000000402d */
[----:B------:R-:W-:Y:S01]  /*27340*/  FMUL R151, R17, R151 ;  /* 0x0000009711977220 */ /* 0x000fe20000400000 */
[C---:B------:R-:W-:Y:S01]  /*27350*/  FFMA R8, -R3.reuse, 1.4426950216293334961, -R8 ;  /* 0x3fb8aa3b03087823 */ /* 0x040fe20000000908 */
[C---:B------:R-:W-:Y:S01]  /*27360*/  FFMA R15, R16.reuse, R15, R37 ;  /* 0x0000000f100f7223 */ /* 0x040fe20000000025 */
[----:B------:R-:W-:Y:S01]  /*27370*/  FFMA R13, R16, R13, R149 ;  /* 0x0000000d100d7223 */ /* 0x000fe20000000095 */
[----:B------:R1:W5:Y:S01]  /*27380*/  MUFU.EX2 R31, R24 ;  /* 0x00000018001f7308 */ /* 0x0003620000000800 */
[----:B----4-:R-:W-:Y:S01]  /*27390*/  FADD R6, R28, -12583039 ;  /* 0xcb40007f1c067421 */ /* 0x010fe20000000000 */
[----:B------:R-:W-:Y:S01]  /*273a0*/  FFMA R8, -R3, 1.925963033500011079e-08, R8 ;  /* 0x32a5706003087823 */ /* 0x000fe20000000108 */
[----:B------:R-:W-:Y:S01]  /*273b0*/  FADD R36, R34, -12583039 ;  /* 0xcb40007f22247421 */ /* 0x000fe20000000000 */
[----:B------:R-:W-:Y:S01]  /*273c0*/  FFMA R7, R16, R7, R151 ;  /* 0x0000000710077223 */ /* 0x000fe20000000097 */
[----:B------:R-:W-:Y:S01]  /*273d0*/  FFMA R6, -R9, 1.4426950216293334961, -R6 ;  /* 0x3fb8aa3b09067823 */ /* 0x000fe20000000906 */
[-C--:B------:R-:W-:Y:S01]  /*273e0*/  FFMA.SAT R37, -R15, R40.reuse, 0.5 ;  /* 0x3f0000000f257423 */ /* 0x080fe20000002128 */
[----:B------:R-:W-:Y:S01]  /*273f0*/  FFMA R36, -R5, 1.4426950216293334961, -R36 ;  /* 0x3fb8aa3b05247823 */ /* 0x000fe20000000924 */
[----:B------:R4:W-:Y:S01]  /*27400*/  MUFU.EX2 R3, R8 ;  /* 0x0000000800037308 */ /* 0x0009e20000000800 */
[-C--:B-1----:R-:W-:Y:S01]  /*27410*/  FFMA.SAT R24, -R11, R40.reuse, 0.5 ;  /* 0x3f0000000b187423 */ /* 0x082fe20000002128 */
[----:B------:R-:W-:Y:S01]  /*27420*/  FFMA R6, -R9, 1.925963033500011079e-08, R6 ;  /* 0x32a5706009067823 */ /* 0x000fe20000000106 */
[-C--:B------:R-:W-:Y:S01]  /*27430*/  FFMA.SAT R9, -R13, R40.reuse, 0.5 ;  /* 0x3f0000000d097423 */ /* 0x080fe20000002128 */
[----:B------:R-:W-:Y:S01]  /*27440*/  FFMA.SAT R40, -R7, R40, 0.5 ;  /* 0x3f00000007287423 */ /* 0x000fe20000002128 */
[-C--:B------:R-:W-:Y:S01]  /*27450*/  FFMA.RM R24, R24, R45.reuse, 12582913 ;  /* 0x4b40000118187423 */ /* 0x080fe2000000402d */
[-C--:B------:R-:W-:Y:S01]  /*27460*/  FFMA.RM R37, R37, R45.reuse, 12582913 ;  /* 0x4b40000125257423 */ /* 0x080fe2000000402d */
[-C--:B------:R-:W-:Y:S01]  /*27470*/  FFMA.RM R35, R9, R45.reuse, 12582913 ;  /* 0x4b40000109237423 */ /* 0x080fe2000000402d */
[----:B------:R-:W-:Y:S01]  /*27480*/  FFMA R36, -R5, 1.925963033500011079e-08, R36 ;  /* 0x32a5706005247823 */ /* 0x000fe20000000124 */
[----:B----4-:R-:W-:Y:S01]  /*27490*/  FADD R8, R24, -12583039 ;  /* 0xcb40007f18087421 */ /* 0x010fe20000000000 */
[----:B------:R1:W-:Y:S01]  /*274a0*/  MUFU.EX2 R5, R6 ;  /* 0x0000000600057308 */ /* 0x0003e20000000800 */
[----:B------:R-:W-:Y:S01]  /*274b0*/  FFMA.RM R40, R40, R45, 12582913 ;  /* 0x4b40000128287423 */ /* 0x000fe2000000402d */
[----:B------:R-:W-:Y:S01]  /*274c0*/  SHF.L.U32 R2, R2, 0x17, RZ ;  /* 0x0000001702027819 */ /* 0x000fe200000006ff */
[----:B------:R-:W-:Y:S01]  /*274d0*/  FFMA R8, -R11, 1.4426950216293334961, -R8 ;  /* 0x3fb8aa3b0b087823 */ /* 0x000fe20000000908 */
[----:B------:R-:W-:Y:S01]  /*274e0*/  FADD R38, R35, -12583039 ;  /* 0xcb40007f23267421 */ /* 0x000fe20000000000 */
[----:B------:R-:W-:Y:S01]  /*274f0*/  SHF.L.U32 R0, R0, 0x17, RZ ;  /* 0x0000001700007819 */ /* 0x000fe200000006ff */
[----:B------:R-:W-:Y:S01]  /*27500*/  FADD R42, R40, -12583039 ;  /* 0xcb40007f282a7421 */ /* 0x000fe20000000000 */
[----:B------:R-:W-:Y:S01]  /*27510*/  FFMA R8, -R11, 1.925963033500011079e-08, R8 ;  /* 0x32a570600b087823 */ /* 0x000fe20000000108 */
[----:B--2---:R-:W-:Y:S01]  /*27520*/  FFMA R21, R2, R21, 1 ;  /* 0x3f80000002157423 */ /* 0x004fe20000000015 */
[----:B-1----:R-:W-:Y:S01]  /*27530*/  FADD R6, R37, -12583039 ;  /* 0xcb40007f25067421 */ /* 0x002fe20000000000 */
[----:B------:R-:W-:Y:S01]  /*27540*/  FFMA R38, -R13, 1.4426950216293334961, -R38 ;  /* 0x3fb8aa3b0d267823 */ /* 0x000fe20000000926 */
[----:B------:R3:W-:Y:S01]  /*27550*/  MUFU.EX2 R11, R8 ;  /* 0x00000008000b7308 */ /* 0x0007e20000000800 */
[----:B------:R-:W-:Y:S01]  /*27560*/  FFMA R42, -R7, 1.4426950216293334961, -R42 ;  /* 0x3fb8aa3b072a7823 */ /* 0x000fe2000000092a */
[----:B------:R-:W-:Y:S01]  /*27570*/  FFMA R6, -R15, 1.4426950216293334961, -R6 ;  /* 0x3fb8aa3b0f067823 */ /* 0x000fe20000000906 */
[----:B------:R-:W-:Y:S01]  /*27580*/  FFMA R38, -R13, 1.925963033500011079e-08, R38 ;  /* 0x32a570600d267823 */ /* 0x000fe20000000126 */
[----:B------:R-:W-:Y:S01]  /*27590*/  SHF.L.U32 R30, R30, 0x17, RZ ;  /* 0x000000171e1e7819 */ /* 0x000fe200000006ff */
[----:B------:R-:W-:Y:S01]  /*275a0*/  FFMA R42, -R7, 1.925963033500011079e-08, R42 ;  /* 0x32a57060072a7823 */ /* 0x000fe2000000012a */
[----:B------:R-:W-:Y:S01]  /*275b0*/  FFMA R6, -R15, 1.925963033500011079e-08, R6 ;  /* 0x32a570600f067823 */ /* 0x000fe20000000106 */
[----:B------:R-:W-:Y:S01]  /*275c0*/  SHF.L.U32 R20, R20, 0x17, RZ ;  /* 0x0000001714147819 */ /* 0x000fe200000006ff */
[----:B------:R-:W1:Y:S01]  /*275d0*/  MUFU.EX2 R39, R39 ;  /* 0x0000002700277308 */ /* 0x000e620000000800 */
[----:B---3--:R-:W-:Y:S01]  /*275e0*/  FFMA R8, R0, R41, 1 ;  /* 0x3f80000000087423 */ /* 0x008fe20000000029 */
[----:B------:R-:W-:Y:S01]  /*275f0*/  VIADD R0, R21, 0x1800000 ;  /* 0x0180000015007836 */ /* 0x000fe20000000000 */
[----:B------:R-:W-:Y:S01]  /*27600*/  SHF.L.U32 R37, R37, 0x17, RZ ;  /* 0x0000001725257819 */ /* 0x000fe200000006ff */
[----:B------:R-:W-:Y:S01]  /*27610*/  BSSY B1, `(.L_x_913) ;  /* 0x000002a000017945 */ /* 0x000fe20003800000 */
[----:B------:R-:W-:Y:S01]  /*27620*/  SHF.L.U32 R10, R10, 0x17, RZ ;  /* 0x000000170a0a7819 */ /* 0x000fe200000006ff */
[----:B-----5:R-:W-:Y:S01]  /*27630*/  FFMA R31, R30, R31, 1 ;  /* 0x3f8000001e1f7423 */ /* 0x020fe2000000001f */
[----:B------:R-:W-:Y:S01]  /*27640*/  LOP3.LUT R0, R0, 0x7f800000, RZ, 0xc0, !PT ;  /* 0x7f80000000007812 */ /* 0x000fe200078ec0ff */
[----:B------:R-:W2:Y:S01]  /*27650*/  MUFU.EX2 R6, R6 ;  /* 0x0000000600067308 */ /* 0x000ea20000000800 */
[----:B------:R-:W-:Y:S01]  /*27660*/  SHF.L.U32 R12, R12, 0x17, RZ ;  /* 0x000000170c0c7819 */ /* 0x000fe200000006ff */
[----:B------:R-:W-:Y:S01]  /*27670*/  FFMA R20, R20, R33, 1 ;  /* 0x3f80000014147423 */ /* 0x000fe20000000021 */
[----:B------:R-:W-:-:S02]  /*27680*/  ISETP.GT.U32.AND P1, PT, R0, 0x1ffffff, PT ;  /* 0x01ffffff0000780c */ /* 0x000fc40003f24070 */
[----:B------:R-:W-:Y:S01]  /*27690*/  SHF.L.U32 R22, R22, 0x17, RZ ;  /* 0x0000001716167819 */ /* 0x000fe200000006ff */
[----:B------:R-:W-:Y:S01]  /*276a0*/  FFMA R27, R12, R27, 1 ;  /* 0x3f8000000c1b7423 */ /* 0x000fe2000000001b */
[----:B------:R-:W-:Y:S01]  /*276b0*/  SHF.L.U32 R26, R26, 0x17, RZ ;  /* 0x000000171a1a7819 */ /* 0x000fe200000006ff */
[----:B------:R-:W3:Y:S01]  /*276c0*/  MUFU.EX2 R9, R36 ;  /* 0x0000002400097308 */ /* 0x000ee20000000800 */
[----:B------:R-:W-:Y:S01]  /*276d0*/  SHF.L.U32 R4, R4, 0x17, RZ ;  /* 0x0000001704047819 */ /* 0x000fe200000006ff */
[----:B-1----:R-:W-:Y:S01]  /*276e0*/  FFMA R10, R10, R39, 1 ;  /* 0x3f8000000a0a7423 */ /* 0x002fe20000000027 */
[----:B------:R-:W-:Y:S01]  /*276f0*/  SHF.L.U32 R32, R32, 0x17, RZ ;  /* 0x0000001720207819 */ /* 0x000fe200000006ff */
[----:B------:R-:W-:Y:S01]  /*27700*/  FFMA R23, R22, R23, 1 ;  /* 0x3f80000016177423 */ /* 0x000fe20000000017 */
[----:B------:R-:W-:Y:S01]  /*27710*/  SHF.L.U32 R28, R28, 0x17, RZ ;  /* 0x000000171c1c7819 */ /* 0x000fe200000006ff */
[----:B------:R-:W-:Y:S01]  /*27720*/  FFMA R26, R26, R43, 1 ;  /* 0x3f8000001a1a7423 */ /* 0x000fe2000000002b */
[----:B------:R-:W-:Y:S01]  /*27730*/  SHF.L.U32 R34, R34, 0x17, RZ ;  /* 0x0000001722227819 */ /* 0x000fe200000006ff */
[----:B------:R-:W1:Y:S01]  /*27740*/  MUFU.EX2 R38, R38 ;  /* 0x0000002600267308 */ /* 0x000e620000000800 */
[----:B------:R-:W-:Y:S01]  /*27750*/  SHF.L.U32 R24, R24, 0x17, RZ ;  /* 0x0000001718187819 */ /* 0x000fe200000006ff */
[----:B--2---:R-:W-:Y:S01]  /*27760*/  FFMA R30, R37, R6, 1 ;  /* 0x3f800000251e7423 */ /* 0x004fe20000000006 */
[----:B------:R-:W-:Y:S01]  /*27770*/  SHF.L.U32 R35, R35, 0x17, RZ ;  /* 0x0000001723237819 */ /* 0x000fe200000006ff */
[----:B------:R-:W-:Y:S01]  /*27780*/  FFMA R25, R4, R25, 1 ;  /* 0x3f80000004197423 */ /* 0x000fe20000000019 */
[----:B------:R-:W-:Y:S01]  /*27790*/  SHF.L.U32 R40, R40, 0x17, RZ ;  /* 0x0000001728287819 */ /* 0x000fe200000006ff */
[----:B------:R-:W-:Y:S01]  /*277a0*/  FFMA R32, R32, R3, 1 ;  /* 0x3f80000020207423 */ /* 0x000fe20000000003 */
[----:B------:R-:W-:Y:S01]  /*277b0*/  FFMA R28, R28, R5, 1 ;  /* 0x3f8000001c1c7423 */ /* 0x000fe20000000005 */
[----:B------:R-:W2:Y:S01]  /*277c0*/  MUFU.EX2 R7, R42 ;  /* 0x0000002a00077308 */ /* 0x000ea20000000800 */
[----:B---3--:R-:W-:Y:S01]  /*277d0*/  FFMA R33, R34, R9, 1 ;  /* 0x3f80000022217423 */ /* 0x008fe20000000009 */
[----:B------:R-:W-:Y:S01]  /*277e0*/  FFMA R24, R24, R11, 1 ;  /* 0x3f80000018187423 */ /* 0x000fe2000000000b */
        /* <DEDUP_REMOVED lines=8> */
.L_x_914:
[----:B------:R-:W1:Y:S02]  /*27870*/  MUFU.RCP R4, R21 ;  /* 0x0000001500047308 */ /* 0x000e640000001000 */
[----:B-1----:R-:W-:-:S04]  /*27880*/  FFMA R0, R21, R4, -1 ;  /* 0xbf80000015007423 */ /* 0x002fc80000000004 */
[----:B------:R-:W-:-:S04]  /*27890*/  FADD.FTZ R3, -R0, -RZ ;  /* 0x800000ff00037221 */ /* 0x000fc80000010100 */
[----:B------:R-:W-:-:S07]  /*278a0*/  FFMA R4, R4, R3, R4 ;  /* 0x0000000304047223 */ /* 0x000fce0000000004 */
.L_x_915:
[----:B------:R-:W-:Y:S05]  /*278b0*/  BSYNC B1 ;  /* 0x0000000000017941 */ /* 0x000fea0003800000 */
.L_x_913:
        /* <DEDUP_REMOVED lines=10> */
.L_x_917:
[----:B------:R-:W1:Y:S02]  /*27960*/  MUFU.RCP R5, R10 ;  /* 0x0000000a00057308 */ /* 0x000e640000001000 */
[----:B-1----:R-:W-:-:S04]  /*27970*/  FFMA R0, R10, R5, -1 ;  /* 0xbf8000000a007423 */ /* 0x002fc80000000005 */
[----:B------:R-:W-:-:S04]  /*27980*/  FADD.FTZ R0, -R0, -RZ ;  /* 0x800000ff00007221 */ /* 0x000fc80000010100 */
[----:B------:R-:W-:-:S07]  /*27990*/  FFMA R5, R5, R0, R5 ;  /* 0x0000000005057223 */ /* 0x000fce0000000005 */
.L_x_918:
[----:B------:R-:W-:Y:S05]  /*279a0*/  BSYNC B1 ;  /* 0x0000000000017941 */ /* 0x000fea0003800000 */
.L_x_916:
        /* <DEDUP_REMOVED lines=10> */
.L_x_920:
[----:B------:R-:W1:Y:S02]  /*27a50*/  MUFU.RCP R6, R27 ;  /* 0x0000001b00067308 */ /* 0x000e640000001000 */
[----:B-1----:R-:W-:-:S04]  /*27a60*/  FFMA R0, R27, R6, -1 ;  /* 0xbf8000001b007423 */ /* 0x002fc80000000006 */
[----:B------:R-:W-:-:S04]  /*27a70*/  FADD.FTZ R3, -R0, -RZ ;  /* 0x800000ff00037221 */ /* 0x000fc80000010100 */
[----:B------:R-:W-:-:S07]  /*27a80*/  FFMA R6, R6, R3, R6 ;  /* 0x0000000306067223 */ /* 0x000fce0000000006 */
.L_x_921:
[----:B------:R-:W-:Y:S05]  /*27a90*/  BSYNC B1 ;  /* 0x0000000000017941 */ /* 0x000fea0003800000 */
.L_x_919:
        /* <DEDUP_REMOVED lines=10> */
.L_x_923:
[----:B------:R-:W1:Y:S02]  /*27b40*/  MUFU.RCP R7, R8 ;  /* 0x0000000800077308 */ /* 0x000e640000001000 */
[----:B-1----:R-:W-:-:S04]  /*27b50*/  FFMA R0, R8, R7, -1 ;  /* 0xbf80000008007423 */ /* 0x002fc80000000007 */
[----:B------:R-:W-:-:S04]  /*27b60*/  FADD.FTZ R0, -R0, -RZ ;  /* 0x800000ff00007221 */ /* 0x000fc80000010100 */
[----:B------:R-:W-:-:S07]  /*27b70*/  FFMA R7, R7, R0, R7 ;  /* 0x0000000007077223 */ /* 0x000fce0000000007 */
.L_x_924:
[----:B------:R-:W-:Y:S05]  /*27b80*/  BSYNC B1 ;  /* 0x0000000000017941 */ /* 0x000fea0003800000 */
.L_x_922:
        /* <DEDUP_REMOVED lines=10> */
.L_x_926:
[----:B------:R-:W1:Y:S02]  /*27c30*/  MUFU.RCP R8, R23 ;  /* 0x0000001700087308 */ /* 0x000e640000001000 */
[----:B-1----:R-:W-:-:S04]  /*27c40*/  FFMA R0, R23, R8, -1 ;  /* 0xbf80000017007423 */ /* 0x002fc80000000008 */
[----:B------:R-:W-:-:S04]  /*27c50*/  FADD.FTZ R3, -R0, -RZ ;  /* 0x800000ff00037221 */ /* 0x000fc80000010100 */
[----:B------:R-:W-:-:S07]  /*27c60*/  FFMA R8, R8, R3, R8 ;  /* 0x0000000308087223 */ /* 0x000fce0000000008 */
.L_x_927:
[----:B------:R-:W-:Y:S05]  /*27c70*/  BSYNC B1 ;  /* 0x0000000000017941 */ /* 0x000fea0003800000 */
.L_x_925:
        /* <DEDUP_REMOVED lines=10> */
.L_x_929:
[----:B------:R-:W1:Y:S02]  /*27d20*/  MUFU.RCP R9, R26 ;  /* 0x0000001a00097308 */ /* 0x000e640000001000 */
[----:B-1----:R-:W-:-:S04]  /*27d30*/  FFMA R0, R26, R9, -1 ;  /* 0xbf8000001a007423 */ /* 0x002fc80000000009 */
[----:B------:R-:W-:-:S04]  /*27d40*/  FADD.FTZ R0, -R0, -RZ ;  /* 0x800000ff00007221 */ /* 0x000fc80000010100 */
[----:B------:R-:W-:-:S07]  /*27d50*/  FFMA R9, R9, R0, R9 ;  /* 0x0000000009097223 */ /* 0x000fce0000000009 */
.L_x_930:
[----:B------:R-:W-:Y:S05]  /*27d60*/  BSYNC B1 ;  /* 0x0000000000017941 */ /* 0x000fea0003800000 */
.L_x_928:
        /* <DEDUP_REMOVED lines=10> */
.L_x_932:
[----:B------:R-:W1:Y:S02]  /*27e10*/  MUFU.RCP R10, R25 ;  /* 0x00000019000a7308 */ /* 0x000e640000001000 */
[----:B-1----:R-:W-:-:S04]  /*27e20*/  FFMA R0, R25, R10, -1 ;  /* 0xbf80000019007423 */ /* 0x002fc8000000000a */
[----:B------:R-:W-:-:S04]  /*27e30*/  FADD.FTZ R3, -R0, -RZ ;  /* 0x800000ff00037221 */ /* 0x000fc80000010100 */
[----:B------:R-:W-:-:S07]  /*27e40*/  FFMA R10, R10, R3, R10 ;  /* 0x000000030a0a7223 */ /* 0x000fce000000000a */
.L_x_933:
[----:B------:R-:W-:Y:S05]  /*27e50*/  BSYNC B1 ;  /* 0x0000000000017941 */ /* 0x000fea0003800000 */
.L_x_931:
        /* <DEDUP_REMOVED lines=10> */
.L_x_935:
[----:B------:R-:W1:Y:S02]  /*27f00*/  MUFU.RCP R11, R20 ;  /* 0x00000014000b7308 */ /* 0x000e640000001000 */
[----:B-1----:R-:W-:-:S04]  /*27f10*/  FFMA R0, R20, R11, -1 ;  /* 0xbf80000014007423 */ /* 0x002fc8000000000b */
[----:B------:R-:W-:-:S04]  /*27f20*/  FADD.FTZ R0, -R0, -RZ ;  /* 0x800000ff00007221 */ /* 0x000fc80000010100 */
[----:B------:R-:W-:-:S07]  /*27f30*/  FFMA R11, R11, R0, R11 ;  /* 0x000000000b0b7223 */ /* 0x000fce000000000b */
.L_x_936:
[----:B------:R-:W-:Y:S05]  /*27f40*/  BSYNC B1 ;  /* 0x0000000000017941 */ /* 0x000fea0003800000 */
.L_x_934:
        /* <DEDUP_REMOVED lines=10> */
.L_x_938:
[----:B------:R-:W1:Y:S02]  /*27ff0*/  MUFU.RCP R12, R31 ;  /* 0x0000001f000c7308 */ /* 0x000e640000001000 */
[----:B-1----:R-:W-:-:S04]  /*28000*/  FFMA R0, R31, R12, -1 ;  /* 0xbf8000001f007423 */ /* 0x002fc8000000000c */
[----:B------:R-:W-:-:S04]  /*28010*/  FADD.FTZ R3, -R0, -RZ ;  /* 0x800000ff00037221 */ /* 0x000fc80000010100 */
[----:B------:R-:W-:-:S07]  /*28020*/  FFMA R12, R12, R3, R12 ;  /* 0x000000030c0c7223 */ /* 0x000fce000000000c */
.L_x_939:
[----:B------:R-:W-:Y:S05]  /*28030*/  BSYNC B1 ;  /* 0x0000000000017941 */ /* 0x000fea0003800000 */
.L_x_937:
        /* <DEDUP_REMOVED lines=10> */
.L_x_941:
[----:B------:R-:W1:Y:S02]  /*280e0*/  MUFU.RCP R13, R32 ;  /* 0x00000020000d7308 */ /* 0x000e640000001000 */
[----:B-1----:R-:W-:-:S04]  /*280f0*/  FFMA R0, R32, R13, -1 ;  /* 0xbf80000020007423 */ /* 0x002fc8000000000d */
[----:B------:R-:W-:-:S04]  /*28100*/  FADD.FTZ R0, -R0, -RZ ;  /* 0x800000ff00007221 */ /* 0x000fc80000010100 */
[----:B------:R-:W-:-:S07]  /*28110*/  FFMA R13, R13, R0, R13 ;  /* 0x000000000d0d7223 */ /* 0x000fce000000000d */
.L_x_942:
[----:B------:R-:W-:Y:S05]  /*28120*/  BSYNC B1 ;  /* 0x0000000000017941 */ /* 0x000fea0003800000 */
.L_x_940:
        /* <DEDUP_REMOVED lines=10> */
.L_x_944:
[----:B------:R-:W1:Y:S02]  /*281d0*/  MUFU.RCP R15, R28 ;  /* 0x0000001c000f7308 */ /* 0x000e640000001000 */
[----:B-1----:R-:W-:-:S04]  /*281e0*/  FFMA R0, R28, R15, -1 ;  /* 0xbf8000001c007423 */ /* 0x002fc8000000000f */
[----:B------:R-:W-:-:S04]  /*281f0*/  FADD.FTZ R0, -R0, -RZ ;  /* 0x800000ff00007221 */ /* 0x000fc80000010100 */
[----:B------:R-:W-:-:S07]  /*28200*/  FFMA R15, R15, R0, R15 ;  /* 0x000000000f0f7223 */ /* 0x000fce000000000f */
.L_x_945:
[----:B------:R-:W-:Y:S05]  /*28210*/  BSYNC B1 ;  /* 0x0000000000017941 */ /* 0x000fea0003800000 */
.L_x_943:
        /* <DEDUP_REMOVED lines=10> */
.L_x_947:
[----:B------:R-:W1:Y:S02]  /*282c0*/  MUFU.RCP R20, R33 ;  /* 0x0000002100147308 */ /* 0x000e640000001000 */
[----:B-1----:R-:W-:-:S04]  /*282d0*/  FFMA R0, R33, R20, -1 ;  /* 0xbf80000021007423 */ /* 0x002fc80000000014 */
[----:B------:R-:W-:-:S04]  /*282e0*/  FADD.FTZ R3, -R0, -RZ ;  /* 0x800000ff00037221 */ /* 0x000fc80000010100 */
[----:B------:R-:W-:-:S07]  /*282f0*/  FFMA R20, R20, R3, R20 ;  /* 0x0000000314147223 */ /* 0x000fce0000000014 */
.L_x_948:
[----:B------:R-:W-:Y:S05]  /*28300*/  BSYNC B1 ;  /* 0x0000000000017941 */ /* 0x000fea0003800000 */
.L_x_946:
        /* <DEDUP_REMOVED lines=10> */
.L_x_950:
[----:B------:R-:W1:Y:S02]  /*283b0*/  MUFU.RCP R21, R24 ;  /* 0x0000001800157308 */ /* 0x000e640000001000 */
[----:B-1----:R-:W-:-:S04]  /*283c0*/  FFMA R0, R24, R21, -1 ;  /* 0xbf80000018007423 */ /* 0x002fc80000000015 */
[----:B------:R-:W-:-:S04]  /*283d0*/  FADD.FTZ R0, -R0, -RZ ;  /* 0x800000ff00007221 */ /* 0x000fc80000010100 */
[----:B------:R-:W-:-:S07]  /*283e0*/  FFMA R21, R21, R0, R21 ;  /* 0x0000000015157223 */ /* 0x000fce0000000015 */
.L_x_951:
[----:B------:R-:W-:Y:S05]  /*283f0*/  BSYNC B1 ;  /* 0x0000000000017941 */ /* 0x000fea0003800000 */
.L_x_949:
        /* <DEDUP_REMOVED lines=10> */
.L_x_953:
[----:B------:R-:W1:Y:S02]  /*284a0*/  MUFU.RCP R22, R35 ;  /* 0x0000002300167308 */ /* 0x000e640000001000 */
[----:B-1----:R-:W-:-:S04]  /*284b0*/  FFMA R0, R35, R22, -1 ;  /* 0xbf80000023007423 */ /* 0x002fc80000000016 */
[----:B------:R-:W-:-:S04]  /*284c0*/  FADD.FTZ R3, -R0, -RZ ;  /* 0x800000ff00037221 */ /* 0x000fc80000010100 */
[----:B------:R-:W-:-:S07]  /*284d0*/  FFMA R22, R22, R3, R22 ;  /* 0x0000000316167223 */ /* 0x000fce0000000016 */
.L_x_954:
[----:B------:R-:W-:Y:S05]  /*284e0*/  BSYNC B1 ;  /* 0x0000000000017941 */ /* 0x000fea0003800000 */
.L_x_952:
        /* <DEDUP_REMOVED lines=10> */
.L_x_956:
[----:B------:R-:W1:Y:S02]  /*28590*/  MUFU.RCP R23, R30 ;  /* 0x0000001e00177308 */ /* 0x000e640000001000 */
[----:B-1----:R-:W-:-:S04]  /*285a0*/  FFMA R0, R30, R23, -1 ;  /* 0xbf8000001e007423 */ /* 0x002fc80000000017 */
[----:B------:R-:W-:-:S04]  /*285b0*/  FADD.FTZ R0, -R0, -RZ ;  /* 0x800000ff00007221 */ /* 0x000fc80000010100 */
[----:B------:R-:W-:-:S07]  /*285c0*/  FFMA R23, R23, R0, R23 ;  /* 0x0000000017177223 */ /* 0x000fce0000000017 */
.L_x_957:
[----:B------:R-:W-:Y:S05]  /*285d0*/  BSYNC B1 ;  /* 0x0000000000017941 */ /* 0x000fea0003800000 */
.L_x_955:
        /* <DEDUP_REMOVED lines=8> */
.L_x_958:
[----:B------:R-:W1:Y:S02]  /*28660*/  MUFU.RCP R0, R37 ;  /* 0x0000002500007308 */ /* 0x000e640000001000 */
[----:B-1----:R-:W-:-:S04]  /*28670*/  FFMA R2, R37, R0, -1 ;  /* 0xbf80000025027423 */ /* 0x002fc80000000000 */
[----:B------:R-:W-:-:S04]  /*28680*/  FADD.FTZ R3, -R2, -RZ ;  /* 0x800000ff02037221 */ /* 0x000fc80000010100 */
[----:B------:R-:W-:-:S07]  /*28690*/  FFMA R0, R0, R3, R0 ;  /* 0x0000000300007223 */ /* 0x000fce0000000000 */
.L_x_959:
        /* <DEDUP_REMOVED lines=29> */
.L_x_961:
[----:B------:R-:W-:Y:S05]  /*28870*/  BSYNC B0 ;  /* 0x0000000000007941 */ /* 0x000fea0003800000 */
.L_x_960:
[----:B------:R-:W-:Y:S06]  /*28880*/  BAR.SYNC.DEFER_BLOCKING 0x1, 0x100 ;  /* 0x0044000000007b1d */ /* 0x000fec0000010000 */
[----:B------:R-:W-:Y:S04]  /*28890*/  BSSY B0, `(.L_x_962) ;  /* 0x000000a000007945 */ /* 0x000fe80003800000 */
[----:B------:R-:W-:Y:S05]  /*288a0*/  @P0 BRA `(.L_x_963) ;  /* 0x0000000000200947 */ /* 0x000fea0003800000 */
[----:B------:R-:W-:-:S06]  /*288b0*/  UISETP.NE.AND UP0, UPT, UR43, 0x3, UPT ;  /* 0x000000032b00788c */ /* 0x000fcc000bf05270 */
[----:B------:R-:W-:-:S13]  /*288c0*/  PLOP3.LUT P0, PT, PT, PT, UP0, 0x80, 0x0 ;  /* 0x000000000000781c */ /* 0x000fda0003f0f008 */
[----:B------:R-:W-:Y:S05]  /*288d0*/  @!P0 BRA `(.L_x_964) ;  /* 0x0000000000048947 */ /* 0x000fea0003800000 */
[----:B------:R-:W-:Y:S01]  /*288e0*/  BPT.TRAP 0x1 ;  /* 0x000000040000795c */ /* 0x000fe20000300000 */
.L_x_964:
[----:B------:R-:W-:-:S04]  /*288f0*/  ULEA UR4, UR36, UR46, 0x3 ;  /* 0x0000002e24047291 */ /* 0x000fc8000f8e183f */
[----:B------:R-:W-:-:S04]  /*28900*/  UIADD3 UR4, UR4, 0x50, URZ ;  /* 0x0000005004047890 */ /* 0x000fc8000fffe03f */
[----:B------:R-:W-:-:S09]  /*28910*/  UPRMT UR4, UR47, 0x654, UR4 ;  /* 0x000006542f047896 */ /* 0x000fd20008000004 */
[----:B------:R-:W-:Y:S03]  /*28920*/  SYNCS.ARRIVE.TRANS64.RED.A1T0 RZ, [UR4], RZ ;  /* 0x000000ffffff79a7 */ /* 0x000fe60008100404 */
.L_x_963:
[----:B------:R-:W-:Y:S05]  /*28930*/  BSYNC B0 ;  /* 0x0000000000007941 */ /* 0x000fea0003800000 */
.L_x_962:
[----:B------:R-:W2:Y:S01]  /*28940*/  LDL.LU R26, [R1+0x204] ;  /* 0x00020400011a7983 */ /* 0x000ea20000300800 */
[----:B------:R-:W-:-:S03]  /*28950*/  ULDC.64 UR4, c[0x0][0x8f8] ;  /* 0x00023e0000047ab9 */ /* 0x000fc60000000a00 */
[----:B------:R-:W3:Y:S01]  /*28960*/  LDL.LU R25, [R1+0x200] ;  /* 0x0002000001197983 */ /* 0x000ee20000300800 */
[----:B------:R-:W-:Y:S01]  /*28970*/  UIADD3 UR36, UR36, 0x1, URZ ;  /* 0x0000000124247890 */ /* 0x000fe2000fffe03f */
[----:B------:R-:W-:Y:S01]  /*28980*/  PRMT R0, RZ, 0x7610, R0 ;  /* 0x00007610ff007816 */ /* 0x000fe20000000000 */
[----:B------:R-:W-:Y:S01]  /*28990*/  UMOV UR49, 0xffffffff ;  /* 0xffffffff00317882 */ /* 0x000fe20000000000 */
[----:B------:R-:W-:Y:S01]  /*289a0*/  UMOV UR51, 0xffffffff ;  /* 0xffffffff00337882 */ /* 0x000fe20000000000 */
[----:B------:R-:W-:Y:S01]  /*289b0*/  UISETP.NE.AND UP0, UPT, UR36, 0x4, UPT ;  /* 0x000000042400788c */ /* 0x000fe2000bf05270 */
[----:B------:R-:W-:-:S03]  /*289c0*/  MOV R22, 0xffffffff ;  /* 0xffffffff00167802 */ /* 0x000fc60000000f00 */
[----:B------:R-:W-:Y:S01]  /*289d0*/  USEL UR36, UR36, URZ, UP0 ;  /* 0x0000003f24247287 */ /* 0x000fe20008000000 */
[----:B---3--:R-:W-:-:S04]  /*289e0*/  IADD3 R25, P0, R25, UR54, RZ ;  /* 0x0000003619197c10 */ /* 0x008fc8000ff1e0ff */
[----:B--2---:R-:W-:Y:S01]  /*289f0*/  IADD3.X R26, R26, UR53, RZ, P0, !PT ;  /* 0x000000351a1a7c10 */ /* 0x004fe200087fe4ff */
[----:B------:R2:W-:Y:S01]  /*28a00*/  STL [R1+0x200], R25 ;  /* 0x0002001901007387 */ /* 0x0005e20000100800 */
[----:B------:R-:W-:-:S03]  /*28a10*/  ISETP.GE.U32.AND P0, PT, R25, UR4, PT ;  /* 0x0000000419007c0c */ /* 0x000fc6000bf06070 */
[----:B------:R2:W-:Y:S01]  /*28a20*/  STL [R1+0x204], R26 ;  /* 0x0002041a01007387 */ /* 0x0005e20000100800 */
[----:B------:R-:W-:-:S13]  /*28a30*/  ISETP.GE.U32.AND.EX P0, PT, R26, UR5, PT, P0 ;  /* 0x000000051a007c0c */ /* 0x000fda000bf06100 */
[----:B--2---:R-:W-:Y:S05]  /*28a40*/  @P0 BRA `(.L_x_965) ;  /* 0x0000000400740947 */ /* 0x004fea0003800000 */
[----:B------:R-:W2:Y:S01]  /*28a50*/  S2R R20, SR_CTAID.X ;  /* 0x0000000000147919 */ /* 0x000ea20000002500 */
[----:B-1----:R-:W1:Y:S01]  /*28a60*/  LDC.64 R8, c[0x0][0x8d0] ;  /* 0x00023400ff087b82 */ /* 0x002e620000000a00 */
[----:B------:R-:W-:Y:S01]  /*28a70*/  ULDC UR4, c[0x0][0x150] ;  /* 0x0000540000047ab9 */ /* 0x000fe20000000800 */
[----:B------:R-:W-:Y:S01]  /*28a80*/  MOV R6, R25 ;  /* 0x0000001900067202 */ /* 0x000fe20000000f00 */
[----:B------:R-:W3:Y:S01]  /*28a90*/  S2R R22, SR_CTAID.Y ;  /* 0x0000000000167919 */ /* 0x000ee20000002600 */
[----:B------:R-:W-:-:S04]  /*28aa0*/  MOV R7, R26 ;  /* 0x0000001a00077202 */ /* 0x000fc80000000f00 */
[----:B------:R-:W4:Y:S08]  /*28ab0*/  LDC R23, c[0x0][0x144] ;  /* 0x00005100ff177b82 */ /* 0x000f300000000800 */
[----:B------:R-:W3:Y:S08]  /*28ac0*/  LDC R10, c[0x0][0x8d8] ;  /* 0x00023600ff0a7b82 */ /* 0x000ef00000000800 */
[----:B------:R-:W3:Y:S01]  /*28ad0*/  LDC.64 R14, c[0x0][0x8c8] ;  /* 0x00023200ff0e7b82 */ /* 0x000ee20000000a00 */
[----:B-1----:R-:W-:-:S04]  /*28ae0*/  ISETP.NE.U32.AND P0, PT, R8, RZ, PT ;  /* 0x000000ff0800720c */ /* 0x002fc80003f05070 */
[----:B------:R-:W-:Y:S02]  /*28af0*/  ISETP.NE.AND.EX P0, PT, R9, RZ, PT, P0 ;  /* 0x000000ff0900720c */ /* 0x000fe40003f05300 */
[----:B--2---:R-:W-:-:S05]  /*28b00*/  I2FP.F32.U32 R0, R20 ;  /* 0x0000001400007245 */ /* 0x004fca0000201000 */
[----:B------:R-:W-:-:S04]  /*28b10*/  FMUL R0, R0, UR4 ;  /* 0x0000000400007c20 */ /* 0x000fc80008400000 */
[----:B------:R1:W2:Y:S02]  /*28b20*/  F2I.U32.TRUNC.NTZ R21, R0 ;  /* 0x0000000000157305 */ /* 0x0002a4000020f000 */
[----:B----4-:R-:W-:Y:S05]  /*28b30*/  @!P0 BRA `(.L_x_966) ;  /* 0x0000000000288947 */ /* 0x010fea0003800000 */
[----:B-1----:R-:W1:Y:S02]  /*28b40*/  LDC R0, c[0x0][0x8dc] ;  /* 0x00023700ff007b82 */ /* 0x002e640000000800 */
[----:B-1----:R-:W-:-:S04]  /*28b50*/  IADD3 R7, P0, R25, R0, RZ ;  /* 0x0000000019077210 */ /* 0x002fc80007f1e0ff */
[----:B------:R-:W-:-:S05]  /*28b60*/  IADD3.X R11, RZ, R26, RZ, P0, !PT ;  /* 0x0000001aff0b7210 */ /* 0x000fca00007fe4ff */
[----:B------:R-:W-:-:S04]  /*28b70*/  IMAD.WIDE.U32 R2, R11, R8, RZ ;  /* 0x000000080b027225 */ /* 0x000fc800078e00ff */
[----:B------:R-:W-:-:S04]  /*28b80*/  IMAD.WIDE.U32 R4, P0, R7, R9, R2 ;  /* 0x0000000907047225 */ /* 0x000fc80007800002 */
[----:B------:R-:W-:Y:S01]  /*28b90*/  IMAD.WIDE.U32 R2, R7, R8, RZ ;  /* 0x0000000807027225 */ /* 0x000fe200078e00ff */
[----:B------:R-:W-:-:S03]  /*28ba0*/  MOV R6, R5 ;  /* 0x0000000500067202 */ /* 0x000fc60000000f00 */
[----:B------:R-:W-:Y:S01]  /*28bb0*/  IMAD.X R7, RZ, RZ, RZ, P0 ;  /* 0x000000ffff077224 */ /* 0x000fe200000e06ff */
[----:B------:R-:W-:-:S05]  /*28bc0*/  IADD3 RZ, P0, R3, R4, RZ ;  /* 0x0000000403ff7210 */ /* 0x000fca0007f1e0ff */
[----:B------:R-:W-:-:S08]  /*28bd0*/  IMAD.WIDE.U32.X R6, R11, R9, R6, P0 ;  /* 0x000000090b067225 */ /* 0x000fd000000e0406 */
.L_x_966:
[-CC-:B---3--:R-:W-:Y:S01]  /*28be0*/  SHF.R.U64 R28, R6, R10.reuse, R7.reuse ;  /* 0x0000000a061c7219 */ /* 0x188fe20000001207 */
[----:B------:R-:W3:Y:S01]  /*28bf0*/  LDC.64 R12, c[0x0][0x8e8] ;  /* 0x00023a00ff0c7b82 */ /* 0x000ee20000000a00 */
[----:B-1----:R-:W-:Y:S01]  /*28c00*/  SHF.R.U32.HI R0, RZ, R10, R7 ;  /* 0x0000000aff007219 */ /* 0x002fe20000011607 */
[----:B------:R-:W-:Y:S01]  /*28c10*/  ULDC UR4, c[0x0][0x154] ;  /* 0x0000550000047ab9 */ /* 0x000fe20000000800 */
[----:B------:R-:W-:Y:S02]  /*28c20*/  IADD3 R5, P0, RZ, -R28, RZ ;  /* 0x8000001cff057210 */ /* 0x000fe40007f1e0ff */
[----:B------:R-:W-:Y:S02]  /*28c30*/  MOV R2, R25 ;  /* 0x0000001900027202 */ /* 0x000fe40000000f00 */
[----:B------:R-:W-:Y:S01]  /*28c40*/  IADD3.X R3, RZ, ~R0, RZ, P0, !PT ;  /* 0x80000000ff037210 */ /* 0x000fe200007fe4ff */
[----:B------:R-:W1:Y:S01]  /*28c50*/  LDC R4, c[0x0][0x8c0] ;  /* 0x00023000ff047b82 */ /* 0x000e620000000800 */
[----:B--2---:R-:W-:-:S02]  /*28c60*/  IADD3 R21, -R21, RZ, RZ ;  /* 0x000000ff15157210 */ /* 0x004fc40007ffe1ff */
[----:B------:R-:W-:Y:S01]  /*28c70*/  MOV R7, 0x1 ;  /* 0x0000000100077802 */ /* 0x000fe20000000f00 */
[----:B------:R-:W-:Y:S01]  /*28c80*/  IMAD R0, R3, R14, RZ ;  /* 0x0000000e03007224 */ /* 0x000fe200078e02ff */
[----:B------:R-:W-:Y:S01]  /*28c90*/  MOV R3, R26 ;  /* 0x0000001a00037202 */ /* 0x000fe20000000f00 */
[----:B------:R-:W-:Y:S02]  /*28ca0*/  IMAD R21, R23, R21, R20 ;  /* 0x0000001517157224 */ /* 0x000fe400078e0214 */
[----:B------:R-:W2:Y:S01]  /*28cb0*/  LDC R6, c[0x0][0x8b0] ;  /* 0x00022c00ff067b82 */ /* 0x000ea20000000800 */
[----:B------:R-:W-:-:S04]  /*28cc0*/  IMAD.WIDE.U32 R2, R5, R14, R2 ;  /* 0x0000000e05027225 */ /* 0x000fc800078e0002 */
[----:B------:R-:W-:Y:S01]  /*28cd0*/  IMAD R5, R5, R15, R0 ;  /* 0x0000000f05057224 */ /* 0x000fe200078e0200 */
[----:B------:R-:W-:Y:S02]  /*28ce0*/  I2FP.F32.U32 R0, R22 ;  /* 0x0000001600007245 */ /* 0x000fe40000201000 */
[----:B------:R-:W4:Y:S01]  /*28cf0*/  LDC R24, c[0x0][0x900] ;  /* 0x00024000ff187b82 */ /* 0x000f220000000800 */
[----:B---3--:R-:W-:Y:S02]  /*28d00*/  ISETP.NE.U32.AND P0, PT, R12, RZ, PT ;  /* 0x000000ff0c00720c */ /* 0x008fe40003f05070 */
[----:B------:R-:W-:Y:S01]  /*28d10*/  IADD3 R3, R3, R5, RZ ;  /* 0x0000000503037210 */ /* 0x000fe20007ffe0ff */
[----:B------:R-:W-:Y:S01]  /*28d20*/  FMUL R0, R0, UR4 ;  /* 0x0000000400007c20 */ /* 0x000fe20008400000 */
[----:B------:R-:W-:Y:S02]  /*28d30*/  ISETP.NE.AND.EX P0, PT, R13, RZ, PT, P0 ;  /* 0x000000ff0d00720c */ /* 0x000fe40003f05300 */
[----:B------:R-:W-:Y:S01]  /*28d40*/  MOV R5, 0xffffffff ;  /* 0xffffffff00057802 */ /* 0x000fe20000000f00 */
[----:B------:R-:W3:Y:S01]  /*28d50*/  LDC R15, c[0x0][0x148] ;  /* 0x00005200ff0f7b82 */ /* 0x000ee20000000800 */
[-CC-:B-1----:R-:W-:Y:S01]  /*28d60*/  SHF.R.U64 R10, R2, R4.reuse, R3.reuse ;  /* 0x00000004020a7219 */ /* 0x182fe20000001203 */
[----:B------:R1:W1:Y:S01]  /*28d70*/  F2I.U32.TRUNC.NTZ R14, R0 ;  /* 0x00000000000e7305 */ /* 0x000262000020f000 */
[----:B------:R-:W-:-:S05]  /*28d80*/  SHF.R.U32.HI R3, RZ, R4, R3 ;  /* 0x00000004ff037219 */ /* 0x000fca0000011603 */
[----:B------:R-:W1:Y:S01]  /*28d90*/  LDC R20, c[0x0][0x8a8] ;  /* 0x00022a00ff147b82 */ /* 0x000e620000000800 */
[-CC-:B--2---:R-:W-:Y:S02]  /*28da0*/  SHF.R.U64 R8, R10, R6.reuse, R3.reuse ;  /* 0x000000060a087219 */ /* 0x184fe40000001203 */
[----:B------:R-:W-:-:S05]  /*28db0*/  SHF.R.U32.HI R3, RZ, R6, R3 ;  /* 0x00000006ff037219 */ /* 0x000fca0000011603 */
[----:B------:R-:W2:Y:S01]  /*28dc0*/  LDC R25, c[0x0][0x8f0] ;  /* 0x00023c00ff197b82 */ /* 0x000ea20000000800 */
[-C--:B----4-:R-:W-:Y:S02]  /*28dd0*/  SHF.L.U32 R5, R5, R24.reuse, RZ ;  /* 0x0000001805057219 */ /* 0x090fe400000006ff */
[-CC-:B------:R-:W-:Y:S02]  /*28de0*/  SHF.R.U64 R11, R8, R24.reuse, R3.reuse ;  /* 0x00000018080b7219 */ /* 0x180fe40000001203 */
[-C--:B------:R-:W-:Y:S02]  /*28df0*/  SHF.R.U32.HI R3, RZ, R24.reuse, R3 ;  /* 0x00000018ff037219 */ /* 0x080fe40000011603 */
[----:B------:R-:W-:Y:S01]  /*28e00*/  SHF.L.U32 R24, R7, R24, RZ ;  /* 0x0000001807187219 */ /* 0x000fe200000006ff */
[----:B------:R-:W4:Y:S01]  /*28e10*/  LDC R26, c[0x0][0x8e0] ;  /* 0x00023800ff1a7b82 */ /* 0x000f220000000800 */
[----:B------:R-:W-:Y:S02]  /*28e20*/  LOP3.LUT R23, RZ, R5, RZ, 0x33, !PT ;  /* 0x00000005ff177212 */ /* 0x000fe400078e33ff */
[----:B------:R-:W-:-:S05]  /*28e30*/  MOV R2, R11 ;  /* 0x0000000b00027202 */ /* 0x000fca0000000f00 */
[----:B------:R-:W1:Y:S01]  /*28e40*/  LDC R27, c[0x0][0x8b8] ;  /* 0x00022e00ff1b7b82 */ /* 0x000e620000000800 */
[----:B------:R-:W-:Y:S05]  /*28e50*/  @!P0 BRA `(.L_x_967) ;  /* 0x0000000000288947 */ /* 0x000fea0003800000 */
[----:B-1----:R-:W1:Y:S02]  /*28e60*/  LDC R0, c[0x0][0x8f4] ;  /* 0x00023d00ff007b82 */ /* 0x002e640000000800 */
        /* <DEDUP_REMOVED lines=9> */
.L_x_967:
[----:B------:R-:W5:Y:S01]  /*28f00*/  LDC R4, c[0x0][0x904] ;  /* 0x00024100ff047b82 */ /* 0x000f620000000800 */
[----:B-12---:R-:W-:Y:S02]  /*28f10*/  SHF.R.U64 R0, R2, R25, R3 ;  /* 0x0000001902007219 */ /* 0x006fe40000001203 */
[----:B------:R-:W-:Y:S02]  /*28f20*/  IADD3 R14, -R14, RZ, RZ ;  /* 0x000000ff0e0e7210 */ /* 0x000fe40007ffe1ff */
[----:B------:R-:W-:Y:S02]  /*28f30*/  LOP3.LUT R5, R8, R23, RZ, 0xc0, !PT ;  /* 0x0000001708057212 */ /* 0x000fe400078ec0ff */
[----:B------:R-:W-:Y:S02]  /*28f40*/  IADD3 R3, R20, -0x1, RZ ;  /* 0xffffffff14037810 */ /* 0x000fe40007ffe0ff */
[----:B------:R-:W-:Y:S02]  /*28f50*/  IADD3 R2, -R0, RZ, RZ ;  /* 0x000000ff00027210 */ /* 0x000fe40007ffe1ff */
[----:B------:R-:W-:-:S02]  /*28f60*/  LOP3.LUT R3, R10, R3, RZ, 0xc0, !PT ;  /* 0x000000030a037212 */ /* 0x000fc400078ec0ff */
[----:B------:R-:W-:Y:S02]  /*28f70*/  R2UR UR51, R28 ;  /* 0x000000001c3372ca */ /* 0x000fe400000e0000 */
[----:B-----5:R-:W-:-:S13]  /*28f80*/  ISETP.NE.AND P0, PT, R4, 0x1, PT ;  /* 0x000000010400780c */ /* 0x020fda0003f05270 */
[----:B---3--:R-:W-:Y:S02]  /*28f90*/  @P0 IMAD R21, R15, R14, R22 ;  /* 0x0000000e0f150224 */ /* 0x008fe400078e0216 */
[----:B------:R-:W-:Y:S02]  /*28fa0*/  IMAD R22, R24, R0, R5 ;  /* 0x0000000018167224 */ /* 0x000fe400078e0205 */
[----:B----4-:R-:W-:Y:S02]  /*28fb0*/  IMAD R0, R2, R26, R11 ;  /* 0x0000001a02007224 */ /* 0x010fe400078e020b */
[----:B------:R-:W-:Y:S02]  /*28fc0*/  IMAD R22, R22, R27, R21 ;  /* 0x0000001b16167224 */ /* 0x000fe400078e0215 */
[----:B------:R-:W-:-:S05]  /*28fd0*/  IMAD R3, R0, R20, R3 ;  /* 0x0000001400037224 */ /* 0x000fca00078e0203 */
[----:B------:R-:W-:Y:S02]  /*28fe0*/  SEL R0, R3, R22, !P0 ;  /* 0x0000001603007207 */ /* 0x000fe40004000000 */
[----:B------:R-:W-:Y:S02]  /*28ff0*/  SEL R22, R22, R3, !P0 ;  /* 0x0000000316167207 */ /* 0x000fe40004000000 */
[----:B------:R-:W-:Y:S02]  /*29000*/  R2UR UR49, R0 ;  /* 0x00000000003172ca */ /* 0x000fe400000e0000 */
[----:B------:R-:W-:-:S13]  /*29010*/  MOV R0, 0x1 ;  /* 0x0000000100007802 */ /* 0x000fda0000000f00 */
.L_x_965:
[----:B------:R-:W-:Y:S01]  /*29020*/  LOP3.LUT P0, RZ, R0, 0xff, RZ, 0xc0, !PT ;  /* 0x000000ff00ff7812 */ /* 0x000fe2000780c0ff */
[----:B------:R-:W-:Y:S02]  /*29030*/  UIMAD.WIDE.U32 UR4, UR42, -0x55555555, URZ ;  /* 0xaaaaaaab2a0478a5 */ /* 0x000fe4000f8e003f */
[----:B------:R-:W-:Y:S02]  /*29040*/  UIADD3 UR40, UR40, 0x10, URZ ;  /* 0x0000001028287890 */ /* 0x000fe4000fffe03f */
[----:B------:R-:W-:-:S04]  /*29050*/  USHF.R.U32.HI UR4, URZ, 0x1, UR5 ;  /* 0x000000013f047899 */ /* 0x000fc80008011605 */
[----:B------:R-:W-:-:S04]  /*29060*/  UIMAD UR42, UR4, -0x3, UR42 ;  /* 0xfffffffd042a78a4 */ /* 0x000fc8000f8e022a */
[----:B------:R-:W-:Y:S08]  /*29070*/  @P0 BRA `(.L_x_968) ;  /* 0xfffffd8400f00947 */ /* 0x000ff0000383ffff */
[----:B------:R-:W-:-:S13]  /*29080*/  PLOP3.LUT P0, PT, PT, PT, PT, 0x8, 0x0 ;  /* 0x000000000000781c */ /* 0x000fda0003f0e170 */
.L_x_22:
[----:B------:R-:W-:Y:S05]  /*29090*/  @P0 BRA `(.L_x_14) ;  /* 0x0000003c003c0947 */ /* 0x000fea0003800000 */
[----:B------:R-:W-:Y:S01]  /*290a0*/  ULDC.64 UR6, c[0x0][0x588] ;  /* 0x0001620000067ab9 */ /* 0x000fe20000000a00 */
[----:B------:R-:W-:Y:S01]  /*290b0*/  ULDC.64 UR4, c[0x0][0x590] ;  /* 0x0001640000047ab9 */ /* 0x000fe20000000a00 */
[----:B------:R-:W-:Y:S01]  /*290c0*/  ISETP.NE.U32.AND P0, PT, RZ, UR6, PT ;  /* 0x00000006ff007c0c */ /* 0x000fe2000bf05070 */
[----:B------:R-:W-:-:S04]  /*290d0*/  DEPBAR.LE SB0, 0x0 ;  /* 0x000080000000791a */ /* 0x000fc80000000000 */
[----:B------:R-:W-:Y:S01]  /*290e0*/  ISETP.NE.U32.AND P1, PT, RZ, UR4, PT ;  /* 0x00000004ff007c0c */ /* 0x000fe2000bf25070 */
[----:B------:R-:W-:Y:S01]  /*290f0*/  BSSY B0, `(.L_x_969) ;  /* 0x0000016000007945 */ /* 0x000fe20003800000 */
[----:B------:R-:W-:Y:S02]  /*29100*/  ISETP.NE.AND.EX P0, PT, RZ, UR7, PT, P0 ;  /* 0x00000007ff007c0c */ /* 0x000fe4000bf05300 */
[----:B------:R-:W-:-:S13]  /*29110*/  ISETP.NE.AND.EX P1, PT, RZ, UR5, PT, P1 ;  /* 0x00000005ff007c0c */ /* 0x000fda000bf25310 */
[----:B------:R-:W-:Y:S05]  /*29120*/  @P0 BRA P1, `(.L_x_970) ;  /* 0x0000000000480947 */ /* 0x000fea0000800000 */
[----:B------:R-:W-:-:S04]  /*29130*/  ISETP.NE.U32.AND P0, PT, RZ, UR4, PT ;  /* 0x00000004ff007c0c */ /* 0x000fc8000bf05070 */
[----:B------:R-:W-:-:S13]  /*29140*/  ISETP.NE.AND.EX P0, PT, RZ, UR5, PT, P0 ;  /* 0x00000005ff007c0c */ /* 0x000fda000bf05300 */
[----:B------:R-:W-:Y:S05]  /*29150*/  @!P0 BRA `(.L_x_971) ;  /* 0x0000000000308947 */ /* 0x000fea0003800000 */
[----:B---34-:R-:W3:Y:S02]  /*29160*/  LDL.LU R0, [R1+0x208] ;  /* 0x0002080001007983 */ /* 0x018ee40000300800 */
[----:B---3--:R-:W-:-:S13]  /*29170*/  LOP3.LUT P0, RZ, R0, 0xff, RZ, 0xc0, !PT ;  /* 0x000000ff00ff7812 */ /* 0x008fda000780c0ff */
[----:B------:R-:W-:Y:S05]  /*29180*/  @!P0 BRA `(.L_x_972) ;  /* 0x0000000000108947 */ /* 0x000fea0003800000 */
[----:B-----5:R-:W-:-:S13]  /*29190*/  FSETP.NEU.AND P0, PT, R16, RZ, PT ;  /* 0x000000ff1000720b */ /* 0x020fda0003f0d000 */
[----:B------:R-:W-:Y:S05]  /*291a0*/  @!P0 BREAK B0 ;  /* 0x0000000000008942 */ /* 0x000fea0003800000 */
[----:B------:R-:W-:Y:S05]  /*291b0*/  @P0 BRA `(.L_x_970) ;  /* 0x0000000000240947 */ /* 0x000fea0003800000 */
[----:B------:R-:W-:Y:S05]  /*291c0*/  BRA `(.L_x_14) ;  /* 0x0000003800f07947 */ /* 0x000fea0003800000 */
.L_x_972:
[----:B------:R-:W-:-:S04]  /*291d0*/  ISETP.NE.U32.AND P0, PT, RZ, UR6, PT ;  /* 0x00000006ff007c0c */ /* 0x000fc8000bf05070 */
[----:B------:R-:W-:-:S13]  /*291e0*/  ISETP.NE.AND.EX P0, PT, RZ, UR7, PT, P0 ;  /* 0x00000007ff007c0c */ /* 0x000fda000bf05300 */
[----:B------:R-:W-:Y:S05]  /*291f0*/  @!P0 BREAK B0 ;  /* 0x0000000000008942 */ /* 0x000fea0003800000 */
[----:B------:R-:W-:Y:S05]  /*29200*/  @P0 BRA `(.L_x_970) ;  /* 0x0000000000100947 */ /* 0x000fea0003800000 */
[----:B------:R-:W-:Y:S05]  /*29210*/  BRA `(.L_x_14) ;  /* 0x0000003800dc7947 */ /* 0x000fea0003800000 */
.L_x_971:
[----:B-----5:R-:W-:-:S13]  /*29220*/  FSETP.NEU.AND P0, PT, R16, RZ, PT ;  /* 0x000000ff1000720b */ /* 0x020fda0003f0d000 */
[----:B------:R-:W-:Y:S05]  /*29230*/  @!P0 BREAK B0 ;  /* 0x0000000000008942 */ /* 0x000fea0003800000 */
[----:B------:R-:W-:Y:S05]  /*29240*/  @!P0 BRA `(.L_x_14) ;  /* 0x0000003800d08947 */ /* 0x000fea0003800000 */
.L_x_970:
[----:B--2---:R-:W-:Y:S05]  /*29250*/  BSYNC B0 ;  /* 0x0000000000007941 */ /* 0x004fea0003800000 */
.L_x_969:
[----:B------:R-:W-:-:S04]  /*29260*/  ULOP3.LUT UR4, UR59, 0x1, URZ, 0xfc, !UPT ;  /* 0x000000013b047892 */ /* 0x000fc8000f8efc3f */
[----:B------:R-:W-:-:S06]  /*29270*/  UISETP.NE.AND UP0, UPT, UR4, 0x3, UPT ;  /* 0x000000030400788c */ /* 0x000fcc000bf05270 */
[----:B------:R-:W-:-:S13]  /*29280*/  PLOP3.LUT P0, PT, PT, PT, UP0, 0x80, 0x0 ;  /* 0x000000000000781c */ /* 0x000fda0003f0f008 */
[----:B------:R-:W-:Y:S05]  /*29290*/  @!P0 BRA `(.L_x_973) ;  /* 0x0000000000048947 */ /* 0x000fea0003800000 */
[----:B------:R-:W-:Y:S01]  /*292a0*/  BPT.TRAP 0x1 ;  /* 0x000000040000795c */ /* 0x000fe20000300000 */
.L_x_973:
[----:B------:R-:W2:Y:S01]  /*292b0*/  S2UR UR5, SR_CgaCtaId ;  /* 0x00000000000579c3 */ /* 0x000ea20000008800 */
[----:B------:R-:W-:Y:S02]  /*292c0*/  UMOV UR4, 0x400 ;  /* 0x0000040000047882 */ /* 0x000fe40000000000 */
[----:B--2---:R-:W-:-:S04]  /*292d0*/  ULEA UR4, UR5, UR4, 0x18 ;  /* 0x0000000405047291 */ /* 0x004fc8000f8ec03f */
[----:B------:R-:W-:-:S04]  /*292e0*/  ULEA UR4, UR36, UR4, 0x3 ;  /* 0x0000000424047291 */ /* 0x000fc8000f8e183f */
[----:B------:R-:W-:-:S04]  /*292f0*/  UIADD3 UR4, UR4, 0x50, URZ ;  /* 0x0000005004047890 */ /* 0x000fc8000fffe03f */
[----:B------:R-:W-:-:S09]  /*29300*/  UPRMT UR4, UR5, 0x654, UR4 ;  /* 0x0000065405047896 */ /* 0x000fd20008000004 */
[----:B------:R-:W-:Y:S01]  /*29310*/  SYNCS.ARRIVE.TRANS64.RED.A1T0 RZ, [UR4], RZ ;  /* 0x000000ffffff79a7 */ /* 0x000fe20008100404 */
[----:B------:R-:W-:Y:S05]  /*29320*/  BRA `(.L_x_14) ;  /* 0x0000003800987947 */ /* 0x000fea0003800000 */
.L_x_13:
[----:B------:R-:W3:Y:S01]  /*29330*/  LDL R163, [R1+0x200] ;  /* 0x0002000001a37983 */ /* 0x000ee20000100800 */
[----:B------:R-:W-:-:S03]  /*29340*/  ULDC.64 UR4, c[0x0][0x8f8] ;  /* 0x00023e0000047ab9 */ /* 0x000fc60000000a00 */
[----:B------:R-:W4:Y:S01]  /*29350*/  LDL R162, [R1+0x204] ;  /* 0x0002040001a27983 */ /* 0x000f220000100800 */
[----:B------:R-:W-:Y:S01]  /*29360*/  PRMT R6, RZ, 0x7610, R6 ;  /* 0x00007610ff067816 */ /* 0x000fe20000000006 */
[----:B------:R-:W-:Y:S01]  /*29370*/  IMAD.MOV.U32 R10, RZ, RZ, -0x1 ;  /* 0xffffffffff0a7424 */ /* 0x000fe200078e00ff */
[----:B------:R-:W-:Y:S02]  /*29380*/  MOV R3, 0xffffffff ;  /* 0xffffffff00037802 */ /* 0x000fe40000000f00 */
[----:B------:R-:W-:Y:S02]  /*29390*/  MOV R2, 0xffffffff ;  /* 0xffffffff00027802 */ /* 0x000fe40000000f00 */
[----:B---3--:R-:W-:-:S04]  /*293a0*/  ISETP.GE.U32.AND P0, PT, R163, UR4, PT ;  /* 0x00000004a3007c0c */ /* 0x008fc8000bf06070 */
[----:B----4-:R-:W-:-:S13]  /*293b0*/  ISETP.GE.U32.AND.EX P0, PT, R162, UR5, PT, P0 ;  /* 0x00000005a2007c0c */ /* 0x010fda000bf06100 */
[----:B------:R-:W-:Y:S05]  /*293c0*/  @P0 BRA `(.L_x_974) ;  /* 0x0000000400340947 */ /* 0x000fea0003800000 */
        /* <DEDUP_REMOVED lines=18> */
.L_x_975:
[----:B------:R-:W1:Y:S01]  /*294f0*/  LDC.64 R20, c[0x0][0x8e8] ;  /* 0x00023a00ff147b82 */ /* 0x000e620000000a00 */
[-CC-:B------:R-:W-:Y:S02]  /*29500*/  SHF.R.U64 R14, R8, R10.reuse, R9.reuse ;  /* 0x0000000a080e7219 */ /* 0x180fe40000001209 */
[----:B------:R-:W-:Y:S02]  /*29510*/  SHF.R.U32.HI R2, RZ, R10, R9 ;  /* 0x0000000aff027219 */ /* 0x000fe40000011609 */
[----:B------:R-:W-:-:S03]  /*29520*/  IADD3 R7, P0, RZ, -R14, RZ ;  /* 0x8000000eff077210 */ /* 0x000fc60007f1e0ff */
[----:B------:R-:W3:Y:S01]  /*29530*/  LDC R8, c[0x0][0x8c0] ;  /* 0x00023000ff087b82 */ /* 0x000ee20000000800 */
[----:B------:R-:W-:Y:S02]  /*29540*/  IADD3.X R3, RZ, ~R2, RZ, P0, !PT ;  /* 0x80000002ff037210 */ /* 0x000fe400007fe4ff */
[----:B------:R-:W-:-:S03]  /*29550*/  MOV R2, R163 ;  /* 0x000000a300027202 */ /* 0x000fc60000000f00 */
[----:B------:R-:W-:Y:S01]  /*29560*/  IMAD R6, R3, R16, RZ ;  /* 0x0000001003067224 */ /* 0x000fe200078e02ff */
[----:B------:R-:W-:Y:S01]  /*29570*/  MOV R3, R162 ;  /* 0x000000a200037202 */ /* 0x000fe20000000f00 */
[----:B------:R-:W4:Y:S02]  /*29580*/  LDC R18, c[0x0][0x8b0] ;  /* 0x00022c00ff127b82 */ /* 0x000f240000000800 */
[----:B------:R-:W-:-:S06]  /*29590*/  IMAD.WIDE.U32 R2, R7, R16, R2 ;  /* 0x0000001007027225 */ /* 0x000fcc00078e0002 */
[----:B------:R-:W5:Y:S01]  /*295a0*/  LDC R19, c[0x0][0x900] ;  /* 0x00024000ff137b82 */ /* 0x000f620000000800 */
[----:B------:R-:W-:Y:S01]  /*295b0*/  IMAD R7, R7, R17, R6 ;  /* 0x0000001107077224 */ /* 0x000fe200078e0206 */
[----:B-1----:R-:W-:Y:S02]  /*295c0*/  ISETP.NE.U32.AND P0, PT, R20, RZ, PT ;  /* 0x000000ff1400720c */ /* 0x002fe40003f05070 */
[----:B------:R-:W-:Y:S02]  /*295d0*/  MOV R6, 0xffffffff ;  /* 0xffffffff00067802 */ /* 0x000fe40000000f00 */
[----:B------:R-:W-:Y:S02]  /*295e0*/  IADD3 R3, R3, R7, RZ ;  /* 0x0000000703037210 */ /* 0x000fe40007ffe0ff */
[----:B------:R-:W1:Y:S01]  /*295f0*/  LDC R17, c[0x0][0x8a8] ;  /* 0x00022a00ff117b82 */ /* 0x000e620000000800 */
[----:B------:R-:W-:Y:S02]  /*29600*/  ISETP.NE.AND.EX P0, PT, R21, RZ, PT, P0 ;  /* 0x000000ff1500720c */ /* 0x000fe40003f05300 */
[----:B---3--:R-:W-:-:S02]  /*29610*/  SHF.R.U64 R10, R2, R8, R3 ;  /* 0x00000008020a7219 */ /* 0x008fc40000001203 */
[----:B------:R-:W-:-:S03]  /*29620*/  SHF.R.U32.HI R3, RZ, R8, R3 ;  /* 0x00000008ff037219 */ /* 0x000fc60000011603 */
[----:B------:R-:W3:Y:S01]  /*29630*/  LDC R22, c[0x0][0x8f0] ;  /* 0x00023c00ff167b82 */ /* 0x000ee20000000800 */
[-CC-:B----4-:R-:W-:Y:S02]  /*29640*/  SHF.R.U64 R15, R10, R18.reuse, R3.reuse ;  /* 0x000000120a0f7219 */ /* 0x190fe40000001203 */
[----:B------:R-:W-:Y:S02]  /*29650*/  SHF.R.U32.HI R2, RZ, R18, R3 ;  /* 0x00000012ff027219 */ /* 0x000fe40000011603 */
[----:B------:R-:W-:-:S03]  /*29660*/  MOV R18, 0x1 ;  /* 0x0000000100127802 */ /* 0x000fc60000000f00 */
[----:B------:R-:W4:Y:S01]  /*29670*/  LDC R23, c[0x0][0x8e0] ;  /* 0x00023800ff177b82 */ /* 0x000f220000000800 */
[-C--:B-----5:R-:W-:Y:S02]  /*29680*/  SHF.L.U32 R6, R6, R19.reuse, RZ ;  /* 0x0000001306067219 */ /* 0x0a0fe400000006ff */
[-CC-:B------:R-:W-:Y:S02]  /*29690*/  SHF.R.U64 R16, R15, R19.reuse, R2.reuse ;  /* 0x000000130f107219 */ /* 0x180fe40000001202 */
[----:B------:R-:W-:Y:S02]  /*296a0*/  SHF.R.U32.HI R3, RZ, R19, R2 ;  /* 0x00000013ff037219 */ /* 0x000fe40000011602 */
[----:B------:R-:W-:Y:S01]  /*296b0*/  LOP3.LUT R24, RZ, R6, RZ, 0x33, !PT ;  /* 0x00000006ff187212 */ /* 0x000fe200078e33ff */
[----:B------:R-:W1:Y:S01]  /*296c0*/  LDC R25, c[0x0][0x8b8] ;  /* 0x00022e00ff197b82 */ /* 0x000e620000000800 */
[----:B------:R-:W-:Y:S01]  /*296d0*/  MOV R2, R16 ;  /* 0x0000001000027202 */ /* 0x000fe20000000f00 */
[----:B------:R-:W-:Y:S06]  /*296e0*/  @!P0 BRA `(.L_x_976) ;  /* 0x0000000000288947 */ /* 0x000fec0003800000 */
[----:B------:R-:W5:Y:S02]  /*296f0*/  LDC R9, c[0x0][0x8f4] ;  /* 0x00023d00ff097b82 */ /* 0x000f640000000800 */
[----:B-----5:R-:W-:-:S04]  /*29700*/  IADD3 R9, P0, R16, R9, RZ ;  /* 0x0000000910097210 */ /* 0x020fc80007f1e0ff */
        /* <DEDUP_REMOVED lines=8> */
.L_x_976:
[----:B------:R-:W5:Y:S01]  /*29790*/  LDC R6, c[0x0][0x904] ;  /* 0x00024100ff067b82 */ /* 0x000f620000000800 */
[----:B---3--:R-:W-:Y:S02]  /*297a0*/  SHF.R.U64 R3, R2, R22, R3 ;  /* 0x0000001602037219 */ /* 0x008fe40000001203 */
[----:B------:R-:W-:Y:S02]  /*297b0*/  SHF.L.U32 R18, R18, R19, RZ ;  /* 0x0000001312127219 */ /* 0x000fe400000006ff */
[----:B------:R-:W-:Y:S02]  /*297c0*/  LOP3.LUT R2, R15, R24, RZ, 0xc0, !PT ;  /* 0x000000180f027212 */ /* 0x000fe400078ec0ff */
[----:B-1----:R-:W-:Y:S02]  /*297d0*/  IADD3 R7, R17, -0x1, RZ ;  /* 0xffffffff11077810 */ /* 0x002fe40007ffe0ff */
[----:B------:R-:W-:Y:S01]  /*297e0*/  IADD3 R5, -R3, RZ, RZ ;  /* 0x000000ff03057210 */ /* 0x000fe20007ffe1ff */
[----:B------:R-:W-:Y:S01]  /*297f0*/  IMAD R3, R18, R3, R2 ;  /* 0x0000000312037224 */ /* 0x000fe200078e0202 */
[----:B------:R-:W-:Y:S01]  /*29800*/  LOP3.LUT R7, R10, R7, RZ, 0xc0, !PT ;  /* 0x000000070a077212 */ /* 0x000fe200078ec0ff */
[----:B------:R-:W-:-:S02]  /*29810*/  IMAD.MOV.U32 R10, RZ, RZ, R14 ;  /* 0x000000ffff0a7224 */ /* 0x000fc400078e000e */
[----:B----4-:R-:W-:Y:S01]  /*29820*/  IMAD R2, R5, R23, R16 ;  /* 0x0000001705027224 */ /* 0x010fe200078e0210 */
[----:B-----5:R-:W-:Y:S02]  /*29830*/  ISETP.NE.AND P0, PT, R6, 0x1, PT ;  /* 0x000000010600780c */ /* 0x020fe40003f05270 */
[----:B------:R-:W-:-:S11]  /*29840*/  MOV R6, 0x1 ;  /* 0x0000000100067802 */ /* 0x000fd60000000f00 */
[----:B------:R-:W-:-:S04]  /*29850*/  @P0 IMAD R0, R11, R12, R4 ;  /* 0x0000000c0b000224 */ /* 0x000fc800078e0204 */
[----:B------:R-:W-:Y:S02]  /*29860*/  IMAD R0, R3, R25, R0 ;  /* 0x0000001903007224 */ /* 0x000fe400078e0200 */
[----:B------:R-:W-:-:S05]  /*29870*/  IMAD R3, R2, R17, R7 ;  /* 0x0000001102037224 */ /* 0x000fca00078e0207 */
[----:B------:R-:W-:Y:S02]  /*29880*/  SEL R2, R3, R0, !P0 ;  /* 0x0000000003027207 */ /* 0x000fe40004000000 */
[----:B------:R-:W-:-:S07]  /*29890*/  SEL R3, R0, R3, !P0 ;  /* 0x0000000300037207 */ /* 0x000fce0004000000 */
.L_x_974:
[----:B------:R-:W-:-:S08]  /*298a0*/  NOP ;  /* 0x0000000000007918 */ /* 0x000fd00000000000 */
[----:B-1----:R-:W1:-:S00]  /*298b0*/  USETMAXREG.DEALLOC.CTAPOOL 0x18 ;  /* 0x00000018000079c8 */ /* 0x002e4000080e0500 */
[----:B------:R-:W-:-:S06]  /*298c0*/  UISETP.NE.AND UP0, UPT, UR58, 0x1, UPT ;  /* 0x000000013a00788c */ /* 0x000fcc000bf05270 */
[----:B------:R-:W-:-:S13]  /*298d0*/  PLOP3.LUT P0, PT, PT, PT, UP0, 0x80, 0x0 ;  /* 0x000000000000781c */ /* 0x000fda0003f0f008 */
[----:B-1----:R-:W-:Y:S05]  /*298e0*/  @!P0 BRA `(.L_x_14) ;  /* 0x0000003400288947 */ /* 0x002fea0003800000 */
[----:B------:R-:W-:-:S06]  /*298f0*/  UISETP.NE.AND UP0, UPT, UR58, URZ, UPT ;  /* 0x0000003f3a00728c */ /* 0x000fcc000bf05270 */
[----:B------:R-:W-:-:S13]  /*29900*/  PLOP3.LUT P0, PT, PT, PT, UP0, 0x80, 0x0 ;  /* 0x000000000000781c */ /* 0x000fda0003f0f008 */
[----:B------:R-:W-:Y:S05]  /*29910*/  @!P0 BRA `(.L_x_977) ;  /* 0x0000002400388947 */ /* 0x000fea0003800000 */
[----:B------:R-:W-:-:S04]  /*29920*/  UISETP.NE.AND UP0, UPT, UR60, URZ, UPT ;  /* 0x0000003f3c00728c */ /* 0x000fc8000bf05270 */
[----:B------:R-:W-:-:S06]  /*29930*/  UISETP.NE.OR UP0, UPT, UR58, 0x2, UP0 ;  /* 0x000000023a00788c */ /* 0x000fcc0008705670 */
[----:B------:R-:W-:-:S13]  /*29940*/  PLOP3.LUT P0, PT, PT, PT, UP0, 0x80, 0x0 ;  /* 0x000000000000781c */ /* 0x000fda0003f0f008 */
[----:B------:R-:W-:Y:S05]  /*29950*/  @P0 BRA `(.L_x_14) ;  /* 0x00000034000c0947 */ /* 0x000fea0003800000 */
[----:B------:R-:W-:-:S13]  /*29960*/  LOP3.LUT P2, RZ, R6, 0xff, RZ, 0xc0, !PT ;  /* 0x000000ff06ff7812 */ /* 0x000fda000784c0ff */
[----:B------:R-:W-:Y:S05]  /*29970*/  @!P2 BRA `(.L_x_978) ;  /* 0x000000000018a947 */ /* 0x000fea0003800000 */
[----:B------:R-:W-:Y:S01]  /*29980*/  UMOV UR4, 0x400 ;  /* 0x0000040000047882 */ /* 0x000fe20000000000 */
[----:B------:R-:W-:Y:S01]  /*29990*/  MOV R0, RZ ;  /* 0x000000ff00007202 */ /* 0x000fe20000000f00 */
[----:B--2---:R-:W-:-:S03]  /*299a0*/  ULEA UR4, UR45, UR4, 0x18 ;  /* 0x000000042d047291 */ /* 0x004fc6000f8ec03f */
[----:B------:R-:W-:-:S06]  /*299b0*/  SHF.L.U32 R0, R0, 0x1f, RZ ;  /* 0x0000001f00007819 */ /* 0x000fcc00000006ff */
[----:B------:R-:W1:Y:S02]  /*299c0*/  SYNCS.PHASECHK.TRANS64.TRYWAIT P0, [UR4+0x78], R0 ;  /* 0x00007800ff0075a7 */ /* 0x000e640008000144 */
[----:B-1----:R-:W-:Y:S05]  /*299d0*/  @!P0 BRA `(.L_x_979) ;  /* 0x0000003800648947 */ /* 0x002fea0003800000 */
.L_x_978:
[----:B-1----:R-:W-:Y:S01]  /*299e0*/  PRMT R0, RZ, 0x7610, R0 ;  /* 0x00007610ff007816 */ /* 0x002fe20000000000 */
[----:B------:R-:W-:Y:S06]  /*299f0*/  @P1 BRA `(.L_x_980) ;  /* 0x0000000000301947 */ /* 0x000fec0003800000 */
[----:B------:R-:W-:Y:S02]  /*29a00*/  ULDC.64 UR4, c[0x0][0x588] ;  /* 0x0001620000047ab9 */ /* 0x000fe40000000a00 */
[----:B------:R-:W-:-:S04]  /*29a10*/  ISETP.NE.U32.AND P0, PT, RZ, UR4, PT ;  /* 0x00000004ff007c0c */ /* 0x000fc8000bf05070 */
[----:B------:R-:W-:-:S13]  /*29a20*/  ISETP.NE.AND.EX P0, PT, RZ, UR5, PT, P0 ;  /* 0x00000005ff007c0c */ /* 0x000fda000bf05300 */
[----:B------:R-:W-:Y:S05]  /*29a30*/  @!P0 BRA `(.L_x_981) ;  /* 0x0000000000188947 */ /* 0x000fea0003800000 */
[----:B------:R-:W-:Y:S02]  /*29a40*/  ULDC.64 UR4, c[0x0][0x588] ;  /* 0x0001620000047ab9 */ /* 0x000fe40000000a00 */
[----:B------:R-:W-:Y:S02]  /*29a50*/  MOV R6, UR4 ;  /* 0x0000000400067c02 */ /* 0x000fe40008000f00 */
[----:B------:R-:W-:-:S05]  /*29a60*/  MOV R7, UR5 ;  /* 0x0000000500077c02 */ /* 0x000fca0008000f00 */
[----:B------:R3:W5:Y:S01]  /*29a70*/  LDG.E R6, desc[UR56][R6.64] ;  /* 0x0000003806067981 */ /* 0x000762000c1e1900 */
[----:B------:R-:W-:Y:S01]  /*29a80*/  MOV R0, 0x1 ;  /* 0x0000000100007802 */ /* 0x000fe20000000f00 */
[----:B------:R-:W-:Y:S06]  /*29a90*/  BRA `(.L_x_980) ;  /* 0x0000000000087947 */ /* 0x000fec0003800000 */
.L_x_981:
[----:B------:R-:W1:Y:S01]  /*29aa0*/  LDC R6, c[0x0][0x580] ;  /* 0x00016000ff067b82 */ /* 0x000e620000000800 */
[----:B------:R-:W-:-:S07]  /*29ab0*/  MOV R0, 0x1 ;  /* 0x0000000100007802 */ /* 0x000fce0000000f00 */
.L_x_980:
[----:B------:R-:W-:Y:S05]  /*29ac0*/  @!P2 BRA `(.L_x_982) ;  /* 0x000000200050a947 */ /* 0x000fea0003800000 */
[----:B------:R-:W4:Y:S01]  /*29ad0*/  LDC R16, c[0x0][0x900] ;  /* 0x00024000ff107b82 */ /* 0x000f220000000800 */
[----:B------:R-:W-:Y:S01]  /*29ae0*/  MOV R5, 0xffffffff ;  /* 0xffffffff00057802 */ /* 0x000fe20000000f00 */
[----:B------:R-:W-:Y:S01]  /*29af0*/  ULOP3.LUT UR21, UR59, 0x2, URZ, 0xfc, !UPT ;  /* 0x000000023b157892 */ /* 0x000fe2000f8efc3f */
[----:B---3--:R-:W-:Y:S01]  /*29b00*/  MOV R7, 0x1 ;  /* 0x0000000100077802 */ /* 0x008fe20000000f00 */
[----:B------:R-:W-:Y:S01]  /*29b10*/  ULDC.64 UR6, c[0x0][0x198] ;  /* 0x0000660000067ab9 */ /* 0x000fe20000000a00 */
[----:B------:R-:W-:Y:S01]  /*29b20*/  ULDC.64 UR38, c[0x0][0x588] ;  /* 0x0001620000267ab9 */ /* 0x000fe20000000a00 */
[----:B------:R-:W-:Y:S01]  /*29b30*/  ULDC.64 UR22, c[0x0][0x590] ;  /* 0x0001640000167ab9 */ /* 0x000fe20000000a00 */
[----:B------:R-:W-:Y:S01]  /*29b40*/  ULDC.64 UR30, c[0x0][0x8f8] ;  /* 0x00023e00001e7ab9 */ /* 0x000fe20000000a00 */
[----:B------:R-:W3:Y:S01]  /*29b50*/  LDC R17, c[0x0][0x8a8] ;  /* 0x00022a00ff117b82 */ /* 0x000ee20000000800 */
[-C--:B----4-:R-:W-:Y:S02]  /*29b60*/  SHF.L.U32 R5, R5, R16.reuse, RZ ;  /* 0x0000001005057219 */ /* 0x090fe400000006ff */
[----:B------:R-:W-:-:S02]  /*29b70*/  SHF.L.U32 R16, R7, R16, RZ ;  /* 0x0000001007107219 */ /* 0x000fc400000006ff */
[----:B------:R-:W-:Y:S02]  /*29b80*/  LOP3.LUT R14, RZ, R5, RZ, 0x33, !PT ;  /* 0x00000005ff0e7212 */ /* 0x000fe400078e33ff */
[----:B---3--:R-:W-:-:S07]  /*29b90*/  IADD3 R17, R17, -0x1, RZ ;  /* 0xffffffff11117810 */ /* 0x008fce0007ffe0ff */
.L_x_1086:
[----:B------:R-:W-:Y:S02]  /*29ba0*/  ISETP.NE.U32.AND P0, PT, RZ, UR22, PT ;  /* 0x00000016ff007c0c */ /* 0x000fe4000bf05070 */
[----:B------:R-:W-:Y:S02]  /*29bb0*/  R2UR UR51, R3 ;  /* 0x00000000033372ca */ /* 0x000fe400000e0000 */
[----:B------:R-:W-:Y:S02]  /*29bc0*/  R2UR UR50, R2 ;  /* 0x00000000023272ca */ /* 0x000fe400000e0000 */
[----:B------:R-:W-:-:S09]  /*29bd0*/  ISETP.NE.AND.EX P0, PT, RZ, UR23, PT, P0 ;  /* 0x00000017ff007c0c */ /* 0x000fd2000bf05300 */
[----:B------:R-:W-:Y:S02]  /*29be0*/  USHF.L.U32 UR51, UR51, 0x8, URZ ;  /* 0x0000000833337899 */ /* 0x000fe4000800063f */
[----:B------:R-:W-:Y:S02]  /*29bf0*/  USHF.L.U32 UR50, UR50, 0x8, URZ ;  /* 0x0000000832327899 */ /* 0x000fe4000800063f */
[----:B------:R-:W-:Y:S10]  /*29c00*/  @!P0 BRA `(.L_x_983) ;  /* 0x00000000002c8947 */ /* 0x000ff40003800000 */
[----:B------:R-:W-:-:S04]  /*29c10*/  ISETP.NE.U32.AND P1, PT, RZ, UR38, PT ;  /* 0x00000026ff007c0c */ /* 0x000fc8000bf25070 */
[----:B------:R-:W-:-:S13]  /*29c20*/  ISETP.NE.AND.EX P1, PT, RZ, UR39, PT, P1 ;  /* 0x00000027ff007c0c */ /* 0x000fda000bf25310 */
[----:B------:R-:W-:Y:S05]  /*29c30*/  @!P1 BRA `(.L_x_984) ;  /* 0x0000000000189947 */ /* 0x000fea0003800000 */
[----:B------:R-:W3:Y:S01]  /*29c40*/  LDC.64 R2, c[0x0][0x588] ;  /* 0x00016200ff027b82 */ /* 0x000ee20000000a00 */
[----:B------:R-:W-:-:S04]  /*29c50*/  IMAD R5, R10, UR22, RZ ;  /* 0x000000160a057c24 */ /* 0x000fc8000f8e02ff */
[----:B---3--:R-:W-:-:S05]  /*29c60*/  IMAD.WIDE R2, R5, 0x4, R2 ;  /* 0x0000000405027825 */ /* 0x008fca00078e0202 */
[----:B-1---5:R4:W5:Y:S01]  /*29c70*/  LDG.E R6, desc[UR56][R2.64] ;  /* 0x0000003802067981 */ /* 0x022962000c1e1900 */
[----:B------:R-:W-:Y:S01]  /*29c80*/  MOV R0, 0x1 ;  /* 0x0000000100007802 */ /* 0x000fe20000000f00 */
[----:B------:R-:W-:Y:S06]  /*29c90*/  BRA `(.L_x_983) ;  /* 0x0000000000087947 */ /* 0x000fec0003800000 */
.L_x_984:
[----:B-1---5:R-:W3:Y:S01]  /*29ca0*/  LDC R6, c[0x0][0x580] ;  /* 0x00016000ff067b82 */ /* 0x022ee20000000800 */
[----:B------:R-:W-:-:S07]  /*29cb0*/  MOV R0, 0x1 ;  /* 0x0000000100007802 */ /* 0x000fce0000000f00 */
.L_x_983:
[----:B------:R-:W-:Y:S05]  /*29cc0*/  @!P0 BRA `(.L_x_985) ;  /* 0x00000000001c8947 */ /* 0x000fea0003800000 */
[----:B------:R-:W-:-:S13]  /*29cd0*/  LOP3.LUT P2, RZ, R0, 0xff, RZ, 0xc0, !PT ;  /* 0x000000ff00ff7812 */ /* 0x000fda000784c0ff */
[----:B----4-:R-:W4:Y:S02]  /*29ce0*/  @!P2 LDC.64 R2, c[0x0][0x588] ;  /* 0x00016200ff02ab82 */ /* 0x010f240000000a00 */
[----:B----4-:R-:W-:-:S04]  /*29cf0*/  @!P2 ISETP.NE.U32.AND P0, PT, R2, RZ, PT ;  /* 0x000000ff0200a20c */ /* 0x010fc80003f05070 */
[----:B------:R-:W-:Y:S02]  /*29d00*/  @!P2 ISETP.NE.AND.EX P1, PT, R3, RZ, PT, P0 ;  /* 0x000000ff0300a20c */ /* 0x000fe40003f25300 */
[----:B-1-3-5:R-:W-:Y:S02]  /*29d10*/  @P2 FSETP.EQ.AND P0, PT, R6, RZ, PT ;  /* 0x000000ff0600220b */ /* 0x02afe40003f02000 */
[----:B------:R-:W-:Y:S01]  /*29d20*/  @!P2 PLOP3.LUT P0, PT, P1, PT, PT, 0x8, 0x0 ;  /* 0x000000000000a81c */ /* 0x000fe20000f0e170 */
[----:B------:R-:W-:-:S12]  /*29d30*/  BRA `(.L_x_986) ;  /* 0x0000000000047947 */ /* 0x000fd80003800000 */
.L_x_985:
[----:B-1-3-5:R-:W-:-:S13]  /*29d40*/  FSETP.EQ.AND P0, PT, R6, RZ, PT ;  /* 0x000000ff0600720b */ /* 0x02afda0003f02000 */
.L_x_986:
[----:B------:R-:W-:Y:S01]  /*29d50*/  UISETP.NE.AND UP0, UPT, UR21, 0x3, UPT ;  /* 0x000000031500788c */ /* 0x000fe2000bf05270 */
[----:B------:R-:W-:-:S04]  /*29d60*/  ELECT P1, URZ, PT ;  /* 0x00000000003f782f */ /* 0x000fc80003820000 */
[----:B------:R-:W-:Y:S02]  /*29d70*/  PLOP3.LUT P0, PT, P1, P0, PT, 0x20, 0x0 ;  /* 0x000000000000781c */ /* 0x000fe40000f00470 */
[----:B------:R-:W-:-:S13]  /*29d80*/  PLOP3.LUT P1, PT, PT, PT, UP0, 0x80, 0x0 ;  /* 0x000000000000781c */ /* 0x000fda0003f2f008 */
[----:B------:R-:W-:Y:S05]  /*29d90*/  @!P1 BRA `(.L_x_987) ;  /* 0x0000000000049947 */ /* 0x000fea0003800000 */
[----:B--2---:R-:W-:Y:S01]  /*29da0*/  BPT.TRAP 0x1 ;  /* 0x000000040000795c */ /* 0x004fe20000300000 */
.L_x_987:
[----:B--2---:R-:W1:Y:S01]  /*29db0*/  S2UR UR45, SR_CgaCtaId ;  /* 0x00000000002d79c3 */ /* 0x004e620000008800 */
[----:B------:R-:W-:Y:S01]  /*29dc0*/  UMOV UR4, 0x400 ;  /* 0x0000040000047882 */ /* 0x000fe20000000000 */
[----:B----4-:R-:W-:-:S04]  /*29dd0*/  MOV R2, 0x1 ;  /* 0x0000000100027802 */ /* 0x010fc80000000f00 */
[----:B------:R-:W-:Y:S01]  /*29de0*/  SHF.L.U32 R2, R2, 0x1f, RZ ;  /* 0x0000001f02027819 */ /* 0x000fe200000006ff */
[----:B-1----:R-:W-:-:S09]  /*29df0*/  ULEA UR4, UR45, UR4, 0x18 ;  /* 0x000000042d047291 */ /* 0x002fd2000f8ec03f */
[----:B------:R-:W1:Y:S02]  /*29e00*/  SYNCS.PHASECHK.TRANS64.TRYWAIT P2, [UR4+0x50], R2 ;  /* 0x00005002ff0075a7 */ /* 0x000e640008040144 */
[----:B-1----:R-:W-:Y:S05]  /*29e10*/  @!P2 BRA `(.L_x_988) ;  /* 0x00000034006ca947 */ /* 0x002fea0003800000 */
.L_x_1128:
[----:B------:R-:W-:Y:S04]  /*29e20*/  BSSY B0, `(.L_x_989) ;  /* 0x000000e000007945 */ /* 0x000fe80003800000 */
[----:B------:R-:W-:Y:S05]  /*29e30*/  @!P0 BRA `(.L_x_990) ;  /* 0x0000000000308947 */ /* 0x000fea0003800000 */
[----:B------:R-:W-:Y:S01]  /*29e40*/  R2UR UR52, R10 ;  /* 0x000000000a3472ca */ /* 0x000fe200000e0000 */
[----:B------:R-:W-:Y:S02]  /*29e50*/  UIADD3 UR8, UP0, UR6, 0x3f0, URZ ;  /* 0x000003f006087890 */ /* 0x000fe4000ff1e03f */
[----:B------:R-:W-:Y:S02]  /*29e60*/  UIADD3 UR48, UR4, 0x200, URZ ;  /* 0x0000020004307890 */ /* 0x000fe4000fffe03f */
[----:B------:R-:W-:Y:S02]  /*29e70*/  UIADD3 UR49, UR4, 0x30, URZ ;  /* 0x0000003004317890 */ /* 0x000fe4000fffe03f */
[----:B------:R-:W-:Y:S01]  /*29e80*/  UIADD3.X UR9, URZ, UR7, URZ, UP0, !UPT ;  /* 0x000000073f097290 */ /* 0x000fe200087fe43f */
[----:B------:R-:W-:Y:S01]  /*29e90*/  UMOV UR10, 0x0 ;  /* 0x00000000000a7882 */ /* 0x000fe20000000000 */
[----:B------:R-:W-:-:S07]  /*29ea0*/  UMOV UR11, 0x10000000 ;  /* 0x10000000000b7882 */ /* 0x000fce0000000000 */
[----:B------:R2:W-:Y:S02]  /*29eb0*/  UTMALDG.3D [UR48], [UR8], desc[UR10] ;  /* 0x00000a30080075b4 */ /* 0x0005e40008011000 */
[----:B--2---:R-:W-:Y:S05]  /*29ec0*/  @!P1 BRA `(.L_x_991) ;  /* 0x0000000000049947 */ /* 0x004fea0003800000 */
[----:B------:R-:W-:Y:S01]  /*29ed0*/  BPT.TRAP 0x1 ;  /* 0x000000040000795c */ /* 0x000fe20000300000 */
.L_x_991:
[----:B-1----:R-:W1:Y:S02]  /*29ee0*/  LDC R3, c[0x0][0x800] ;  /* 0x00020000ff037b82 */ /* 0x002e640000000800 */
[----:B-1----:R2:W-:Y:S02]  /*29ef0*/  SYNCS.ARRIVE.TRANS64.RED.A0TR RZ, [UR4+0x30], R3 ;  /* 0x00003003ffff79a7 */ /* 0x0025e40008300404 */
.L_x_990:
[----:B------:R-:W-:Y:S05]  /*29f00*/  BSYNC B0 ;  /* 0x0000000000007941 */ /* 0x000fea0003800000 */
.L_x_989:
[----:B------:R-:W-:Y:S05]  /*29f10*/  @!P1 BRA `(.L_x_992) ;  /* 0x0000000000049947 */ /* 0x000fea0003800000 */
[----:B------:R-:W-:Y:S01]  /*29f20*/  BPT.TRAP 0x1 ;  /* 0x000000040000795c */ /* 0x000fe20000300000 */
.L_x_992:
[----:B------:R-:W-:-:S04]  /*29f30*/  UIADD3 UR41, UR4, 0x30, URZ ;  /* 0x0000003004297890 */ /* 0x000fc8000fffe03f */
[----:B------:R-:W-:-:S09]  /*29f40*/  UPRMT UR14, UR45, 0x654, UR41 ;  /* 0x000006542d0e7896 */ /* 0x000fd20008000029 */
[----:B------:R-:W-:Y:S01]  /*29f50*/  SYNCS.ARRIVE.TRANS64.RED.A1T0 RZ, [UR14], RZ ;  /* 0x000000ffffff79a7 */ /* 0x000fe2000810040e */
[----:B------:R-:W-:Y:S05]  /*29f60*/  @!P1 BRA `(.L_x_993) ;  /* 0x0000000000049947 */ /* 0x000fea0003800000 */
[----:B------:R-:W-:Y:S01]  /*29f70*/  BPT.TRAP 0x1 ;  /* 0x000000040000795c */ /* 0x000fe20000300000 */
.L_x_993:
[----:B------:R-:W3:Y:S02]  /*29f80*/  SYNCS.PHASECHK.TRANS64.TRYWAIT P2, [UR4+0x58], R2 ;  /* 0x00005802ff0075a7 */ /* 0x000ee40008040144 */
[----:B---3--:R-:W-:Y:S05]  /*29f90*/  @!P2 BRA `(.L_x_994) ;  /* 0x000000340024a947 */ /* 0x008fea0003800000 */
.L_x_1129:
[----:B------:R-:W-:Y:S04]  /*29fa0*/  BSSY B0, `(.L_x_995) ;  /* 0x0000010000007945 */ /* 0x000fe80003800000 */
[----:B------:R-:W-:Y:S05]  /*29fb0*/  @!P0 BRA `(.L_x_996) ;  /* 0x0000000000388947 */ /* 0x000fea0003800000 */
[----:B------:R-:W-:Y:S01]  /*29fc0*/  UIADD3 UR16, UP0, UR6, 0x3f0, URZ ;  /* 0x000003f006107890 */ /* 0x000fe2000ff1e03f */
[----:B------:R-:W-:Y:S01]  /*29fd0*/  R2UR UR12, R10 ;  /* 0x000000000a0c72ca */ /* 0x000fe200000e0000 */
[----:B------:R-:W-:Y:S02]  /*29fe0*/  UIADD3 UR11, UR51, 0x80, URZ ;  /* 0x00000080330b7890 */ /* 0x000fe4000fffe03f */
[----:B------:R-:W-:Y:S02]  /*29ff0*/  UIADD3 UR8, UR4, 0x2200, URZ ;  /* 0x0000220004087890 */ /* 0x000fe4000fffe03f */
[----:B------:R-:W-:Y:S02]  /*2a000*/  UIADD3 UR9, UR4, 0x38, URZ ;  /* 0x0000003804097890 */ /* 0x000fe4000fffe03f */
[----:B------:R-:W-:Y:S01]  /*2a010*/  UIADD3.X UR17, URZ, UR7, URZ, UP0, !UPT ;  /* 0x000000073f117290 */ /* 0x000fe200087fe43f */
[----:B------:R-:W-:Y:S01]  /*2a020*/  UMOV UR18, 0x0 ;  /* 0x0000000000127882 */ /* 0x000fe20000000000 */
[----:B------:R-:W-:Y:S01]  /*2a030*/  UMOV UR19, 0x10000000 ;  /* 0x1000000000137882 */ /* 0x000fe20000000000 */
[----:B------:R-:W-:-:S06]  /*2a040*/  UMOV UR10, UR50 ;  /* 0x00000032000a7c82 */ /* 0x000fcc0008000000 */
[----:B------:R3:W-:Y:S02]  /*2a050*/  UTMALDG.3D [UR8], [UR16], desc[UR18] ;  /* 0x00001208100075b4 */ /* 0x0007e40008011000 */
[----:B---3--:R-:W-:Y:S05]  /*2a060*/  @!P1 BRA `(.L_x_997) ;  /* 0x0000000000049947 */ /* 0x008fea0003800000 */
[----:B------:R-:W-:Y:S01]  /*2a070*/  BPT.TRAP 0x1 ;  /* 0x000000040000795c */ /* 0x000fe20000300000 */
.L_x_997:
[----:B-12---:R-:W1:Y:S02]  /*2a080*/  LDC R3, c[0x0][0x800] ;  /* 0x00020000ff037b82 */ /* 0x006e640000000800 */
[----:B-1----:R3:W-:Y:S02]  /*2a090*/  SYNCS.ARRIVE.TRANS64.RED.A0TR RZ, [UR4+0x38], R3 ;  /* 0x00003803ffff79a7 */ /* 0x0027e40008300404 */
.L_x_996:
[----:B------:R-:W-:Y:S05]  /*2a0a0*/  BSYNC B0 ;  /* 0x0000000000007941 */ /* 0x000fea0003800000 */
.L_x_995:
[----:B------:R-:W-:Y:S05]  /*2a0b0*/  @!P1 BRA `(.L_x_998) ;  /* 0x0000000000049947 */ /* 0x000fea0003800000 */
[----:B------:R-:W-:Y:S01]  /*2a0c0*/  BPT.TRAP 0x1 ;  /* 0x000000040000795c */ /* 0x000fe20000300000 */
.L_x_998:
[----:B------:R-:W-:Y:S02]  /*2a0d0*/  UIADD3 UR33, UR4, 0x38, URZ ;  /* 0x0000003804217890 */ /* 0x000fe4000fffe03f */
[----:B------:R-:W-:Y:S02]  /*2a0e0*/  UIADD3 UR10, UR50, 0x20, URZ ;  /* 0x00000020320a7890 */ /* 0x000fe4000fffe03f */
[----:B------:R-:W-:-:S09]  /*2a0f0*/  UPRMT UR13, UR45, 0x654, UR33 ;  /* 0x000006542d0d7896 */ /* 0x000fd20008000021 */
[----:B------:R-:W-:Y:S01]  /*2a100*/  SYNCS.ARRIVE.TRANS64.RED.A1T0 RZ, [UR13], RZ ;  /* 0x000000ffffff79a7 */ /* 0x000fe2000810040d */
[----:B------:R-:W-:Y:S05]  /*2a110*/  @!P1 BRA `(.L_x_999) ;  /* 0x0000000000049947 */ /* 0x000fea0003800000 */
[----:B------:R-:W-:Y:S01]  /*2a120*/  BPT.TRAP 0x1 ;  /* 0x000000040000795c */ /* 0x000fe20000300000 */
.L_x_999:
[----:B------:R-:W4:Y:S02]  /*2a130*/  SYNCS.PHASECHK.TRANS64.TRYWAIT P2, [UR4+0x60], R2 ;  /* 0x00006002ff0075a7 */ /* 0x000f240008040144 */
[----:B----4-:R-:W-:Y:S05]  /*2a140*/  @!P2 BRA `(.L_x_1000) ;  /* 0x0000003000d0a947 */ /* 0x010fea0003800000 */
.L_x_1130:
        /* <DEDUP_REMOVED lines=8> */
[----:B------:R-:W-:Y:S01]  /*2a1d0*/  UMOV UR19, 0x10000000 ;  /* 0x1000000000137882 */ /* 0x000fe20000000000 */
[----:B------:R-:W-:-:S06]  /*2a1e0*/  UMOV UR11, UR51 ;  /* 0x00000033000b7c82 */ /* 0x000fcc0008000000 */
[----:B------:R4:W-:Y:S02]  /*2a1f0*/  UTMALDG.3D [UR8], [UR16], desc[UR18] ;  /* 0x00001208100075b4 */ /* 0x0009e40008011000 */
[----:B----4-:R-:W-:Y:S05]  /*2a200*/  @!P1 BRA `(.L_x_1003) ;  /* 0x0000000000049947 */ /* 0x010fea0003800000 */
[----:B------:R-:W-:Y:S01]  /*2a210*/  BPT.TRAP 0x1 ;  /* 0x000000040000795c */ /* 0x000fe20000300000 */
.L_x_1003:
[----:B-123--:R-:W1:Y:S02]  /*2a220*/  LDC R3, c[0x0][0x800] ;  /* 0x00020000ff037b82 */ /* 0x00ee640000000800 */
[----:B-1----:R4:W-:Y:S02]  /*2a230*/  SYNCS.ARRIVE.TRANS64.RED.A0TR RZ, [UR4+0x40], R3 ;  /* 0x00004003ffff79a7 */ /* 0x0029e40008300404 */
.L_x_1002:
[----:B------:R-:W-:Y:S05]  /*2a240*/  BSYNC B0 ;  /* 0x0000000000007941 */ /* 0x000fea0003800000 */
.L_x_1001:
[----:B------:R-:W-:Y:S05]  /*2a250*/  @!P1 BRA `(.L_x_1004) ;  /* 0x0000000000049947 */ /* 0x000fea0003800000 */
[----:B------:R-:W-:Y:S01]  /*2a260*/  BPT.TRAP 0x1 ;  /* 0x000000040000795c */ /* 0x000fe20000300000 */
.L_x_1004:
[----:B------:R-:W-:-:S04]  /*2a270*/  UIADD3 UR25, UR4, 0x40, URZ ;  /* 0x0000004004197890 */ /* 0x000fc8000fffe03f */
[----:B------:R-:W-:-:S09]  /*2a280*/  UPRMT UR15, UR45, 0x654, UR25 ;  /* 0x000006542d0f7896 */ /* 0x000fd20008000019 */
[----:B------:R-:W-:Y:S01]  /*2a290*/  SYNCS.ARRIVE.TRANS64.RED.A1T0 RZ, [UR15], RZ ;  /* 0x000000ffffff79a7 */ /* 0x000fe2000810040f */
[----:B------:R-:W-:Y:S05]  /*2a2a0*/  @!P1 BRA `(.L_x_1005) ;  /* 0x0000000000049947 */ /* 0x000fea0003800000 */
[----:B------:R-:W-:Y:S01]  /*2a2b0*/  BPT.TRAP 0x1 ;  /* 0x000000040000795c */ /* 0x000fe20000300000 */
.L_x_1005:
[----:B------:R-:W5:Y:S02]  /*2a2c0*/  SYNCS.PHASECHK.TRANS64.TRYWAIT P2, [UR4+0x68], R2 ;  /* 0x00006802ff0075a7 */ /* 0x000f640008040144 */
[----:B-----5:R-:W-:Y:S05]  /*2a2d0*/  @!P2 BRA `(.L_x_1006) ;  /* 0x000000300084a947 */ /* 0x020fea0003800000 */
.L_x_1131:
        /* <DEDUP_REMOVED lines=9> */
[----:B------:R-:W-:-:S07]  /*2a370*/  UMOV UR19, 0x10000000 ;  /* 0x1000000000137882 */ /* 0x000fce0000000000 */
[----:B------:R1:W-:Y:S02]  /*2a380*/  UTMALDG.3D [UR8], [UR16], desc[UR18] ;  /* 0x00001208100075b4 */ /* 0x0003e40008011000 */
[----:B-1----:R-:W-:Y:S05]  /*2a390*/  @!P1 BRA `(.L_x_1009) ;  /* 0x0000000000049947 */ /* 0x002fea0003800000 */
[----:B------:R-:W-:Y:S01]  /*2a3a0*/  BPT.TRAP 0x1 ;  /* 0x000000040000795c */ /* 0x000fe20000300000 */
.L_x_1009:
[----:B--234-:R-:W1:Y:S02]  /*2a3b0*/  LDC R3, c[0x0][0x800] ;  /* 0x00020000ff037b82 */ /* 0x01ce640000000800 */
[----:B-1----:R1:W-:Y:S02]  /*2a3c0*/  SYNCS.ARRIVE.TRANS64.RED.A0TR RZ, [UR4+0x48], R3 ;  /* 0x00004803ffff79a7 */ /* 0x0023e40008300404 */
.L_x_1008:
[----:B------:R-:W-:Y:S05]  /*2a3d0*/  BSYNC B0 ;  /* 0x0000000000007941 */ /* 0x000fea0003800000 */
.L_x_1007:
[----:B------:R-:W-:Y:S05]  /*2a3e0*/  @!P1 BRA `(.L_x_1010) ;  /* 0x0000000000049947 */ /* 0x000fea0003800000 */
[----:B------:R-:W-:Y:S01]  /*2a3f0*/  BPT.TRAP 0x1 ;  /* 0x000000040000795c */ /* 0x000fe20000300000 */
.L_x_1010:
[----:B------:R-:W-:Y:S02]  /*2a400*/  UIADD3 UR17, UR4, 0x48, URZ ;  /* 0x0000004804117890 */ /* 0x000fe4000fffe03f */
[----:B------:R-:W-:Y:S02]  /*2a410*/  UIADD3 UR42, UR50, 0x40, URZ ;  /* 0x00000040322a7890 */ /* 0x000fe4000fffe03f */
[----:B------:R-:W-:-:S09]  /*2a420*/  UPRMT UR5, UR45, 0x654, UR17 ;  /* 0x000006542d057896 */ /* 0x000fd20008000011 */
[----:B------:R-:W-:Y:S01]  /*2a430*/  SYNCS.ARRIVE.TRANS64.RED.A1T0 RZ, [UR5], RZ ;  /* 0x000000ffffff79a7 */ /* 0x000fe20008100405 */
[----:B------:R-:W-:Y:S05]  /*2a440*/  @!P1 BRA `(.L_x_1011) ;  /* 0x0000000000049947 */ /* 0x000fea0003800000 */
[----:B------:R-:W-:Y:S01]  /*2a450*/  BPT.TRAP 0x1 ;  /* 0x000000040000795c */ /* 0x000fe20000300000 */
.L_x_1011:
[----:B-1234-:R-:W-:-:S04]  /*2a460*/  SHF.L.U32 R3, RZ, 0x1f, RZ ;  /* 0x0000001fff037819 */ /* 0x01efc800000006ff */
[----:B------:R-:W1:Y:S02]  /*2a470*/  SYNCS.PHASECHK.TRANS64.TRYWAIT P2, [UR4+0x50], R3 ;  /* 0x00005003ff0075a7 */ /* 0x000e640008040144 */
[----:B-1----:R-:W-:Y:S05]  /*2a480*/  @!P2 BRA `(.L_x_1012) ;  /* 0x000000300030a947 */ /* 0x002fea0003800000 */
.L_x_1132:
[----:B------:R-:W-:Y:S04]  /*2a490*/  BSSY B0, `(.L_x_1013) ;  /* 0x000000e000007945 */ /* 0x000fe80003800000 */
[----:B------:R-:W-:Y:S05]  /*2a4a0*/  @!P0 BRA `(.L_x_1014) ;  /* 0x0000000000308947 */ /* 0x000fea0003800000 */
[----:B------:R-:W-:Y:S01]  /*2a4b0*/  R2UR UR44, R10 ;  /* 0x000000000a2c72ca */ /* 0x000fe200000e0000 */
[----:B------:R-:W-:Y:S02]  /*2a4c0*/  UIADD3 UR8, UP0, UR6, 0x3f0, URZ ;  /* 0x000003f006087890 */ /* 0x000fe4000ff1e03f */
[----:B------:R-:W-:Y:S02]  /*2a4d0*/  UIADD3 UR40, UR4, 0x200, URZ ;  /* 0x0000020004287890 */ /* 0x000fe4000fffe03f */
[----:B------:R-:W-:Y:S01]  /*2a4e0*/  UIADD3.X UR9, URZ, UR7, URZ, UP0, !UPT ;  /* 0x000000073f097290 */ /* 0x000fe200087fe43f */
[----:B------:R-:W-:Y:S01]  /*2a4f0*/  UMOV UR10, 0x0 ;  /* 0x00000000000a7882 */ /* 0x000fe20000000000 */
[----:B------:R-:W-:Y:S01]  /*2a500*/  UMOV UR11, 0x10000000 ;  /* 0x10000000000b7882 */ /* 0x000fe20000000000 */
[----:B------:R-:W-:-:S06]  /*2a510*/  UMOV UR43, UR51 ;  /* 0x00000033002b7c82 */ /* 0x000fcc0008000000 */
[----:B------:R2:W-:Y:S02]  /*2a520*/  UTMALDG.3D [UR40], [UR8], desc[UR10] ;  /* 0x00000a28080075b4 */ /* 0x0005e40008011000 */
[----:B--2---:R-:W-:Y:S05]  /*2a530*/  @!P1 BRA `(.L_x_1015) ;  /* 0x0000000000049947 */ /* 0x004fea0003800000 */
[----:B------:R-:W-:Y:S01]  /*2a540*/  BPT.TRAP 0x1 ;  /* 0x000000040000795c */ /* 0x000fe20000300000 */
.L_x_1015:
[----:B-1----:R-:W1:Y:S02]  /*2a550*/  LDC R4, c[0x0][0x800] ;  /* 0x00020000ff047b82 */ /* 0x002e640000000800 */
[----:B-1----:R2:W-:Y:S02]  /*2a560*/  SYNCS.ARRIVE.TRANS64.RED.A0TR RZ, [UR4+0x30], R4 ;  /* 0x00003004ffff79a7 */ /* 0x0025e40008300404 */
.L_x_1014:
[----:B------:R-:W-:Y:S05]  /*2a570*/  BSYNC B0 ;  /* 0x0000000000007941 */ /* 0x000fea0003800000 */
.L_x_1013:
[----:B------:R-:W-:Y:S05]  /*2a580*/  @!P1 BRA `(.L_x_1016) ;  /* 0x0000000000049947 */ /* 0x000fea0003800000 */
[----:B------:R-:W-:Y:S01]  /*2a590*/  BPT.TRAP 0x1 ;  /* 0x000000040000795c */ /* 0x000fe20000300000 */
.L_x_1016:
[----:B------:R-:W-:Y:S01]  /*2a5a0*/  SYNCS.ARRIVE.TRANS64.RED.A1T0 RZ, [UR14], RZ ;  /* 0x000000ffffff79a7 */ /* 0x000fe2000810040e */
[----:B------:R-:W-:Y:S05]  /*2a5b0*/  @!P1 BRA `(.L_x_1017) ;  /* 0x0000000000049947 */ /* 0x000fea0003800000 */
[----:B------:R-:W-:Y:S01]  /*2a5c0*/  BPT.TRAP 0x1 ;  /* 0x000000040000795c */ /* 0x000fe20000300000 */
.L_x_1017:
[----:B------:R-:W3:Y:S02]  /*2a5d0*/  SYNCS.PHASECHK.TRANS64.TRYWAIT P2, [UR4+0x58], R3 ;  /* 0x00005803ff0075a7 */ /* 0x000ee40008040144 */
[----:B---3--:R-:W-:Y:S05]  /*2a5e0*/  @!P2 BRA `(.L_x_1018) ;  /* 0x0000002c00f0a947 */ /* 0x008fea0003800000 */
.L_x_1133:
        /* <DEDUP_REMOVED lines=13> */
.L_x_1021:
[----:B-12---:R-:W1:Y:S02]  /*2a6c0*/  LDC R4, c[0x0][0x800] ;  /* 0x00020000ff047b82 */ /* 0x006e640000000800 */
[----:B-1----:R3:W-:Y:S02]  /*2a6d0*/  SYNCS.ARRIVE.TRANS64.RED.A0TR RZ, [UR4+0x38], R4 ;  /* 0x00003804ffff79a7 */ /* 0x0027e40008300404 */
.L_x_1020:
[----:B------:R-:W-:Y:S05]  /*2a6e0*/  BSYNC B0 ;  /* 0x0000000000007941 */ /* 0x000fea0003800000 */
.L_x_1019:
[----:B------:R-:W-:Y:S05]  /*2a6f0*/  @!P1 BRA `(.L_x_1022) ;  /* 0x0000000000049947 */ /* 0x000fea0003800000 */
[----:B------:R-:W-:Y:S01]  /*2a700*/  BPT.TRAP 0x1 ;  /* 0x000000040000795c */ /* 0x000fe20000300000 */
.L_x_1022:
[----:B------:R-:W-:Y:S01]  /*2a710*/  SYNCS.ARRIVE.TRANS64.RED.A1T0 RZ, [UR13], RZ ;  /* 0x000000ffffff79a7 */ /* 0x000fe2000810040d */
[----:B------:R-:W-:Y:S01]  /*2a720*/  UIADD3 UR26, UR50, 0x60, URZ ;  /* 0x00000060321a7890 */ /* 0x000fe2000fffe03f */
[----:B------:R-:W-:Y:S11]  /*2a730*/  @!P1 BRA `(.L_x_1023) ;  /* 0x0000000000049947 */ /* 0x000ff60003800000 */
[----:B------:R-:W-:Y:S01]  /*2a740*/  BPT.TRAP 0x1 ;  /* 0x000000040000795c */ /* 0x000fe20000300000 */
.L_x_1023:
[----:B------:R-:W4:Y:S02]  /*2a750*/  SYNCS.PHASECHK.TRANS64.TRYWAIT P2, [UR4+0x60], R3 ;  /* 0x00006003ff0075a7 */ /* 0x000f240008040144 */
[----:B----4-:R-:W-:Y:S05]  /*2a760*/  @!P2 BRA `(.L_x_1024) ;  /* 0x0000002c00a8a947 */ /* 0x010fea0003800000 */
.L_x_1134:
        /* <DEDUP_REMOVED lines=12> */
.L_x_1027:
[----:B-123--:R-:W1:Y:S02]  /*2a830*/  LDC R4, c[0x0][0x800] ;  /* 0x00020000ff047b82 */ /* 0x00ee640000000800 */
[----:B-1----:R4:W-:Y:S02]  /*2a840*/  SYNCS.ARRIVE.TRANS64.RED.A0TR RZ, [UR4+0x40], R4 ;  /* 0x00004004ffff79a7 */ /* 0x0029e40008300404 */
.L_x_1026:
[----:B------:R-:W-:Y:S05]  /*2a850*/  BSYNC B0 ;  /* 0x0000000000007941 */ /* 0x000fea0003800000 */
.L_x_1025:
[----:B------:R-:W-:Y:S05]  /*2a860*/  @!P1 BRA `(.L_x_1028) ;  /* 0x0000000000049947 */ /* 0x000fea0003800000 */
[----:B------:R-:W-:Y:S01]  /*2a870*/  BPT.TRAP 0x1 ;  /* 0x000000040000795c */ /* 0x000fe20000300000 */
.L_x_1028:
[----:B------:R-:W-:Y:S01]  /*2a880*/  SYNCS.ARRIVE.TRANS64.RED.A1T0 RZ, [UR15], RZ ;  /* 0x000000ffffff79a7 */ /* 0x000fe2000810040f */
[----:B------:R-:W-:Y:S05]  /*2a890*/  @!P1 BRA `(.L_x_1029) ;  /* 0x0000000000049947 */ /* 0x000fea0003800000 */
[----:B------:R-:W-:Y:S01]  /*2a8a0*/  BPT.TRAP 0x1 ;  /* 0x000000040000795c */ /* 0x000fe20000300000 */
.L_x_1029:
[----:B------:R-:W5:Y:S02]  /*2a8b0*/  SYNCS.PHASECHK.TRANS64.TRYWAIT P2, [UR4+0x68], R3 ;  /* 0x00006803ff0075a7 */ /* 0x000f640008040144 */
[----:B-----5:R-:W-:Y:S05]  /*2a8c0*/  @!P2 BRA `(.L_x_1030) ;  /* 0x0000002c0068a947 */ /* 0x020fea0003800000 */
.L_x_1135:
        /* <DEDUP_REMOVED lines=11> */
[----:B-1----:R-:W-:Y:S05]  /*2a980*/  @!P1 BRA `(.L_x_1033) ;  /* 0x0000000000049947 */ /* 0x002fea0003800000 */
[----:B------:R-:W-:Y:S01]  /*2a990*/  BPT.TRAP 0x1 ;  /* 0x000000040000795c */ /* 0x000fe20000300000 */
.L_x_1033:
[----:B--234-:R-:W1:Y:S02]  /*2a9a0*/  LDC R4, c[0x0][0x800] ;  /* 0x00020000ff047b82 */ /* 0x01ce640000000800 */
[----:B-1----:R1:W-:Y:S02]  /*2a9b0*/  SYNCS.ARRIVE.TRANS64.RED.A0TR RZ, [UR4+0x48], R4 ;  /* 0x00004804ffff79a7 */ /* 0x0023e40008300404 */
.L_x_1032:
[----:B------:R-:W-:Y:S05]  /*2a9c0*/  BSYNC B0 ;  /* 0x0000000000007941 */ /* 0x000fea0003800000 */
.L_x_1031:
[----:B------:R-:W-:Y:S05]  /*2a9d0*/  @!P1 BRA `(.L_x_1034) ;  /* 0x0000000000049947 */ /* 0x000fea0003800000 */
[----:B------:R-:W-:Y:S01]  /*2a9e0*/  BPT.TRAP 0x1 ;  /* 0x000000040000795c */ /* 0x000fe20000300000 */
.L_x_1034:
[----:B------:R-:W-:Y:S01]  /*2a9f0*/  SYNCS.ARRIVE.TRANS64.RED.A1T0 RZ, [UR5], RZ ;  /* 0x000000ffffff79a7 */ /* 0x000fe20008100405 */
[----:B------:R-:W-:Y:S01]  /*2aa00*/  UIADD3 UR10, UR50, 0x80, URZ ;  /* 0x00000080320a7890 */ /* 0x000fe2000fffe03f */
[----:B------:R-:W-:Y:S11]  /*2aa10*/  @!P1 BRA `(.L_x_1035) ;  /* 0x0000000000049947 */ /* 0x000ff60003800000 */
[----:B------:R-:W-:Y:S01]  /*2aa20*/  BPT.TRAP 0x1 ;  /* 0x000000040000795c */ /* 0x000fe20000300000 */
.L_x_1035:
[----:B------:R-:W5:Y:S02]  /*2aa30*/  SYNCS.PHASECHK.TRANS64.TRYWAIT P2, [UR4+0x50], R2 ;  /* 0x00005002ff0075a7 */ /* 0x000f640008040144 */
[----:B-----5:R-:W-:Y:S05]  /*2aa40*/  @!P2 BRA `(.L_x_1036) ;  /* 0x0000002c0020a947 */ /* 0x020fea0003800000 */
.L_x_1136:
        /* <DEDUP_REMOVED lines=8> */
[----:B------:R-:W-:Y:S01]  /*2aad0*/  UMOV UR9, UR41 ;  /* 0x0000002900097c82 */ /* 0x000fe20008000000 */
[----:B------:R-:W-:-:S05]  /*2aae0*/  UMOV UR11, UR51 ;  /* 0x00000033000b7c82 */ /* 0x000fca0008000000 */
[----:B------:R1:W-:Y:S02]  /*2aaf0*/  UTMALDG.3D [UR8], [UR18], desc[UR26] ;  /* 0x00001a08120075b4 */ /* 0x0003e40008011000 */
[----:B-1----:R-:W-:Y:S05]  /*2ab00*/  @!P1 BRA `(.L_x_1039) ;  /* 0x0000000000049947 */ /* 0x002fea0003800000 */
[----:B------:R-:W-:Y:S01]  /*2ab10*/  BPT.TRAP 0x1 ;  /* 0x000000040000795c */ /* 0x000fe20000300000 */
.L_x_1039:
[----:B--234-:R-:W1:Y:S02]  /*2ab20*/  LDC R4, c[0x0][0x800] ;  /* 0x00020000ff047b82 */ /* 0x01ce640000000800 */
[----:B-1----:R1:W-:Y:S02]  /*2ab30*/  SYNCS.ARRIVE.TRANS64.RED.A0TR RZ, [UR4+0x30], R4 ;  /* 0x00003004ffff79a7 */ /* 0x0023e40008300404 */
.L_x_1038:
[----:B------:R-:W-:Y:S05]  /*2ab40*/  BSYNC B0 ;  /* 0x0000000000007941 */ /* 0x000fea0003800000 */
.L_x_1037:
[----:B------:R-:W-:Y:S05]  /*2ab50*/  @!P1 BRA `(.L_x_1040) ;  /* 0x0000000000049947 */ /* 0x000fea0003800000 */
[----:B------:R-:W-:Y:S01]  /*2ab60*/  BPT.TRAP 0x1 ;  /* 0x000000040000795c */ /* 0x000fe20000300000 */
.L_x_1040:
[----:B------:R-:W-:Y:S01]  /*2ab70*/  SYNCS.ARRIVE.TRANS64.RED.A1T0 RZ, [UR14], RZ ;  /* 0x000000ffffff79a7 */ /* 0x000fe2000810040e */
[----:B------:R-:W-:Y:S05]  /*2ab80*/  @!P1 BRA `(.L_x_1041) ;  /* 0x0000000000049947 */ /* 0x000fea0003800000 */
[----:B------:R-:W-:Y:S01]  /*2ab90*/  BPT.TRAP 0x1 ;  /* 0x000000040000795c */ /* 0x000fe20000300000 */
.L_x_1041:
[----:B------:R-:W5:Y:S02]  /*2aba0*/  SYNCS.PHASECHK.TRANS64.TRYWAIT P2, [UR4+0x58], R2 ;  /* 0x00005802ff0075a7 */ /* 0x000f640008040144 */
[----:B-----5:R-:W-:Y:S05]  /*2abb0*/  @!P2 BRA `(.L_x_1042) ;  /* 0x0000002800dca947 */ /* 0x020fea0003800000 */
.L_x_1137:
        /* <DEDUP_REMOVED lines=13> */
.L_x_1045:
[----:B--234-:R-:W1:Y:S02]  /*2ac90*/  LDC R4, c[0x0][0x800] ;  /* 0x00020000ff047b82 */ /* 0x01ce640000000800 */
[----:B-1----:R1:W-:Y:S02]  /*2aca0*/  SYNCS.ARRIVE.TRANS64.RED.A0TR RZ, [UR4+0x38], R4 ;  /* 0x00003804ffff79a7 */ /* 0x0023e40008300404 */
.L_x_1044:
[----:B------:R-:W-:Y:S05]  /*2acb0*/  BSYNC B0 ;  /* 0x0000000000007941 */ /* 0x000fea0003800000 */
.L_x_1043:
[----:B------:R-:W-:Y:S05]  /*2acc0*/  @!P1 BRA `(.L_x_1046) ;  /* 0x0000000000049947 */ /* 0x000fea0003800000 */
[----:B------:R-:W-:Y:S01]  /*2acd0*/  BPT.TRAP 0x1 ;  /* 0x000000040000795c */ /* 0x000fe20000300000 */
.L_x_1046:
[----:B------:R-:W-:Y:S01]  /*2ace0*/  SYNCS.ARRIVE.TRANS64.RED.A1T0 RZ, [UR13], RZ ;  /* 0x000000ffffff79a7 */ /* 0x000fe2000810040d */
[----:B------:R-:W-:Y:S01]  /*2acf0*/  UIADD3 UR10, UR50, 0xa0, URZ ;  /* 0x000000a0320a7890 */ /* 0x000fe2000fffe03f */
[----:B------:R-:W-:Y:S11]  /*2ad00*/  @!P1 BRA `(.L_x_1047) ;  /* 0x0000000000049947 */ /* 0x000ff60003800000 */
[----:B------:R-:W-:Y:S01]  /*2ad10*/  BPT.TRAP 0x1 ;  /* 0x000000040000795c */ /* 0x000fe20000300000 */
.L_x_1047:
[----:B------:R-:W5:Y:S02]  /*2ad20*/  SYNCS.PHASECHK.TRANS64.TRYWAIT P2, [UR4+0x60], R2 ;  /* 0x00006002ff0075a7 */ /* 0x000f640008040144 */
[----:B-----5:R-:W-:Y:S05]  /*2ad30*/  @!P2 BRA `(.L_x_1048) ;  /* 0x000000280094a947 */ /* 0x020fea0003800000 */
.L_x_1138:
        /* <DEDUP_REMOVED lines=13> */
.L_x_1051:
[----:B--234-:R-:W1:Y:S02]  /*2ae10*/  LDC R4, c[0x0][0x800] ;  /* 0x00020000ff047b82 */ /* 0x01ce640000000800 */
[----:B-1----:R1:W-:Y:S02]  /*2ae20*/  SYNCS.ARRIVE.TRANS64.RED.A0TR RZ, [UR4+0x40], R4 ;  /* 0x00004004ffff79a7 */ /* 0x0023e40008300404 */
.L_x_1050:
[----:B------:R-:W-:Y:S05]  /*2ae30*/  BSYNC B0 ;  /* 0x0000000000007941 */ /* 0x000fea0003800000 */
.L_x_1049:
[----:B------:R-:W-:Y:S05]  /*2ae40*/  @!P1 BRA `(.L_x_1052) ;  /* 0x0000000000049947 */ /* 0x000fea0003800000 */
[----:B------:R-:W-:Y:S01]  /*2ae50*/  BPT.TRAP 0x1 ;  /* 0x000000040000795c */ /* 0x000fe20000300000 */
.L_x_1052:
[----:B------:R-:W-:Y:S01]  /*2ae60*/  SYNCS.ARRIVE.TRANS64.RED.A1T0 RZ, [UR15], RZ ;  /* 0x000000ffffff79a7 */ /* 0x000fe2000810040f */
[----:B------:R-:W-:Y:S05]  /*2ae70*/  @!P1 BRA `(.L_x_1053) ;  /* 0x0000000000049947 */ /* 0x000fea0003800000 */
[----:B------:R-:W-:Y:S01]  /*2ae80*/  BPT.TRAP 0x1 ;  /* 0x000000040000795c */ /* 0x000fe20000300000 */
.L_x_1053:
[----:B------:R-:W5:Y:S02]  /*2ae90*/  SYNCS.PHASECHK.TRANS64.TRYWAIT P2, [UR4+0x68], R2 ;  /* 0x00006802ff0075a7 */ /* 0x000f640008040144 */
[----:B-----5:R-:W-:Y:S05]  /*2aea0*/  @!P2 BRA `(.L_x_1054) ;  /* 0x000000280050a947 */ /* 0x020fea0003800000 */
.L_x_1139:
        /* <DEDUP_REMOVED lines=13> */
.L_x_1057:
[----:B------:R-:W1:Y:S02]  /*2af80*/  LDC R2, c[0x0][0x800] ;  /* 0x00020000ff027b82 */ /* 0x000e640000000800 */
[----:B-1----:R1:W-:Y:S02]  /*2af90*/  SYNCS.ARRIVE.TRANS64.RED.A0TR RZ, [UR4+0x48], R2 ;  /* 0x00004802ffff79a7 */ /* 0x0023e40008300404 */
.L_x_1056:
[----:B------:R-:W-:Y:S05]  /*2afa0*/  BSYNC B0 ;  /* 0x0000000000007941 */ /* 0x000fea0003800000 */
.L_x_1055:
[----:B------:R-:W-:Y:S05]  /*2afb0*/  @!P1 BRA `(.L_x_1058) ;  /* 0x0000000000049947 */ /* 0x000fea0003800000 */
[----:B------:R-:W-:Y:S01]  /*2afc0*/  BPT.TRAP 0x1 ;  /* 0x000000040000795c */ /* 0x000fe20000300000 */
.L_x_1058:
[----:B------:R-:W-:Y:S01]  /*2afd0*/  SYNCS.ARRIVE.TRANS64.RED.A1T0 RZ, [UR5], RZ ;  /* 0x000000ffffff79a7 */ /* 0x000fe20008100405 */
[----:B------:R-:W-:Y:S01]  /*2afe0*/  UIADD3 UR10, UR50, 0xc0, URZ ;  /* 0x000000c0320a7890 */ /* 0x000fe2000fffe03f */
[----:B------:R-:W-:Y:S11]  /*2aff0*/  @!P1 BRA `(.L_x_1059) ;  /* 0x0000000000049947 */ /* 0x000ff60003800000 */
[----:B------:R-:W-:Y:S01]  /*2b000*/  BPT.TRAP 0x1 ;  /* 0x000000040000795c */ /* 0x000fe20000300000 */
.L_x_1059:
[----:B------:R-:W5:Y:S02]  /*2b010*/  SYNCS.PHASECHK.TRANS64.TRYWAIT P2, [UR4+0x50], R3 ;  /* 0x00005003ff0075a7 */ /* 0x000f640008040144 */
[----:B-----5:R-:W-:Y:S05]  /*2b020*/  @!P2 BRA `(.L_x_1060) ;  /* 0x000000280008a947 */ /* 0x020fea0003800000 */
.L_x_1140:
        /* <DEDUP_REMOVED lines=13> */
.L_x_1063:
[----:B------:R-:W1:Y:S02]  /*2b100*/  LDC R2, c[0x0][0x800] ;  /* 0x00020000ff027b82 */ /* 0x000e640000000800 */
[----:B-1----:R1:W-:Y:S02]  /*2b110*/  SYNCS.ARRIVE.TRANS64.RED.A0TR RZ, [UR4+0x30], R2 ;  /* 0x00003002ffff79a7 */ /* 0x0023e40008300404 */
.L_x_1062:
[----:B------:R-:W-:Y:S05]  /*2b120*/  BSYNC B0 ;  /* 0x0000000000007941 */ /* 0x000fea0003800000 */
.L_x_1061:
[----:B------:R-:W-:Y:S05]  /*2b130*/  @!P1 BRA `(.L_x_1064) ;  /* 0x0000000000049947 */ /* 0x000fea0003800000 */
[----:B------:R-:W-:Y:S01]  /*2b140*/  BPT.TRAP 0x1 ;  /* 0x000000040000795c */ /* 0x000fe20000300000 */
.L_x_1064:
[----:B------:R-:W-:Y:S01]  /*2b150*/  SYNCS.ARRIVE.TRANS64.RED.A1T0 RZ, [UR14], RZ ;  /* 0x000000ffffff79a7 */ /* 0x000fe2000810040e */
[----:B------:R-:W-:Y:S05]  /*2b160*/  @!P1 BRA `(.L_x_1065) ;  /* 0x0000000000049947 */ /* 0x000fea0003800000 */
[----:B------:R-:W-:Y:S01]  /*2b170*/  BPT.TRAP 0x1 ;  /* 0x000000040000795c */ /* 0x000fe20000300000 */
.L_x_1065:
[----:B------:R-:W5:Y:S02]  /*2b180*/  SYNCS.PHASECHK.TRANS64.TRYWAIT P2, [UR4+0x58], R3 ;  /* 0x00005803ff0075a7 */ /* 0x000f640008040144 */
[----:B-----5:R-:W-:Y:S05]  /*2b190*/  @!P2 BRA `(.L_x_1066) ;  /* 0x0000002400c4a947 */ /* 0x020fea0003800000 */
.L_x_1141:
        /* <DEDUP_REMOVED lines=13> */
.L_x_1069:
[----:B------:R-:W1:Y:S02]  /*2b270*/  LDC R2, c[0x0][0x800] ;  /* 0x00020000ff027b82 */ /* 0x000e640000000800 */
[----:B-1----:R1:W-:Y:S02]  /*2b280*/  SYNCS.ARRIVE.TRANS64.RED.A0TR RZ, [UR4+0x38], R2 ;  /* 0x00003802ffff79a7 */ /* 0x0023e40008300404 */
.L_x_1068:
[----:B------:R-:W-:Y:S05]  /*2b290*/  BSYNC B0 ;  /* 0x0000000000007941 */ /* 0x000fea0003800000 */
.L_x_1067:
[----:B------:R-:W-:Y:S05]  /*2b2a0*/  @!P1 BRA `(.L_x_1070) ;  /* 0x0000000000049947 */ /* 0x000fea0003800000 */
[----:B------:R-:W-:Y:S01]  /*2b2b0*/  BPT.TRAP 0x1 ;  /* 0x000000040000795c */ /* 0x000fe20000300000 */
.L_x_1070:
[----:B------:R-:W-:Y:S01]  /*2b2c0*/  SYNCS.ARRIVE.TRANS64.RED.A1T0 RZ, [UR13], RZ ;  /* 0x000000ffffff79a7 */ /* 0x000fe2000810040d */
[----:B------:R-:W-:Y:S01]  /*2b2d0*/  UIADD3 UR10, UR50, 0xe0, URZ ;  /* 0x000000e0320a7890 */ /* 0x000fe2000fffe03f */
[----:B------:R-:W-:Y:S11]  /*2b2e0*/  @!P1 BRA `(.L_x_1071) ;  /* 0x0000000000049947 */ /* 0x000ff60003800000 */
[----:B------:R-:W-:Y:S01]  /*2b2f0*/  BPT.TRAP 0x1 ;  /* 0x000000040000795c */ /* 0x000fe20000300000 */
.L_x_1071:
[----:B------:R-:W5:Y:S02]  /*2b300*/  SYNCS.PHASECHK.TRANS64.TRYWAIT P2, [UR4+0x60], R3 ;  /* 0x00006003ff0075a7 */ /* 0x000f640008040144 */
[----:B-----5:R-:W-:Y:S05]  /*2b310*/  @!P2 BRA `(.L_x_1072) ;  /* 0x00000024007ca947 */ /* 0x020fea0003800000 */
.L_x_1142:
        /* <DEDUP_REMOVED lines=13> */
.L_x_1075:
[----:B------:R-:W1:Y:S02]  /*2b3f0*/  LDC R2, c[0x0][0x800] ;  /* 0x00020000ff027b82 */ /* 0x000e640000000800 */
[----:B-1----:R1:W-:Y:S02]  /*2b400*/  SYNCS.ARRIVE.TRANS64.RED.A0TR RZ, [UR4+0x40], R2 ;  /* 0x00004002ffff79a7 */ /* 0x0023e40008300404 */
.L_x_1074:
[----:B------:R-:W-:Y:S05]  /*2b410*/  BSYNC B0 ;  /* 0x0000000000007941 */ /* 0x000fea0003800000 */
.L_x_1073:
[----:B------:R-:W-:Y:S05]  /*2b420*/  @!P1 BRA `(.L_x_1076) ;  /* 0x0000000000049947 */ /* 0x000fea0003800000 */
[----:B------:R-:W-:Y:S01]  /*2b430*/  BPT.TRAP 0x1 ;  /* 0x000000040000795c */ /* 0x000fe20000300000 */
.L_x_1076:
[----:B------:R-:W-:Y:S01]  /*2b440*/  SYNCS.ARRIVE.TRANS64.RED.A1T0 RZ, [UR15], RZ ;  /* 0x000000ffffff79a7 */ /* 0x000fe2000810040f */
[----:B------:R-:W-:Y:S05]  /*2b450*/  @!P1 BRA `(.L_x_1077) ;  /* 0x0000000000049947 */ /* 0x000fea0003800000 */
[----:B------:R-:W-:Y:S01]  /*2b460*/  BPT.TRAP 0x1 ;  /* 0x000000040000795c */ /* 0x000fe20000300000 */
.L_x_1077:
[----:B------:R-:W5:Y:S02]  /*2b470*/  SYNCS.PHASECHK.TRANS64.TRYWAIT P2, [UR4+0x68], R3 ;  /* 0x00006803ff0075a7 */ /* 0x000f640008040144 */
[----:B-----5:R-:W-:Y:S05]  /*2b480*/  @!P2 BRA `(.L_x_1078) ;  /* 0x000000240038a947 */ /* 0x020fea0003800000 */
.L_x_1143:
        /* <DEDUP_REMOVED lines=13> */
.L_x_1081:
[----:B------:R-:W1:Y:S02]  /*2b560*/  LDC R2, c[0x0][0x800] ;  /* 0x00020000ff027b82 */ /* 0x000e640000000800 */
[----:B-1----:R1:W-:Y:S02]  /*2b570*/  SYNCS.ARRIVE.TRANS64.RED.A0TR RZ, [UR4+0x48], R2 ;  /* 0x00004802ffff79a7 */ /* 0x0023e40008300404 */
.L_x_1080:
[----:B------:R-:W-:Y:S05]  /*2b580*/  BSYNC B0 ;  /* 0x0000000000007941 */ /* 0x000fea0003800000 */
.L_x_1079:
[----:B------:R-:W-:Y:S05]  /*2b590*/  @!P1 BRA `(.L_x_1082) ;  /* 0x0000000000049947 */ /* 0x000fea0003800000 */
[----:B------:R-:W-:Y:S01]  /*2b5a0*/  BPT.TRAP 0x1 ;  /* 0x000000040000795c */ /* 0x000fe20000300000 */
.L_x_1082:
[----:B------:R-:W5:Y:S01]  /*2b5b0*/  LDL.LU R15, [R1+0x204] ;  /* 0x00020400010f7983 */ /* 0x000f620000300800 */
[----:B------:R-:W-:Y:S03]  /*2b5c0*/  SYNCS.ARRIVE.TRANS64.RED.A1T0 RZ, [UR5], RZ ;  /* 0x000000ffffff79a7 */ /* 0x000fe60008100405 */
[----:B------:R-:W5:Y:S01]  /*2b5d0*/  LDL.LU R12, [R1+0x200] ;  /* 0x00020000010c7983 */ /* 0x000f620000300800 */
[----:B-1234-:R-:W-:Y:S02]  /*2b5e0*/  PRMT R4, RZ, 0x7610, R4 ;  /* 0x00007610ff047816 */ /* 0x01efe40000000004 */
[----:B------:R-:W-:Y:S02]  /*2b5f0*/  MOV R3, 0xffffffff ;  /* 0xffffffff00037802 */ /* 0x000fe40000000f00 */
[----:B------:R-:W-:Y:S02]  /*2b600*/  MOV R2, 0xffffffff ;  /* 0xffffffff00027802 */ /* 0x000fe40000000f00 */
[----:B------:R-:W-:-:S02]  /*2b610*/  MOV R10, 0xffffffff ;  /* 0xffffffff000a7802 */ /* 0x000fc40000000f00 */
[----:B-----5:R-:W-:-:S04]  /*2b620*/  IADD3 R12, P0, R12, UR54, RZ ;  /* 0x000000360c0c7c10 */ /* 0x020fc8000ff1e0ff */
[----:B------:R-:W-:Y:S01]  /*2b630*/  IADD3.X R15, R15, UR53, RZ, P0, !PT ;  /* 0x000000350f0f7c10 */ /* 0x000fe200087fe4ff */
[----:B------:R1:W-:Y:S01]  /*2b640*/  STL [R1+0x200], R12 ;  /* 0x0002000c01007387 */ /* 0x0003e20000100800 */
[----:B------:R-:W-:-:S03]  /*2b650*/  ISETP.GE.U32.AND P0, PT, R12, UR30, PT ;  /* 0x0000001e0c007c0c */ /* 0x000fc6000bf06070 */
[----:B------:R1:W-:Y:S01]  /*2b660*/  STL [R1+0x204], R15 ;  /* 0x0002040f01007387 */ /* 0x0003e20000100800 */
[----:B------:R-:W-:-:S13]  /*2b670*/  ISETP.GE.U32.AND.EX P0, PT, R15, UR31, PT, P0 ;  /* 0x0000001f0f007c0c */ /* 0x000fda000bf06100 */
[----:B-1----:R-:W-:Y:S05]  /*2b680*/  @P0 BRA `(.L_x_1083) ;  /* 0x0000000400580947 */ /* 0x002fea0003800000 */
[----:B------:R-:W1:Y:S01]  /*2b690*/  S2R R7, SR_CTAID.X ;  /* 0x0000000000077919 */ /* 0x000e620000002500 */
[----:B------:R-:W2:Y:S01]  /*2b6a0*/  LDC R13, c[0x0][0x904] ;  /* 0x00024100ff0d7b82 */ /* 0x000ea20000000800 */
[----:B------:R-:W-:Y:S01]  /*2b6b0*/  ULDC UR4, c[0x0][0x150] ;  /* 0x0000540000047ab9 */ /* 0x000fe20000000800 */
[----:B------:R-:W3:Y:S06]  /*2b6c0*/  S2R R2, SR_CTAID.Y ;  /* 0x0000000000027919 */ /* 0x000eec0000002600 */
[----:B------:R-:W4:Y:S08]  /*2b6d0*/  LDC R4, c[0x0][0x144] ;  /* 0x00005100ff047b82 */ /* 0x000f300000000800 */
[----:B------:R-:W5:Y:S08]  /*2b6e0*/  LDC R11, c[0x0][0x148] ;  /* 0x00005200ff0b7b82 */ /* 0x000f700000000800 */
[----:B------:R-:W4:Y:S01]  /*2b6f0*/  LDC.64 R8, c[0x0][0x8d0] ;  /* 0x00023400ff087b82 */ /* 0x000f220000000a00 */
[----:B--2---:R-:W-:-:S02]  /*2b700*/  ISETP.NE.AND P2, PT, R13, 0x1, PT ;  /* 0x000000010d00780c */ /* 0x004fc40003f45270 */
[----:B-1----:R-:W-:Y:S02]  /*2b710*/  I2FP.F32.U32 R3, R7 ;  /* 0x0000000700037245 */ /* 0x002fe40000201000 */
[----:B---3--:R-:W-:-:S03]  /*2b720*/  I2FP.F32.U32 R5, R2 ;  /* 0x0000000200057245 */ /* 0x008fc60000201000 */
[----:B------:R-:W-:Y:S01]  /*2b730*/  FMUL R3, R3, UR4 ;  /* 0x0000000403037c20 */ /* 0x000fe20008400000 */
[----:B------:R-:W-:Y:S02]  /*2b740*/  ULDC UR4, c[0x0][0x154] ;  /* 0x0000550000047ab9 */ /* 0x000fe40000000800 */
[----:B------:R-:W-:-:S03]  /*2b750*/  FMUL R10, R5, UR4 ;  /* 0x00000004050a7c20 */ /* 0x000fc60008400000 */
[----:B------:R-:W1:Y:S01]  /*2b760*/  F2I.U32.TRUNC.NTZ R3, R3 ;  /* 0x0000000300037305 */ /* 0x000e62000020f000 */
[----:B----4-:R-:W-:-:S07]  /*2b770*/  ISETP.NE.U32.AND P0, PT, R8, RZ, PT ;  /* 0x000000ff0800720c */ /* 0x010fce0003f05070 */
[----:B------:R-:W2:Y:S01]  /*2b780*/  F2I.U32.TRUNC.NTZ R10, R10 ;  /* 0x0000000a000a7305 */ /* 0x000ea2000020f000 */
[----:B------:R-:W-:Y:S02]  /*2b790*/  ISETP.NE.AND.EX P0, PT, R9, RZ, PT, P0 ;  /* 0x000000ff0900720c */ /* 0x000fe40003f05300 */
[----:B-1----:R-:W-:Y:S02]  /*2b7a0*/  IADD3 R5, -R3, RZ, RZ ;  /* 0x000000ff03057210 */ /* 0x002fe40007ffe1ff */
[----:B------:R-:W-:-:S03]  /*2b7b0*/  MOV R3, R15 ;  /* 0x0000000f00037202 */ /* 0x000fc60000000f00 */
[----:B------:R-:W-:Y:S01]  /*2b7c0*/  IMAD R7, R4, R5, R7 ;  /* 0x0000000504077224 */ /* 0x000fe200078e0207 */
[----:B--2---:R-:W-:-:S05]  /*2b7d0*/  IADD3 R4, -R10, RZ, RZ ;  /* 0x000000ff0a047210 */ /* 0x004fca0007ffe1ff */
[----:B-----5:R-:W-:Y:S01]  /*2b7e0*/  @P2 IMAD R7, R11, R4, R2 ;  /* 0x000000040b072224 */ /* 0x020fe200078e0202 */
[----:B------:R-:W-:Y:S01]  /*2b7f0*/  MOV R2, R12 ;  /* 0x0000000c00027202 */ /* 0x000fe20000000f00 */
[----:B------:R-:W1:Y:S01]  /*2b800*/  LDC R11, c[0x0][0x8d8] ;  /* 0x00023600ff0b7b82 */ /* 0x000e620000000800 */
[----:B------:R-:W-:Y:S05]  /*2b810*/  @!P0 BRA `(.L_x_1084) ;  /* 0x0000000000288947 */ /* 0x000fea0003800000 */
[----:B------:R-:W2:Y:S02]  /*2b820*/  LDC R2, c[0x0][0x8dc] ;  /* 0x00023700ff027b82 */ /* 0x000ea40000000800 */
[----:B--2---:R-:W-:-:S05]  /*2b830*/  IADD3 R3, P0, R12, R2, RZ ;  /* 0x000000020c037210 */ /* 0x004fca0007f1e0ff */
[----:B------:R-:W-:-:S04]  /*2b840*/  IMAD.X R13, RZ, RZ, R15, P0 ;  /* 0x000000ffff0d7224 */ /* 0x000fc800000e060f */
[----:B------:R-:W-:-:S04]  /*2b850*/  IMAD.WIDE.U32 R4, R13, R8, RZ ;  /* 0x000000080d047225 */ /* 0x000fc800078e00ff */
[----:B------:R-:W-:-:S04]  /*2b860*/  IMAD.WIDE.U32 R4, P0, R3, R9, R4 ;  /* 0x0000000903047225 */ /* 0x000fc80007800004 */
[----:B------:R-:W-:Y:S01]  /*2b870*/  IMAD.WIDE.U32 R2, R3, R8, RZ ;  /* 0x0000000803027225 */ /* 0x000fe200078e00ff */
[----:B------:R-:W-:-:S04]  /*2b880*/  MOV R2, R5 ;  /* 0x0000000500027202 */ /* 0x000fc80000000f00 */
[----:B------:R-:W-:Y:S02]  /*2b890*/  IADD3 RZ, P1, R3, R4, RZ ;  /* 0x0000000403ff7210 */ /* 0x000fe40007f3e0ff */
[----:B------:R-:W-:-:S03]  /*2b8a0*/  IADD3.X R3, RZ, RZ, RZ, P0, !PT ;  /* 0x000000ffff037210 */ /* 0x000fc600007fe4ff */
[----:B------:R-:W-:-:S08]  /*2b8b0*/  IMAD.WIDE.U32.X R2, R13, R9, R2, P1 ;  /* 0x000000090d027225 */ /* 0x000fd000008e0402 */
.L_x_1084:
[----:B------:R-:W2:Y:S01]  /*2b8c0*/  LDC.64 R4, c[0x0][0x8c8] ;  /* 0x00023200ff047b82 */ /* 0x000ea20000000a00 */
[-CC-:B-1----:R-:W-:Y:S02]  /*2b8d0*/  SHF.R.U64 R10, R2, R11.reuse, R3.reuse ;  /* 0x0000000b020a7219 */ /* 0x182fe40000001203 */
[----:B------:R-:W-:Y:S02]  /*2b8e0*/  SHF.R.U32.HI R11, RZ, R11, R3 ;  /* 0x0000000bff0b7219 */ /* 0x000fe40000011603 */
[----:B------:R-:W-:Y:S02]  /*2b8f0*/  IADD3 R9, P0, RZ, -R10, RZ ;  /* 0x8000000aff097210 */ /* 0x000fe40007f1e0ff */
[----:B------:R-:W-:Y:S02]  /*2b900*/  MOV R3, R15 ;  /* 0x0000000f00037202 */ /* 0x000fe40000000f00 */
[----:B------:R-:W-:-:S05]  /*2b910*/  IADD3.X R11, RZ, ~R11, RZ, P0, !PT ;  /* 0x8000000bff0b7210 */ /* 0x000fca00007fe4ff */
[----:B--2---:R-:W-:-:S04]  /*2b920*/  IMAD R2, R11, R4, RZ ;  /* 0x000000040b027224 */ /* 0x004fc800078e02ff */
[C---:B------:R-:W-:Y:S01]  /*2b930*/  IMAD R11, R9.reuse, R5, R2 ;  /* 0x00000005090b7224 */ /* 0x040fe200078e0202 */
[----:B------:R-:W-:Y:S01]  /*2b940*/  MOV R2, R12 ;  /* 0x0000000c00027202 */ /* 0x000fe20000000f00 */
[----:B------:R-:W1:Y:S04]  /*2b950*/  LDC R5, c[0x0][0x900] ;  /* 0x00024000ff057b82 */ /* 0x000e680000000800 */
[----:B------:R-:W-:-:S04]  /*2b960*/  IMAD.WIDE.U32 R2, R9, R4, R2 ;  /* 0x0000000409027225 */ /* 0x000fc800078e0002 */
[----:B------:R-:W2:Y:S01]  /*2b970*/  LDC.64 R8, c[0x0][0x8e8] ;  /* 0x00023a00ff087b82 */ /* 0x000ea20000000a00 */
[----:B------:R-:W-:-:S07]  /*2b980*/  IADD3 R3, R3, R11, RZ ;  /* 0x0000000b03037210 */ /* 0x000fce0007ffe0ff */
[----:B------:R-:W3:Y:S08]  /*2b990*/  LDC R12, c[0x0][0x8c0] ;  /* 0x00023000ff0c7b82 */ /* 0x000ef00000000800 */
[----:B------:R-:W4:Y:S01]  /*2b9a0*/  LDC R4, c[0x0][0x8b0] ;  /* 0x00022c00ff047b82 */ /* 0x000f220000000800 */
[----:B--2---:R-:W-:-:S04]  /*2b9b0*/  ISETP.NE.U32.AND P0, PT, R8, RZ, PT ;  /* 0x000000ff0800720c */ /* 0x004fc80003f05070 */
[----:B------:R-:W-:Y:S02]  /*2b9c0*/  ISETP.NE.AND.EX P0, PT, R9, RZ, PT, P0 ;  /* 0x000000ff0900720c */ /* 0x000fe40003f05300 */
[-CC-:B---3--:R-:W-:Y:S02]  /*2b9d0*/  SHF.R.U64 R11, R2, R12.reuse, R3.reuse ;  /* 0x0000000c020b7219 */ /* 0x188fe40000001203 */
[----:B------:R-:W-:-:S04]  /*2b9e0*/  SHF.R.U32.HI R3, RZ, R12, R3 ;  /* 0x0000000cff037219 */ /* 0x000fc80000011603 */
[-CC-:B----4-:R-:W-:Y:S02]  /*2b9f0*/  SHF.R.U64 R12, R11, R4.reuse, R3.reuse ;  /* 0x000000040b0c7219 */ /* 0x190fe40000001203 */
[----:B------:R-:W-:-:S04]  /*2ba00*/  SHF.R.U32.HI R4, RZ, R4, R3 ;  /* 0x00000004ff047219 */ /* 0x000fc80000011603 */
[-CC-:B-1----:R-:W-:Y:S02]  /*2ba10*/  SHF.R.U64 R13, R12, R5.reuse, R4.reuse ;  /* 0x000000050c0d7219 */ /* 0x182fe40000001204 */
[----:B------:R-:W-:Y:S02]  /*2ba20*/  SHF.R.U32.HI R4, RZ, R5, R4 ;  /* 0x00000005ff047219 */ /* 0x000fe40000011604 */
[----:B------:R-:W-:Y:S02]  /*2ba30*/  MOV R2, R13 ;  /* 0x0000000d00027202 */ /* 0x000fe40000000f00 */
[----:B------:R-:W-:Y:S01]  /*2ba40*/  MOV R3, R4 ;  /* 0x0000000400037202 */ /* 0x000fe20000000f00 */
[----:B------:R-:W-:Y:S06]  /*2ba50*/  @!P0 BRA `(.L_x_1085) ;  /* 0x0000000000288947 */ /* 0x000fec0003800000 */
[----:B------:R-:W1:Y:S02]  /*2ba60*/  LDC R2, c[0x0][0x8f4] ;  /* 0x00023d00ff027b82 */ /* 0x000e640000000800 */
[----:B-1----:R-:W-:-:S04]  /*2ba70*/  IADD3 R3, P0, R13, R2, RZ ;  /* 0x000000020d037210 */ /* 0x002fc80007f1e0ff */
[----:B------:R-:W-:-:S05]  /*2ba80*/  IADD3.X R15, RZ, R4, RZ, P0, !PT ;  /* 0x00000004ff0f7210 */ /* 0x000fca00007fe4ff */
[----:B------:R-:W-:-:S04]  /*2ba90*/  IMAD.WIDE.U32 R4, R15, R8, RZ ;  /* 0x000000080f047225 */ /* 0x000fc800078e00ff */
[----:B------:R-:W-:-:S04]  /*2baa0*/  IMAD.WIDE.U32 R4, P0, R3, R9, R4 ;  /* 0x0000000903047225 */ /* 0x000fc80007800004 */
[----:B------:R-:W-:Y:S01]  /*2bab0*/  IMAD.WIDE.U32 R2, R3, R8, RZ ;  /* 0x0000000803027225 */ /* 0x000fe200078e00ff */
[----:B------:R-:W-:-:S04]  /*2bac0*/  MOV R2, R5 ;  /* 0x0000000500027202 */ /* 0x000fc80000000f00 */
[----:B------:R-:W-:Y:S02]  /*2bad0*/  IADD3 RZ, P1, R3, R4, RZ ;  /* 0x0000000403ff7210 */ /* 0x000fe40007f3e0ff */
[----:B------:R-:W-:-:S03]  /*2bae0*/  IADD3.X R3, RZ, RZ, RZ, P0, !PT ;  /* 0x000000ffff037210 */ /* 0x000fc600007fe4ff */
[----:B------:R-:W-:-:S08]  /*2baf0*/  IMAD.WIDE.U32.X R2, R15, R9, R2, P1 ;  /* 0x000000090f027225 */ /* 0x000fd000008e0402 */
.L_x_1085:
[----:B------:R-:W1:Y:S08]  /*2bb00*/  LDC R4, c[0x0][0x8f0] ;  /* 0x00023c00ff047b82 */ /* 0x000e700000000800 */
[----:B------:R-:W2:Y:S08]  /*2bb10*/  LDC R5, c[0x0][0x8e0] ;  /* 0x00023800ff057b82 */ /* 0x000eb00000000800 */
[----:B------:R-:W3:Y:S01]  /*2bb20*/  LDC R9, c[0x0][0x8b8] ;  /* 0x00022e00ff097b82 */ /* 0x000ee20000000800 */
[----:B-1----:R-:W-:-:S07]  /*2bb30*/  SHF.R.U64 R4, R2, R4, R3 ;  /* 0x0000000402047219 */ /* 0x002fce0000001203 */
[----:B------:R-:W1:Y:S01]  /*2bb40*/  LDC R2, c[0x0][0x8a8] ;  /* 0x00022a00ff027b82 */ /* 0x000e620000000800 */
[----:B------:R-:W-:-:S05]  /*2bb50*/  LOP3.LUT R3, R12, R14, RZ, 0xc0, !PT ;  /* 0x0000000e0c037212 */ /* 0x000fca00078ec0ff */
[----:B------:R-:W-:Y:S01]  /*2bb60*/  IMAD R8, R16, R4, R3 ;  /* 0x0000000410087224 */ /* 0x000fe200078e0203 */
[----:B------:R-:W-:-:S05]  /*2bb70*/  IADD3 R4, -R4, RZ, RZ ;  /* 0x000000ff04047210 */ /* 0x000fca0007ffe1ff */
[----:B--2---:R-:W-:Y:S01]  /*2bb80*/  IMAD R13, R4, R5, R13 ;  /* 0x00000005040d7224 */ /* 0x004fe200078e020d */
[----:B------:R-:W-:Y:S01]  /*2bb90*/  LOP3.LUT R4, R11, R17, RZ, 0xc0, !PT ;  /* 0x000000110b047212 */ /* 0x000fe200078ec0ff */
[----:B---3--:R-:W-:-:S04]  /*2bba0*/  IMAD R7, R8, R9, R7 ;  /* 0x0000000908077224 */ /* 0x008fc800078e0207 */
[----:B-1----:R-:W-:-:S05]  /*2bbb0*/  IMAD R4, R13, R2, R4 ;  /* 0x000000020d047224 */ /* 0x002fca00078e0204 */
[----:B------:R-:W-:Y:S02]  /*2bbc0*/  SEL R2, R4, R7, !P2 ;  /* 0x0000000704027207 */ /* 0x000fe40005000000 */
[----:B------:R-:W-:Y:S02]  /*2bbd0*/  SEL R3, R7, R4, !P2 ;  /* 0x0000000407037207 */ /* 0x000fe40005000000 */
[----:B------:R-:W-:-:S07]  /*2bbe0*/  MOV R4, 0x1 ;  /* 0x0000000100047802 */ /* 0x000fce0000000f00 */
.L_x_1083:
[----:B------:R-:W-:-:S13]  /*2bbf0*/  LOP3.LUT P0, RZ, R4, 0xff, RZ, 0xc0, !PT ;  /* 0x000000ff04ff7812 */ /* 0x000fda000780c0ff */
[----:B------:R-:W-:Y:S05]  /*2bc00*/  @P0 BRA `(.L_x_1086) ;  /* 0xffffffdc00e40947 */ /* 0x000fea000383ffff */
.L_x_982:
[----:B------:R-:W-:-:S13]  /*2bc10*/  ELECT P0, URZ, PT ;  /* 0x00000000003f782f */ /* 0x000fda0003800000 */
[----:B------:R-:W-:Y:S05]  /*2bc20*/  @!P0 BRA `(.L_x_14) ;  /* 0x0000001000588947 */ /* 0x000fea0003800000 */
[----:B------:R-:W-:-:S06]  /*2bc30*/  ULOP3.LUT UR4, UR59, 0x2, URZ, 0xfc, !UPT ;  /* 0x000000023b047892 */ /* 0x000fcc000f8efc3f */
[----:B------:R-:W-:-:S04]  /*2bc40*/  MOV R0, UR4 ;  /* 0x0000000400007c02 */ /* 0x000fc80008000f00 */
[----:B------:R-:W-:-:S13]  /*2bc50*/  ISETP.NE.AND P1, PT, R0, 0x3, PT ;  /* 0x000000030000780c */ /* 0x000fda0003f25270 */
[----:B------:R-:W-:Y:S05]  /*2bc60*/  @!P1 BRA `(.L_x_1087) ;  /* 0x0000000000049947 */ /* 0x000fea0003800000 */
[----:B--2---:R-:W-:Y:S01]  /*2bc70*/  BPT.TRAP 0x1 ;  /* 0x000000040000795c */ /* 0x004fe20000300000 */
.L_x_1087:
[----:B------:R-:W-:Y:S02]  /*2bc80*/  MOV R0, 0x400 ;  /* 0x0000040000007802 */ /* 0x000fe40000000f00 */
[----:B--2---:R-:W-:Y:S02]  /*2bc90*/  MOV R3, UR45 ;  /* 0x0000002d00037c02 */ /* 0x004fe40008000f00 */
[----:B------:R-:W-:Y:S02]  /*2bca0*/  MOV R2, 0x1 ;  /* 0x0000000100027802 */ /* 0x000fe40000000f00 */
[----:B------:R-:W-:Y:S02]  /*2bcb0*/  LEA R0, R3, R0, 0x18 ;  /* 0x0000000003007211 */ /* 0x000fe400078ec0ff */
[----:B------:R-:W-:-:S04]  /*2bcc0*/  SHF.L.U32 R3, R2, 0x1f, RZ ;  /* 0x0000001f02037819 */ /* 0x000fc800000006ff */
[----:B------:R-:W2:Y:S02]  /*2bcd0*/  SYNCS.PHASECHK.TRANS64.TRYWAIT P0, [R0+URZ+0x50], R3 ;  /* 0x00005003000075a7 */ /* 0x000ea4000800017f */
[----:B--2---:R-:W-:Y:S05]  /*2bce0*/  @!P0 BRA `(.L_x_1088) ;  /* 0x0000001c00388947 */ /* 0x004fea0003800000 */
.L_x_1144:
[----:B------:R-:W-:Y:S05]  /*2bcf0*/  @!P1 BRA `(.L_x_1089) ;  /* 0x0000000000049947 */ /* 0x000fea0003800000 */
[----:B------:R-:W-:Y:S01]  /*2bd00*/  BPT.TRAP 0x1 ;  /* 0x000000040000795c */ /* 0x000fe20000300000 */
.L_x_1089:
[----:B------:R-:W4:Y:S02]  /*2bd10*/  SYNCS.PHASECHK.TRANS64.TRYWAIT P0, [R0+URZ+0x58], R3 ;  /* 0x00005803000075a7 */ /* 0x000f24000800017f */
[----:B----4-:R-:W-:Y:S05]  /*2bd20*/  @!P0 BRA `(.L_x_1090) ;  /* 0x0000001c003c8947 */ /* 0x010fea0003800000 */
.L_x_1145:
[----:B------:R-:W-:Y:S05]  /*2bd30*/  @!P1 BRA `(.L_x_1091) ;  /* 0x0000000000049947 */ /* 0x000fea0003800000 */
[----:B------:R-:W-:Y:S01]  /*2bd40*/  BPT.TRAP 0x1 ;  /* 0x000000040000795c */ /* 0x000fe20000300000 */
.L_x_1091:
[----:B------:R-:W1:Y:S02]  /*2bd50*/  SYNCS.PHASECHK.TRANS64.TRYWAIT P0, [R0+URZ+0x60], R3 ;  /* 0x00006003000075a7 */ /* 0x000e64000800017f */
[----:B-1----:R-:W-:Y:S05]  /*2bd60*/  @!P0 BRA `(.L_x_1092) ;  /* 0x0000001c00408947 */ /* 0x002fea0003800000 */
.L_x_1146:
[----:B------:R-:W-:Y:S05]  /*2bd70*/  @!P1 BRA `(.L_x_1093) ;  /* 0x0000000000049947 */ /* 0x000fea0003800000 */
[----:B------:R-:W-:Y:S01]  /*2bd80*/  BPT.TRAP 0x1 ;  /* 0x000000040000795c */ /* 0x000fe20000300000 */
.L_x_1093:
[----:B--2-4-:R-:W-:-:S04]  /*2bd90*/  MOV R3, 0x1 ;  /* 0x0000000100037802 */ /* 0x014fc80000000f00 */
[----:B------:R-:W-:-:S07]  /*2bda0*/  SHF.L.U32 R3, R3, 0x1f, RZ ;  /* 0x0000001f03037819 */ /* 0x000fce00000006ff */
.L_x_1094:
[----:B-1----:R1:W2:Y:S02]  /*2bdb0*/  SYNCS.PHASECHK.TRANS64.TRYWAIT P0, [R0+URZ+0x68], R3 ;  /* 0x00006803000075a7 */ /* 0x0022a4000800017f */
[----:B--2---:R-:W-:Y:S05]  /*2bdc0*/  @!P0 NANOSLEEP.SYNCS 0x989680 ;  /* 0x009896800000895d */ /* 0x004fea0003900000 */
[----:B------:R-:W2:Y:S02]  /*2bdd0*/  @!P0 SYNCS.PHASECHK.TRANS64 P0, [R0+URZ+0x68], R3 ;  /* 0x00006803000085a7 */ /* 0x000ea4000800007f */
[----:B--2---:R-:W-:Y:S05]  /*2bde0*/  @P0 BRA `(.L_x_14) ;  /* 0x0000000c00e80947 */ /* 0x004fea0003800000 */
[----:B------:R-:W-:Y:S05]  /*2bdf0*/  BRA `(.L_x_1094) ;  /* 0xfffffffc00ec7947 */ /* 0x000fea000383ffff */
.L_x_977:
[----:B------:R-:W-:Y:S01]  /*2be00*/  LOP3.LUT P0, RZ, R6, 0xff, RZ, 0xc0, !PT ;  /* 0x000000ff06ff7812 */ /* 0x000fe2000780c0ff */
[----:B------:R-:W-:Y:S01]  /*2be10*/  IMAD.MOV.U32 R7, RZ, RZ, RZ ;  /* 0x000000ffff077224 */ /* 0x000fe200078e00ff */
[----:B------:R-:W-:-:S11]  /*2be20*/  MOV R0, 0x1 ;  /* 0x0000000100007802 */ /* 0x000fd60000000f00 */
[----:B------:R-:W-:Y:S05]  /*2be30*/  @!P0 BRA `(.L_x_1095) ;  /* 0x0000000c00408947 */ /* 0x000fea0003800000 */
[----:B------:R-:W1:Y:S01]  /*2be40*/  LDC R0, c[0x0][0x28c] ;  /* 0x0000a300ff007b82 */ /* 0x000e620000000800 */
[----:B------:R-:W-:Y:S01]  /*2be50*/  ULDC UR7, c[0x0][0x900] ;  /* 0x0002400000077ab9 */ /* 0x000fe20000000800 */
[----:B------:R-:W-:Y:S01]  /*2be60*/  UMOV UR8, 0xffffffff ;  /* 0xffffffff00087882 */ /* 0x000fe20000000000 */
[----:B------:R-:W-:Y:S01]  /*2be70*/  BSSY B0, `(.L_x_1095) ;  /* 0x00000cc000007945 */ /* 0x000fe20003800000 */
[----:B--2---:R-:W-:Y:S01]  /*2be80*/  USHF.L.U32 UR4, UR45, 0x7, URZ ;  /* 0x000000072d047899 */ /* 0x004fe2000800063f */
[----:B------:R-:W-:Y:S01]  /*2be90*/  MOV R9, 0x1 ;  /* 0x0000000100097802 */ /* 0x000fe20000000f00 */
[----:B------:R-:W-:Y:S01]  /*2bea0*/  USHF.L.U32 UR5, UR45, 0xd, URZ ;  /* 0x0000000d2d057899 */ /* 0x000fe2000800063f */
[----:B------:R-:W-:Y:S01]  /*2beb0*/  MOV R7, RZ ;  /* 0x000000ff00077202 */ /* 0x000fe20000000f00 */
[----:B------:R-:W-:Y:S01]  /*2bec0*/  USHF.L.U32 UR8, UR8, UR7, URZ ;  /* 0x0000000708087299 */ /* 0x000fe2000800063f */
[----:B------:R-:W-:Y:S01]  /*2bed0*/  ULDC UR6, c[0x0][0x8a8] ;  /* 0x00022a0000067ab9 */ /* 0x000fe20000000800 */
[----:B------:R-:W-:Y:S01]  /*2bee0*/  UMOV UR9, 0x1 ;  /* 0x0000000100097882 */ /* 0x000fe20000000000 */
[----:B------:R-:W-:-:S02]  /*2bef0*/  ULOP3.LUT UR21, UR37, 0x2, URZ, 0xfc, !UPT ;  /* 0x0000000225157892 */ /* 0x000fc4000f8efc3f */
[----:B------:R-:W-:Y:S02]  /*2bf00*/  ULOP3.LUT UR4, UR4, 0x80, URZ, 0xc0, !UPT ;  /* 0x0000008004047892 */ /* 0x000fe4000f8ec03f */
[----:B------:R-:W-:Y:S02]  /*2bf10*/  ULOP3.LUT UR5, UR5, 0x2000, URZ, 0xc0, !UPT ;  /* 0x0000200005057892 */ /* 0x000fe4000f8ec03f */
[----:B------:R-:W-:Y:S02]  /*2bf20*/  UIADD3 UR6, UR6, -0x1, URZ ;  /* 0xffffffff06067890 */ /* 0x000fe4000fffe03f */
[----:B------:R-:W-:Y:S02]  /*2bf30*/  USHF.L.U32 UR7, UR9, UR7, URZ ;  /* 0x0000000709077299 */ /* 0x000fe4000800063f */
[----:B------:R-:W-:Y:S01]  /*2bf40*/  ULOP3.LUT UR13, URZ, UR8, URZ, 0x33, !UPT ;  /* 0x000000083f0d7292 */ /* 0x000fe2000f8e333f */
[----:B-1----:R-:W-:Y:S01]  /*2bf50*/  IADD3 R0, R0, 0x3f, RZ ;  /* 0x0000003f00007810 */ /* 0x002fe20007ffe0ff */
[----:B------:R-:W-:-:S03]  /*2bf60*/  ULDC.64 UR22, c[0x0][0x198] ;  /* 0x0000660000167ab9 */ /* 0x000fc60000000a00 */
[----:B------:R-:W-:-:S04]  /*2bf70*/  SHF.R.S32.HI R5, RZ, 0x1f, R0 ;  /* 0x0000001fff057819 */ /* 0x000fc80000011400 */
[----:B------:R-:W-:Y:S02]  /*2bf80*/  LEA.HI R5, R5, R0, RZ, 0x6 ;  /* 0x0000000005057211 */ /* 0x000fe400078f30ff */
[----:B------:R-:W-:Y:S02]  /*2bf90*/  MOV R0, 0x1 ;  /* 0x0000000100007802 */ /* 0x000fe40000000f00 */
[----:B------:R-:W-:-:S04]  /*2bfa0*/  SHF.R.S32.HI R6, RZ, 0x6, R5 ;  /* 0x00000006ff067819 */ /* 0x000fc80000011405 */
[----:B------:R-:W-:-:S07]  /*2bfb0*/  IADD3 R16, R6, 0x1, RZ ;  /* 0x0000000106107810 */ /* 0x000fce0007ffe0ff */
.L_x_1106:
[----:B------:R-:W-:-:S03]  /*2bfc0*/  UMOV UR8, 0xffffffff ;  /* 0xffffffff00087882 */ /* 0x000fc60000000000 */
[----:B------:R-:W-:Y:S05]  /*2bfd0*/  BRA.DIV UR8, `(.L_x_1096) ;  /* 0x0000001a08b87947 */ /* 0x000fea000b800000 */
[----:B------:R-:W-:-:S13]  /*2bfe0*/  ELECT P6, URZ, PT ;  /* 0x00000000003f782f */ /* 0x000fda00038c0000 */
.L_x_1149:
[----:B------:R-:W1:Y:S01]  /*2bff0*/  LDC R4, c[0x0][0x28c] ;  /* 0x0000a300ff047b82 */ /* 0x000e620000000800 */
[----:B------:R-:W-:Y:S01]  /*2c000*/  BSSY B1, `(.L_x_1097) ;  /* 0x000003a000017945 */ /* 0x000fe20003800000 */
[----:B-1----:R-:W-:-:S13]  /*2c010*/  ISETP.LT.OR P6, PT, R4, 0x1, !P6 ;  /* 0x000000010400780c */ /* 0x002fda00077c1670 */
[----:B------:R-:W-:Y:S05]  /*2c020*/  @P6 BRA `(.L_x_1098) ;  /* 0x0000000000dc6947 */ /* 0x000fea0003800000 */
[----:B------:R-:W-:Y:S02]  /*2c030*/  SHF.L.U32 R5, R3, 0x8, RZ ;  /* 0x0000000803057819 */ /* 0x000fe400000006ff */
[----:B------:R-:W-:Y:S02]  /*2c040*/  LEA R2, R2, UR4, 0x8 ;  /* 0x0000000402027c11 */ /* 0x000fe4000f8e40ff */
[----:B------:R-:W-:Y:S02]  /*2c050*/  MOV R14, RZ ;  /* 0x000000ff000e7202 */ /* 0x000fe40000000f00 */
[----:B------:R-:W-:Y:S02]  /*2c060*/  MOV R4, R16 ;  /* 0x0000001000047202 */ /* 0x000fe40000000f00 */
[----:B------:R-:W-:Y:S02]  /*2c070*/  MOV R3, R0 ;  /* 0x0000000000037202 */ /* 0x000fe40000000f00 */
[----:B------:R-:W-:-:S07]  /*2c080*/  MOV R8, R7 ;  /* 0x0000000700087202 */ /* 0x000fce0000000f00 */
.L_x_1101:
[----:B------:R-:W1:Y:S01]  /*2c090*/  S2R R12, SR_CgaCtaId ;  /* 0x00000000000c7919 */ /* 0x000e620000008800 */
[----:B------:R-:W-:Y:S01]  /*2c0a0*/  MOV R13, 0x400 ;  /* 0x00000400000d7802 */ /* 0x000fe20000000f00 */
[----:B------:R-:W2:Y:S03]  /*2c0b0*/  S2R R15, SR_TID.X ;  /* 0x00000000000f7919 */ /* 0x000ea60000002100 */
[----:B-1----:R-:W-:Y:S02]  /*2c0c0*/  LEA R13, R12, R13, 0x18 ;  /* 0x0000000d0c0d7211 */ /* 0x002fe400078ec0ff */
[----:B------:R-:W-:Y:S02]  /*2c0d0*/  SHF.L.U32 R12, R3, 0x1f, RZ ;  /* 0x0000001f030c7819 */ /* 0x000fe400000006ff */
[----:B------:R-:W-:Y:S02]  /*2c0e0*/  LEA R11, R8, R13, 0x3 ;  /* 0x0000000d080b7211 */ /* 0x000fe400078e18ff */
[----:B--2---:R-:W-:-:S02]  /*2c0f0*/  LOP3.LUT P1, RZ, R15, 0x7f, RZ, 0xc0, !PT ;  /* 0x0000007f0fff7812 */ /* 0x004fc4000782c0ff */
[----:B------:R-:W1:Y:S02]  /*2c100*/  SYNCS.PHASECHK.TRANS64.TRYWAIT P0, [R11+URZ+0x18], R12 ;  /* 0x0000180c0b0075a7 */ /* 0x000e64000800017f */
[----:B-1----:R-:W-:Y:S09]  /*2c110*/  @!P0 BRA `(.L_x_1099) ;  /* 0x0000001800888947 */ /* 0x002ff20003800000 */
.L_x_1150:
[----:B-1----:R-:W1:Y:S01]  /*2c120*/  @!P1 LDC R12, c[0x0][0x500] ;  /* 0x00014000ff0c9b82 */ /* 0x002e620000000800 */
[----:B------:R-:W-:-:S04]  /*2c130*/  UPRMT UR8, UR21, 0x9910, URZ ;  /* 0x0000991015087896 */ /* 0x000fc8000800003f */
[----:B------:R-:W-:-:S06]  /*2c140*/  UISETP.NE.AND UP0, UPT, UR8, 0x2, UPT ;  /* 0x000000020800788c */ /* 0x000fcc000bf05270 */
[----:B------:R-:W-:Y:S01]  /*2c150*/  PLOP3.LUT P0, PT, PT, PT, UP0, 0x80, 0x0 ;  /* 0x000000000000781c */ /* 0x000fe20003f0f008 */
[----:B-1----:R1:W-:-:S12]  /*2c160*/  @!P1 SYNCS.ARRIVE.TRANS64 RZ, [R11+URZ], R12 ;  /* 0x0000000c0bff99a7 */ /* 0x0023d8000800003f */
[----:B------:R-:W-:Y:S05]  /*2c170*/  @P0 BRA `(.L_x_1100) ;  /* 0x0000000000040947 */ /* 0x000fea0003800000 */
[----:B------:R-:W-:Y:S01]  /*2c180*/  BPT.TRAP 0x1 ;  /* 0x000000040000795c */ /* 0x000fe20000300000 */
.L_x_1100:
[-C--:B-1----:R-:W-:Y:S01]  /*2c190*/  LEA R12, R8, R13.reuse, 0xf ;  /* 0x0000000d080c7211 */ /* 0x082fe200078e78ff */
[----:B------:R-:W-:Y:S01]  /*2c1a0*/  UIADD3 UR14, UP0, UR22, 0xf0, URZ ;  /* 0x000000f0160e7890 */ /* 0x000fe2000ff1e03f */
[----:B------:R-:W-:Y:S01]  /*2c1b0*/  R2UR UR19, R5 ;  /* 0x00000000051372ca */ /* 0x000fe200000e0000 */
[----:B------:R-:W-:Y:S01]  /*2c1c0*/  UIADD3 UR24, UP1, UR22, 0x1f0, URZ ;  /* 0x000001f016187890 */ /* 0x000fe2000ff3e03f */
[----:B------:R-:W-:Y:S01]  /*2c1d0*/  R2UR UR8, R12 ;  /* 0x000000000c0872ca */ /* 0x000fe200000e0000 */
[----:B------:R-:W-:Y:S01]  /*2c1e0*/  UIADD3.X UR15, URZ, UR23, URZ, UP0, !UPT ;  /* 0x000000173f0f7290 */ /* 0x000fe200087fe43f */
[----:B------:R-:W-:Y:S01]  /*2c1f0*/  LEA R12, R8, UR5, 0xe ;  /* 0x00000005080c7c11 */ /* 0x000fe2000f8e70ff */
[----:B------:R-:W-:Y:S01]  /*2c200*/  UIADD3.X UR25, URZ, UR23, URZ, UP1, !UPT ;  /* 0x000000173f197290 */ /* 0x000fe20008ffe43f */
[----:B------:R-:W-:Y:S01]  /*2c210*/  R2UR UR9, R11 ;  /* 0x000000000b0972ca */ /* 0x000fe200000e0000 */
[----:B------:R-:W-:Y:S01]  /*2c220*/  UMOV UR16, 0x0 ;  /* 0x0000000000107882 */ /* 0x000fe20000000000 */
[----:B------:R-:W-:Y:S01]  /*2c230*/  LEA R12, R12, R13, 0x1 ;  /* 0x0000000d0c0c7211 */ /* 0x000fe200078e08ff */
[----:B------:R-:W-:Y:S01]  /*2c240*/  UMOV UR17, 0x10000000 ;  /* 0x1000000000117882 */ /* 0x000fe20000000000 */
[----:B------:R-:W-:Y:S01]  /*2c250*/  R2UR UR10, R14 ;  /* 0x000000000e0a72ca */ /* 0x000fe200000e0000 */
[----:B------:R-:W-:Y:S01]  /*2c260*/  UMOV UR26, 0x30000 ;  /* 0x00030000001a7882 */ /* 0x000fe20000000000 */
[----:B------:R-:W-:-:S02]  /*2c270*/  R2UR UR11, R12 ;  /* 0x000000000c0b72ca */ /* 0x000fc400000e0000 */
[----:B------:R-:W-:Y:S01]  /*2c280*/  R2UR UR12, R10 ;  /* 0x000000000a0c72ca */ /* 0x000fe200000e0000 */
[----:B------:R-:W-:Y:S01]  /*2c290*/  UIADD3 UR8, UR8, 0x8400, URZ ;  /* 0x0000840008087890 */ /* 0x000fe2000fffe03f */
[----:B------:R-:W-:Y:S02]  /*2c2a0*/  IADD3 R4, R4, -0x1, RZ ;  /* 0xffffffff04047810 */ /* 0x000fe40007ffe0ff */
[----:B------:R-:W-:Y:S02]  /*2c2b0*/  R2UR UR20, R2 ;  /* 0x00000000021472ca */ /* 0x000fe400000e0000 */
[----:B------:R-:W-:Y:S02]  /*2c2c0*/  ISETP.GT.AND P1, PT, R4, 0x1, PT ;  /* 0x000000010400780c */ /* 0x000fe40003f24270 */
[----:B------:R-:W-:Y:S02]  /*2c2d0*/  IADD3 R8, R8, 0x1, RZ ;  /* 0x0000000108087810 */ /* 0x000fe40007ffe0ff */
[----:B------:R-:W-:Y:S01]  /*2c2e0*/  IADD3 R14, R14, 0x40, RZ ;  /* 0x000000400e0e7810 */ /* 0x000fe20007ffe0ff */
[----:B------:R-:W-:Y:S01]  /*2c2f0*/  UIADD3 UR18, UR11, 0x20400, URZ ;  /* 0x000204000b127890 */ /* 0x000fe2000fffe03f */
[----:B------:R-:W-:-:S02]  /*2c300*/  ISETP.NE.AND P0, PT, R8, 0x3, PT ;  /* 0x000000030800780c */ /* 0x000fc40003f05270 */
[----:B------:R-:W-:Y:S02]  /*2c310*/  UMOV UR11, UR19 ;  /* 0x00000013000b7c82 */ /* 0x000fe40008000000 */
[----:B------:R1:W-:Y:S01]  /*2c320*/  UTMALDG.3D [UR8], [UR14], desc[UR16] ;  /* 0x000010080e0075b4 */ /* 0x0003e20008011000 */
[----:B------:R-:W-:Y:S02]  /*2c330*/  SEL R12, RZ, 0x1, P0 ;  /* 0x00000001ff0c7807 */ /* 0x000fe40000000000 */
[----:B------:R-:W-:Y:S02]  /*2c340*/  SEL R8, R8, RZ, P0 ;  /* 0x000000ff08087207 */ /* 0x000fe40000000000 */
[----:B------:R-:W-:Y:S01]  /*2c350*/  LOP3.LUT R3, R3, R12, RZ, 0x3c, !PT ;  /* 0x0000000c03037212 */ /* 0x000fe200078e3cff */
[----:B-1----:R-:W-:Y:S01]  /*2c360*/  UMOV UR8, UR18 ;  /* 0x0000001200087c82 */ /* 0x002fe20008000000 */
[----:B------:R-:W-:Y:S02]  /*2c370*/  UMOV UR11, UR20 ;  /* 0x00000014000b7c82 */ /* 0x000fe40008000000 */
[----:B------:R1:W-:Y:S02]  /*2c380*/  UTMALDG.3D.MULTICAST [UR8], [UR24], UR26, desc[UR16] ;  /* 0x00001008180073b4 */ /* 0x0003e4000801181a */
[----:B-1----:R-:W-:Y:S05]  /*2c390*/  @P1 BRA `(.L_x_1101) ;  /* 0xfffffffc003c1947 */ /* 0x002fea000383ffff */
.L_x_1098:
[----:B------:R-:W-:Y:S05]  /*2c3a0*/  BSYNC B1 ;  /* 0x0000000000017941 */ /* 0x000fea0003800000 */
.L_x_1097:
[----:B------:R-:W2:Y:S01]  /*2c3b0*/  LDL.LU R13, [R1+0x204] ;  /* 0x00020400010d7983 */ /* 0x000ea20000300800 */
[----:B------:R-:W-:Y:S01]  /*2c3c0*/  LOP3.LUT P0, RZ, R9, 0xff, RZ, 0xc0, !PT ;  /* 0x000000ff09ff7812 */ /* 0x000fe2000780c0ff */
[----:B------:R-:W-:Y:S02]  /*2c3d0*/  ULDC.64 UR8, c[0x0][0x8f8] ;  /* 0x00023e0000087ab9 */ /* 0x000fe40000000a00 */
[----:B------:R-:W3:Y:S01]  /*2c3e0*/  LDL.LU R12, [R1+0x200] ;  /* 0x00020000010c7983 */ /* 0x000ee20000300800 */
[C---:B------:R-:W-:Y:S01]  /*2c3f0*/  IADD3 R4, R6.reuse, R7, RZ ;  /* 0x0000000706047210 */ /* 0x040fe20007ffe0ff */
[----:B------:R-:W-:Y:S01]  /*2c400*/  BSSY B1, `(.L_x_1102) ;  /* 0x0000070000017945 */ /* 0x000fe20003800000 */
[----:B------:R-:W-:Y:S02]  /*2c410*/  ISETP.GE.U32.AND P1, PT, R6, 0x3, PT ;  /* 0x000000030600780c */ /* 0x000fe40003f26070 */
[----:B------:R-:W-:Y:S02]  /*2c420*/  MOV R10, 0xffffffff ;  /* 0xffffffff000a7802 */ /* 0x000fe40000000f00 */
[----:B------:R-:W-:-:S03]  /*2c430*/  PRMT R9, RZ, 0x7610, R9 ;  /* 0x00007610ff097816 */ /* 0x000fc60000000009 */
[----:B------:R-:W1:Y:S01]  /*2c440*/  @P0 S2R R3, SR_CgaCtaId ;  /* 0x0000000000030919 */ /* 0x000e620000008800 */
[----:B------:R-:W-:-:S04]  /*2c450*/  @P0 MOV R2, 0x400 ;  /* 0x0000040000020802 */ /* 0x000fc80000000f00 */
[----:B-1----:R-:W-:-:S04]  /*2c460*/  @P0 LEA R2, R3, R2, 0x18 ;  /* 0x0000000203020211 */ /* 0x002fc800078ec0ff */
[----:B------:R1:W-:Y:S01]  /*2c470*/  @P0 SYNCS.ARRIVE.TRANS64.A1T0 RZ, [R2+URZ+0x78], RZ ;  /* 0x000078ff02ff09a7 */ /* 0x0003e2000810003f */
[----:B------:R-:W-:-:S04]  /*2c480*/  ISETP.GT.U32.AND P0, PT, R4, 0x2, PT ;  /* 0x000000020400780c */ /* 0x000fc80003f04070 */
[----:B------:R-:W-:Y:S01]  /*2c490*/  ISETP.LT.U32.AND P0, PT, R6, 0x3, P0 ;  /* 0x000000030600780c */ /* 0x000fe20000701070 */
[----:B-1----:R-:W-:-:S04]  /*2c4a0*/  IMAD.WIDE.U32 R2, R4, -0x55555555, RZ ;  /* 0xaaaaaaab04027825 */ /* 0x002fc800078e00ff */
[----:B------:R-:W-:Y:S01]  /*2c4b0*/  IMAD.MOV.U32 R2, RZ, RZ, -0x1 ;  /* 0xffffffffff027424 */ /* 0x000fe200078e00ff */
[----:B------:R-:W-:Y:S02]  /*2c4c0*/  SHF.R.U32.HI R5, RZ, 0x1, R3 ;  /* 0x00000001ff057819 */ /* 0x000fe40000011603 */
[----:B------:R-:W-:-:S03]  /*2c4d0*/  SEL R3, RZ, 0x1, !P0 ;  /* 0x00000001ff037807 */ /* 0x000fc60004000000 */
[--C-:B------:R-:W-:Y:S01]  /*2c4e0*/  IMAD R7, R5, -0x3, R4.reuse ;  /* 0xfffffffd05077824 */ /* 0x100fe200078e0204 */
[----:B------:R-:W-:Y:S02]  /*2c4f0*/  LOP3.LUT R0, R0, R3, RZ, 0x3c, !PT ;  /* 0x0000000300007212 */ /* 0x000fe400078e3cff */
[----:B------:R-:W-:Y:S02]  /*2c500*/  MOV R3, 0xffffffff ;  /* 0xffffffff00037802 */ /* 0x000fe40000000f00 */
[----:B------:R-:W-:Y:S02]  /*2c510*/  @P1 LOP3.LUT R0, R0, 0x1, R5, 0x78, !PT ;  /* 0x0000000100001812 */ /* 0x000fe400078e7805 */
[----:B------:R-:W-:Y:S02]  /*2c520*/  PRMT R4, RZ, 0x7610, R4 ;  /* 0x00007610ff047816 */ /* 0x000fe40000000004 */
[----:B---3--:R-:W-:-:S04]  /*2c530*/  IADD3 R12, P0, R12, UR54, RZ ;  /* 0x000000360c0c7c10 */ /* 0x008fc8000ff1e0ff */
[----:B--2---:R-:W-:Y:S01]  /*2c540*/  IADD3.X R13, R13, UR53, RZ, P0, !PT ;  /* 0x000000350d0d7c10 */ /* 0x004fe200087fe4ff */
        /* <DEDUP_REMOVED lines=8> */
[----:B------:R-:W-:Y:S01]  /*2c5d0*/  ULDC UR11, c[0x0][0x8d8] ;  /* 0x00023600000b7ab9 */ /* 0x000fe20000000800 */
[----:B------:R-:W3:Y:S05]  /*2c5e0*/  S2R R2, SR_CTAID.Y ;  /* 0x0000000000027919 */ /* 0x000eea0000002600 */
[----:B------:R-:W4:Y:S08]  /*2c5f0*/  LDC R5, c[0x0][0x144] ;  /* 0x00005100ff057b82 */ /* 0x000f300000000800 */
[----:B------:R-:W5:Y:S01]  /*2c600*/  LDC R11, c[0x0][0x148] ;  /* 0x00005200ff0b7b82 */ /* 0x000f620000000800 */
[----:B--2---:R-:W-:-:S02]  /*2c610*/  ISETP.NE.AND P2, PT, R15, 0x1, PT ;  /* 0x000000010f00780c */ /* 0x004fc40003f45270 */
[----:B-1----:R-:W-:Y:S02]  /*2c620*/  I2FP.F32.U32 R3, R8 ;  /* 0x0000000800037245 */ /* 0x002fe40000201000 */
[----:B---3--:R-:W-:-:S03]  /*2c630*/  I2FP.F32.U32 R4, R2 ;  /* 0x0000000200047245 */ /* 0x008fc60000201000 */
[----:B------:R-:W-:Y:S01]  /*2c640*/  FMUL R3, R3, UR8 ;  /* 0x0000000803037c20 */ /* 0x000fe20008400000 */
[----:B------:R-:W-:Y:S02]  /*2c650*/  ULDC UR8, c[0x0][0x154] ;  /* 0x0000550000087ab9 */ /* 0x000fe40000000800 */
[----:B------:R-:W-:Y:S01]  /*2c660*/  FMUL R10, R4, UR8 ;  /* 0x00000008040a7c20 */ /* 0x000fe20008400000 */
[----:B------:R-:W-:Y:S02]  /*2c670*/  ULDC.64 UR8, c[0x0][0x8d0] ;  /* 0x0002340000087ab9 */ /* 0x000fe40000000a00 */
[----:B------:R-:W1:Y:S01]  /*2c680*/  F2I.U32.TRUNC.NTZ R3, R3 ;  /* 0x0000000300037305 */ /* 0x000e62000020f000 */
[----:B------:R-:W-:-:S04]  /*2c690*/  ISETP.NE.U32.AND P0, PT, RZ, UR8, PT ;  /* 0x00000008ff007c0c */ /* 0x000fc8000bf05070 */
[----:B------:R-:W-:-:S03]  /*2c6a0*/  ISETP.NE.AND.EX P0, PT, RZ, UR9, PT, P0 ;  /* 0x00000009ff007c0c */ /* 0x000fc6000bf05300 */
[----:B------:R-:W2:Y:S01]  /*2c6b0*/  F2I.U32.TRUNC.NTZ R10, R10 ;  /* 0x0000000a000a7305 */ /* 0x000ea2000020f000 */
[----:B-1----:R-:W-:Y:S02]  /*2c6c0*/  IADD3 R4, -R3, RZ, RZ ;  /* 0x000000ff03047210 */ /* 0x002fe40007ffe1ff */
[----:B------:R-:W-:-:S03]  /*2c6d0*/  MOV R3, R13 ;  /* 0x0000000d00037202 */ /* 0x000fc60000000f00 */
[----:B----4-:R-:W-:Y:S01]  /*2c6e0*/  IMAD R8, R5, R4, R8 ;  /* 0x0000000405087224 */ /* 0x010fe200078e0208 */
[----:B--2---:R-:W-:-:S05]  /*2c6f0*/  IADD3 R4, -R10, RZ, RZ ;  /* 0x000000ff0a047210 */ /* 0x004fca0007ffe1ff */
[----:B-----5:R-:W-:Y:S01]  /*2c700*/  @P2 IMAD R8, R11, R4, R2 ;  /* 0x000000040b082224 */ /* 0x020fe200078e0202 */
[----:B------:R-:W-:Y:S01]  /*2c710*/  MOV R2, R12 ;  /* 0x0000000c00027202 */ /* 0x000fe20000000f00 */
[----:B------:R-:W-:Y:S06]  /*2c720*/  @!P0 BRA `(.L_x_1104) ;  /* 0x0000000000288947 */ /* 0x000fec0003800000 */
[----:B------:R-:W-:Y:S02]  /*2c730*/  ULDC UR10, c[0x0][0x8dc] ;  /* 0x00023700000a7ab9 */ /* 0x000fe40000000800 */
[----:B------:R-:W-:-:S04]  /*2c740*/  IADD3 R3, P0, R12, UR10, RZ ;  /* 0x0000000a0c037c10 */ /* 0x000fc8000ff1e0ff */
[----:B------:R-:W-:-:S05]  /*2c750*/  IADD3.X R11, RZ, R13, RZ, P0, !PT ;  /* 0x0000000dff0b7210 */ /* 0x000fca00007fe4ff */
[----:B------:R-:W-:-:S04]  /*2c760*/  IMAD.WIDE.U32 R4, R11, UR8, RZ ;  /* 0x000000080b047c25 */ /* 0x000fc8000f8e00ff */
[----:B------:R-:W-:-:S04]  /*2c770*/  IMAD.WIDE.U32 R4, P0, R3, UR9, R4 ;  /* 0x0000000903047c25 */ /* 0x000fc8000f800004 */
[----:B------:R-:W-:Y:S01]  /*2c780*/  IMAD.WIDE.U32 R2, R3, UR8, RZ ;  /* 0x0000000803027c25 */ /* 0x000fe2000f8e00ff */
[----:B------:R-:W-:-:S04]  /*2c790*/  MOV R2, R5 ;  /* 0x0000000500027202 */ /* 0x000fc80000000f00 */
[----:B------:R-:W-:Y:S02]  /*2c7a0*/  IADD3 RZ, P1, R3, R4, RZ ;  /* 0x0000000403ff7210 */ /* 0x000fe40007f3e0ff */
[----:B------:R-:W-:-:S03]  /*2c7b0*/  IADD3.X R3, RZ, RZ, RZ, P0, !PT ;  /* 0x000000ffff037210 */ /* 0x000fc600007fe4ff */
[----:B------:R-:W-:-:S08]  /*2c7c0*/  IMAD.WIDE.U32.X R2, R11, UR9, R2, P1 ;  /* 0x000000090b027c25 */ /* 0x000fd000088e0402 */
.L_x_1104:
[--C-:B------:R-:W-:Y:S01]  /*2c7d0*/  SHF.R.U64 R10, R2, UR11, R3.reuse ;  /* 0x0000000b020a7c19 */ /* 0x100fe20008001203 */
[----:B------:R-:W-:Y:S01]  /*2c7e0*/  ULDC.64 UR8, c[0x0][0x8c8] ;  /* 0x0002320000087ab9 */ /* 0x000fe20000000a00 */
[----:B------:R-:W-:Y:S01]  /*2c7f0*/  SHF.R.U32.HI R2, RZ, UR11, R3 ;  /* 0x0000000bff027c19 */ /* 0x000fe20008011603 */
[----:B------:R-:W-:Y:S01]  /*2c800*/  ULDC.64 UR10, c[0x0][0x8e8] ;  /* 0x00023a00000a7ab9 */ /* 0x000fe20000000a00 */
[----:B------:R-:W-:Y:S02]  /*2c810*/  IADD3 R11, P0, RZ, -R10, RZ ;  /* 0x8000000aff0b7210 */ /* 0x000fe40007f1e0ff */
[----:B------:R-:W-:Y:S02]  /*2c820*/  MOV R3, R13 ;  /* 0x0000000d00037202 */ /* 0x000fe40000000f00 */
[----:B------:R-:W-:Y:S02]  /*2c830*/  IADD3.X R2, RZ, ~R2, RZ, P0, !PT ;  /* 0x80000002ff027210 */ /* 0x000fe400007fe4ff */
[----:B------:R-:W-:-:S03]  /*2c840*/  ISETP.NE.U32.AND P0, PT, RZ, UR10, PT ;  /* 0x0000000aff007c0c */ /* 0x000fc6000bf05070 */
[----:B------:R-:W-:Y:S01]  /*2c850*/  IMAD R2, R2, UR8, RZ ;  /* 0x0000000802027c24 */ /* 0x000fe2000f8e02ff */
[----:B------:R-:W-:-:S03]  /*2c860*/  ISETP.NE.AND.EX P0, PT, RZ, UR11, PT, P0 ;  /* 0x0000000bff007c0c */ /* 0x000fc6000bf05300 */
[----:B------:R-:W-:Y:S01]  /*2c870*/  IMAD R5, R11, UR9, R2 ;  /* 0x000000090b057c24 */ /* 0x000fe2000f8e0202 */
[----:B------:R-:W-:-:S05]  /*2c880*/  MOV R2, R12 ;  /* 0x0000000c00027202 */ /* 0x000fca0000000f00 */
[----:B------:R-:W-:Y:S01]  /*2c890*/  IMAD.WIDE.U32 R2, R11, UR8, R2 ;  /* 0x000000080b027c25 */ /* 0x000fe2000f8e0002 */
[----:B------:R-:W-:-:S04]  /*2c8a0*/  ULDC UR8, c[0x0][0x8c0] ;  /* 0x0002300000087ab9 */ /* 0x000fc80000000800 */
[----:B------:R-:W-:-:S04]  /*2c8b0*/  IADD3 R3, R3, R5, RZ ;  /* 0x0000000503037210 */ /* 0x000fc80007ffe0ff */
[--C-:B------:R-:W-:Y:S02]  /*2c8c0*/  SHF.R.U64 R11, R2, UR8, R3.reuse ;  /* 0x00000008020b7c19 */ /* 0x100fe40008001203 */
[----:B------:R-:W-:Y:S01]  /*2c8d0*/  SHF.R.U32.HI R2, RZ, UR8, R3 ;  /* 0x00000008ff027c19 */ /* 0x000fe20008011603 */
[----:B------:R-:W-:-:S03]  /*2c8e0*/  ULDC UR8, c[0x0][0x8b0] ;  /* 0x00022c0000087ab9 */ /* 0x000fc60000000800 */
[--C-:B------:R-:W-:Y:S02]  /*2c8f0*/  SHF.R.U64 R12, R11, UR8, R2.reuse ;  /* 0x000000080b0c7c19 */ /* 0x100fe40008001202 */
[----:B------:R-:W-:Y:S01]  /*2c900*/  SHF.R.U32.HI R3, RZ, UR8, R2 ;  /* 0x00000008ff037c19 */ /* 0x000fe20008011602 */
[----:B------:R-:W-:-:S03]  /*2c910*/  ULDC UR8, c[0x0][0x900] ;  /* 0x0002400000087ab9 */ /* 0x000fc60000000800 */
[--C-:B------:R-:W-:Y:S02]  /*2c920*/  SHF.R.U64 R13, R12, UR8, R3.reuse ;  /* 0x000000080c0d7c19 */ /* 0x100fe40008001203 */
[----:B------:R-:W-:Y:S02]  /*2c930*/  SHF.R.U32.HI R14, RZ, UR8, R3 ;  /* 0x00000008ff0e7c19 */ /* 0x000fe40008011603 */
[----:B------:R-:W-:Y:S02]  /*2c940*/  MOV R2, R13 ;  /* 0x0000000d00027202 */ /* 0x000fe40000000f00 */
        /* <DEDUP_REMOVED lines=12> */
.L_x_1105:
[----:B------:R-:W-:Y:S01]  /*2ca10*/  ULDC UR8, c[0x0][0x8f0] ;  /* 0x00023c0000087ab9 */ /* 0x000fe20000000800 */
[----:B------:R-:W-:Y:S01]  /*2ca20*/  LOP3.LUT R12, R12, UR13, RZ, 0xc0, !PT ;  /* 0x0000000d0c0c7c12 */ /* 0x000fe2000f8ec0ff */
[----:B------:R-:W-:Y:S01]  /*2ca30*/  IMAD.MOV.U32 R4, RZ, RZ, 0x1 ;  /* 0x00000001ff047424 */ /* 0x000fe200078e00ff */
[----:B------:R-:W-:Y:S01]  /*2ca40*/  SHF.R.U64 R3, R2, UR8, R3 ;  /* 0x0000000802037c19 */ /* 0x000fe20008001203 */
[----:B------:R-:W-:-:S03]  /*2ca50*/  ULDC UR8, c[0x0][0x8e0] ;  /* 0x0002380000087ab9 */ /* 0x000fc60000000800 */
[C---:B------:R-:W-:Y:S01]  /*2ca60*/  IADD3 R2, -R3.reuse, RZ, RZ ;  /* 0x000000ff03027210 */ /* 0x040fe20007ffe1ff */
[----:B------:R-:W-:-:S04]  /*2ca70*/  IMAD R5, R3, UR7, R12 ;  /* 0x0000000703057c24 */ /* 0x000fc8000f8e020c */
[----:B------:R-:W-:Y:S01]  /*2ca80*/  IMAD R13, R2, UR8, R13 ;  /* 0x00000008020d7c24 */ /* 0x000fe2000f8e020d */
[----:B------:R-:W-:Y:S01]  /*2ca90*/  ULDC UR8, c[0x0][0x8b8] ;  /* 0x00022e0000087ab9 */ /* 0x000fe20000000800 */
[----:B------:R-:W-:Y:S01]  /*2caa0*/  LOP3.LUT R2, R11, UR6, RZ, 0xc0, !PT ;  /* 0x000000060b027c12 */ /* 0x000fe2000f8ec0ff */
[----:B------:R-:W-:Y:S01]  /*2cab0*/  IMAD R8, R5, UR8, R8 ;  /* 0x0000000805087c24 */ /* 0x000fe2000f8e0208 */
[----:B------:R-:W-:-:S03]  /*2cac0*/  ULDC UR8, c[0x0][0x8a8] ;  /* 0x00022a0000087ab9 */ /* 0x000fc60000000800 */
[----:B------:R-:W-:-:S05]  /*2cad0*/  IMAD R13, R13, UR8, R2 ;  /* 0x000000080d0d7c24 */ /* 0x000fca000f8e0202 */
[----:B------:R-:W-:Y:S02]  /*2cae0*/  SEL R2, R13, R8, !P2 ;  /* 0x000000080d027207 */ /* 0x000fe40005000000 */
[----:B------:R-:W-:-:S07]  /*2caf0*/  SEL R3, R8, R13, !P2 ;  /* 0x0000000d08037207 */ /* 0x000fce0005000000 */
.L_x_1103:
[----:B------:R-:W-:Y:S05]  /*2cb00*/  BSYNC B1 ;  /* 0x0000000000017941 */ /* 0x000fea0003800000 */
.L_x_1102:
[----:B------:R-:W-:-:S13]  /*2cb10*/  LOP3.LUT P0, RZ, R4, 0xff, RZ, 0xc0, !PT ;  /* 0x000000ff04ff7812 */ /* 0x000fda000780c0ff */
[----:B------:R-:W-:Y:S05]  /*2cb20*/  @P0 BRA `(.L_x_1106) ;  /* 0xfffffff400240947 */ /* 0x000fea000383ffff */
[----:B------:R-:W-:Y:S05]  /*2cb30*/  BSYNC B0 ;  /* 0x0000000000007941 */ /* 0x000fea0003800000 */
.L_x_1095:
[----:B------:R-:W-:-:S03]  /*2cb40*/  UMOV UR8, 0xffffffff ;  /* 0xffffffff00087882 */ /* 0x000fc60000000000 */
[----:B------:R-:W-:Y:S05]  /*2cb50*/  BRA.DIV UR8, `(.L_x_1107) ;  /* 0x00000012080c7947 */ /* 0x000fea000b800000 */
[----:B------:R-:W-:-:S13]  /*2cb60*/  ELECT P6, URZ, PT ;  /* 0x00000000003f782f */ /* 0x000fda00038c0000 */
.L_x_1153:
[----:B------:R-:W-:Y:S05]  /*2cb70*/  @!P6 BRA `(.L_x_14) ;  /* 0x000000000084e947 */ /* 0x000fea0003800000 */
[----:B------:R-:W-:-:S04]  /*2cb80*/  ULOP3.LUT UR8, UR37, 0x2, URZ, 0xfc, !UPT ;  /* 0x0000000225087892 */ /* 0x000fc8000f8efc3f */
[----:B------:R-:W-:-:S06]  /*2cb90*/  UISETP.NE.AND UP0, UPT, UR8, 0x3, UPT ;  /* 0x000000030800788c */ /* 0x000fcc000bf05270 */
[----:B------:R-:W-:-:S13]  /*2cba0*/  PLOP3.LUT P0, PT, PT, PT, UP0, 0x80, 0x0 ;  /* 0x000000000000781c */ /* 0x000fda0003f0f008 */
[----:B------:R-:W-:Y:S05]  /*2cbb0*/  @!P0 BRA `(.L_x_1108) ;  /* 0x0000000000048947 */ /* 0x000fea0003800000 */
[----:B--2---:R-:W-:Y:S01]  /*2cbc0*/  BPT.TRAP 0x1 ;  /* 0x000000040000795c */ /* 0x004fe20000300000 */
.L_x_1108:
[----:B------:R-:W1:Y:S01]  /*2cbd0*/  S2R R3, SR_CgaCtaId ;  /* 0x0000000000037919 */ /* 0x000e620000008800 */
[----:B------:R-:W-:-:S04]  /*2cbe0*/  MOV R2, 0x400 ;  /* 0x0000040000027802 */ /* 0x000fc80000000f00 */
[----:B-1----:R-:W-:Y:S02]  /*2cbf0*/  LEA R2, R3, R2, 0x18 ;  /* 0x0000000203027211 */ /* 0x002fe400078ec0ff */
[----:B------:R-:W-:Y:S02]  /*2cc00*/  SHF.L.U32 R3, R0, 0x1f, RZ ;  /* 0x0000001f00037819 */ /* 0x000fe400000006ff */
[----:B------:R-:W-:-:S04]  /*2cc10*/  IADD3 R2, R2, 0x18, RZ ;  /* 0x0000001802027810 */ /* 0x000fc80007ffe0ff */
[----:B------:R-:W-:-:S04]  /*2cc20*/  LEA R4, R7, R2, 0x3 ;  /* 0x0000000207047211 */ /* 0x000fc800078e18ff */
[----:B------:R-:W1:Y:S02]  /*2cc30*/  SYNCS.PHASECHK.TRANS64.TRYWAIT P0, [R4+URZ], R3 ;  /* 0x00000003040075a7 */ /* 0x000e64000800017f */
[----:B-1----:R-:W-:Y:S05]  /*2cc40*/  @!P0 BRA `(.L_x_1109) ;  /* 0x0000000c00f08947 */ /* 0x002fea0003800000 */
.L_x_1154:
[----:B------:R-:W-:-:S04]  /*2cc50*/  IADD3 R7, R7, 0x1, RZ ;  /* 0x0000000107077810 */ /* 0x000fc80007ffe0ff */
[----:B------:R-:W-:-:S04]  /*2cc60*/  ISETP.NE.AND P0, PT, R7, 0x3, PT ;  /* 0x000000030700780c */ /* 0x000fc80003f05270 */
[----:B-1----:R-:W-:Y:S02]  /*2cc70*/  SEL R3, RZ, 0x1, P0 ;  /* 0x00000001ff037807 */ /* 0x002fe40000000000 */
[----:B------:R-:W-:Y:S02]  /*2cc80*/  SEL R7, R7, RZ, P0 ;  /* 0x000000ff07077207 */ /* 0x000fe40000000000 */
[----:B------:R-:W-:Y:S02]  /*2cc90*/  LOP3.LUT R5, R0, R3, RZ, 0x3c, !PT ;  /* 0x0000000300057212 */ /* 0x000fe400078e3cff */
[----:B------:R-:W-:Y:S02]  /*2cca0*/  LEA R3, R7, R2, 0x3 ;  /* 0x0000000207037211 */ /* 0x000fe400078e18ff */
[----:B------:R-:W-:-:S04]  /*2ccb0*/  SHF.L.U32 R0, R5, 0x1f, RZ ;  /* 0x0000001f05007819 */ /* 0x000fc800000006ff */
[----:B------:R-:W1:Y:S02]  /*2ccc0*/  SYNCS.PHASECHK.TRANS64.TRYWAIT P0, [R3+URZ], R0 ;  /* 0x00000000030075a7 */ /* 0x000e64000800017f */
[----:B-1----:R-:W-:Y:S05]  /*2ccd0*/  @!P0 BRA `(.L_x_1110) ;  /* 0x0000000c00e08947 */ /* 0x002fea0003800000 */
.L_x_1155:
[----:B-1----:R-:W-:-:S04]  /*2cce0*/  IADD3 R0, R7, 0x1, RZ ;  /* 0x0000000107007810 */ /* 0x002fc80007ffe0ff */
[----:B------:R-:W-:-:S04]  /*2ccf0*/  ISETP.NE.AND P0, PT, R0, 0x3, PT ;  /* 0x000000030000780c */ /* 0x000fc80003f05270 */
[----:B------:R-:W-:Y:S02]  /*2cd00*/  SEL R4, RZ, 0x1, P0 ;  /* 0x00000001ff047807 */ /* 0x000fe40000000000 */
[----:B------:R-:W-:Y:S02]  /*2cd10*/  SEL R3, R0, RZ, P0 ;  /* 0x000000ff00037207 */ /* 0x000fe40000000000 */
[----:B------:R-:W-:Y:S02]  /*2cd20*/  LOP3.LUT R0, R5, R4, RZ, 0x3c, !PT ;  /* 0x0000000405007212 */ /* 0x000fe400078e3cff */
[----:B------:R-:W-:Y:S02]  /*2cd30*/  LEA R3, R3, R2, 0x3 ;  /* 0x0000000203037211 */ /* 0x000fe400078e18ff */
[----:B------:R-:W-:-:S07]  /*2cd40*/  SHF.L.U32 R0, R0, 0x1f, RZ ;  /* 0x0000001f00007819 */ /* 0x000fce00000006ff */
.L_x_1111:
[----:B-1----:R1:W3:Y:S02]  /*2cd50*/  SYNCS.PHASECHK.TRANS64.TRYWAIT P0, [R3+URZ], R0 ;  /* 0x00000000030075a7 */ /* 0x0022e4000800017f */
[----:B---3--:R-:W-:Y:S05]  /*2cd60*/  @!P0 NANOSLEEP.SYNCS 0x989680 ;  /* 0x009896800000895d */ /* 0x008fea0003900000 */
[----:B------:R-:W3:Y:S02]  /*2cd70*/  @!P0 SYNCS.PHASECHK.TRANS64 P0, [R3+URZ], R0 ;  /* 0x00000000030085a7 */ /* 0x000ee4000800007f */
[----:B---3--:R-:W-:Y:S05]  /*2cd80*/  @!P0 BRA `(.L_x_1111) ;  /* 0xfffffffc00f08947 */ /* 0x008fea000383ffff */
.L_x_14:
[----:B--2---:R-:W-:Y:S05]  /*2cd90*/  BSYNC B6 ;  /* 0x0000000000067941 */ /* 0x004fea0003800000 */
.L_x_12:
[----:B------:R-:W-:Y:S05]  /*2cda0*/  EXIT ;  /* 0x000000000000794d */ /* 0x000fea0003800000 */
.L_x_27:
[----:B----4-:R4:W1:Y:S02]  /*2cdb0*/  SYNCS.PHASECHK.TRANS64.TRYWAIT P1, [R3+URZ], R0 ;  /* 0x00000000030075a7 */ /* 0x010864000802017f */
[----:B-1----:R-:W-:Y:S05]  /*2cdc0*/  @!P1 NANOSLEEP.SYNCS 0x989680 ;  /* 0x009896800000995d */ /* 0x002fea0003900000 */
[----:B------:R-:W1:Y:S02]  /*2cdd0*/  @!P1 SYNCS.PHASECHK.TRANS64 P1, [R3+URZ], R0 ;  /* 0x00000000030095a7 */ /* 0x000e64000802007f */
[----:B-1----:R-:W-:Y:S05]  /*2cde0*/  @!P1 BRA `(.L_x_27) ;  /* 0xfffffffc00f09947 */ /* 0x002fea000383ffff */
[----:B------:R-:W-:Y:S05]  /*2cdf0*/  BRA `(.L_x_26) ;  /* 0xfffffd4c00507947 */ /* 0x000fea000383ffff */
.L_x_32:
[----:B--2---:R-:W-:-:S04]  /*2ce00*/  MOV R4, UR8 ;  /* 0x0000000800047c02 */ /* 0x004fc80008000f00 */
[----:B------:R2:W3:Y:S03]  /*2ce10*/  SYNCS.PHASECHK.TRANS64.TRYWAIT P1, [R4+URZ], R3 ;  /* 0x00000003040075a7 */ /* 0x0004e6000802017f */
[----:B---3--:R-:W-:Y:S05]  /*2ce20*/  @!P1 NANOSLEEP.SYNCS 0x989680 ;  /* 0x009896800000995d */ /* 0x008fea0003900000 */
[----:B------:R-:W3:Y:S02]  /*2ce30*/  @!P1 SYNCS.PHASECHK.TRANS64 P1, [R4+URZ], R3 ;  /* 0x00000003040095a7 */ /* 0x000ee4000802007f */
[----:B---3--:R-:W-:Y:S05]  /*2ce40*/  @!P1 BRA `(.L_x_32) ;  /* 0xfffffffc00ec9947 */ /* 0x008fea000383ffff */
[----:B------:R-:W-:Y:S05]  /*2ce50*/  BRA `(.L_x_31) ;  /* 0xfffffd8000dc7947 */ /* 0x000fea000383ffff */
.L_x_55:
[----:B-1----:R-:W-:-:S04]  /*2ce60*/  MOV R3, UR46 ;  /* 0x0000002e00037c02 */ /* 0x002fc80008000f00 */
[----:B------:R1:W2:Y:S03]  /*2ce70*/  SYNCS.PHASECHK.TRANS64.TRYWAIT P2, [R3+URZ+0x30], R0 ;  /* 0x00003000030075a7 */ /* 0x0002a6000804017f */
[----:B--2---:R-:W-:Y:S05]  /*2ce80*/  @!P2 NANOSLEEP.SYNCS 0x989680 ;  /* 0x009896800000a95d */ /* 0x004fea0003900000 */
[----:B------:R-:W2:Y:S02]  /*2ce90*/  @!P2 SYNCS.PHASECHK.TRANS64 P2, [R3+URZ+0x30], R0 ;  /* 0x000030000300a5a7 */ /* 0x000ea4000804007f */
[----:B--2---:R-:W-:Y:S05]  /*2cea0*/  @!P2 BRA `(.L_x_55) ;  /* 0xfffffffc00eca947 */ /* 0x004fea000383ffff */
[----:B------:R-:W-:Y:S05]  /*2ceb0*/  BRA `(.L_x_1112) ;  /* 0xfffffdcc00a87947 */ /* 0x000fea000383ffff */
.L_x_114:
[----:B-1----:R1:W2:Y:S02]  /*2cec0*/  SYNCS.PHASECHK.TRANS64.TRYWAIT P2, [R0+URZ+0x30], R2 ;  /* 0x00003002000075a7 */ /* 0x0022a4000804017f */
[----:B--2---:R-:W-:Y:S05]  /*2ced0*/  @!P2 NANOSLEEP.SYNCS 0x989680 ;  /* 0x009896800000a95d */ /* 0x004fea0003900000 */
[----:B------:R-:W2:Y:S02]  /*2cee0*/  @!P2 SYNCS.PHASECHK.TRANS64 P2, [R0+URZ+0x30], R2 ;  /* 0x000030020000a5a7 */ /* 0x000ea4000804007f */
[----:B--2---:R-:W-:Y:S05]  /*2cef0*/  @!P2 BRA `(.L_x_114) ;  /* 0xfffffffc00f0a947 */ /* 0x004fea000383ffff */
[----:B------:R-:W-:Y:S05]  /*2cf00*/  BRA `(.L_x_1113) ;  /* 0xfffffdec00d87947 */ /* 0x000fea000383ffff */
.L_x_171:
[----:B-1----:R1:W2:Y:S02]  /*2cf10*/  SYNCS.PHASECHK.TRANS64.TRYWAIT P2, [R0+URZ+0x30], R2 ;  /* 0x00003002000075a7 */ /* 0x0022a4000804017f */
[----:B--2---:R-:W-:Y:S05]  /*2cf20*/  @!P2 NANOSLEEP.SYNCS 0x989680 ;  /* 0x009896800000a95d */ /* 0x004fea0003900000 */
[----:B------:R-:W2:Y:S02]  /*2cf30*/  @!P2 SYNCS.PHASECHK.TRANS64 P2, [R0+URZ+0x30], R2 ;  /* 0x000030020000a5a7 */ /* 0x000ea4000804007f */
[----:B--2---:R-:W-:Y:S05]  /*2cf40*/  @!P2 BRA `(.L_x_171) ;  /* 0xfffffffc00f0a947 */ /* 0x004fea000383ffff */
[----:B------:R-:W-:Y:S05]  /*2cf50*/  BRA `(.L_x_1114) ;  /* 0xfffffe0c00507947 */ /* 0x000fea000383ffff */
.L_x_228:
[----:B-1----:R1:W2:Y:S02]  /*2cf60*/  SYNCS.PHASECHK.TRANS64.TRYWAIT P2, [R3+URZ+0x30], R0 ;  /* 0x00003000030075a7 */ /* 0x0022a4000804017f */
[----:B--2---:R-:W-:Y:S05]  /*2cf70*/  @!P2 NANOSLEEP.SYNCS 0x989680 ;  /* 0x009896800000a95d */ /* 0x004fea0003900000 */
[----:B------:R-:W2:Y:S02]  /*2cf80*/  @!P2 SYNCS.PHASECHK.TRANS64 P2, [R3+URZ+0x30], R0 ;  /* 0x000030000300a5a7 */ /* 0x000ea4000804007f */
[----:B--2---:R-:W-:Y:S05]  /*2cf90*/  @!P2 BRA `(.L_x_228) ;  /* 0xfffffffc00f0a947 */ /* 0x004fea000383ffff */
[----:B------:R-:W-:Y:S05]  /*2cfa0*/  BRA `(.L_x_1115) ;  /* 0xfffffe2c00107947 */ /* 0x000fea000383ffff */
.L_x_285:
[----:B-1----:R1:W2:Y:S02]  /*2cfb0*/  SYNCS.PHASECHK.TRANS64.TRYWAIT P2, [R0+URZ+0x30], R3 ;  /* 0x00003003000075a7 */ /* 0x0022a4000804017f */
[----:B--2---:R-:W-:Y:S05]  /*2cfc0*/  @!P2 NANOSLEEP.SYNCS 0x989680 ;  /* 0x009896800000a95d */ /* 0x004fea0003900000 */
[----:B------:R-:W2:Y:S02]  /*2cfd0*/  @!P2 SYNCS.PHASECHK.TRANS64 P2, [R0+URZ+0x30], R3 ;  /* 0x000030030000a5a7 */ /* 0x000ea4000804007f */
[----:B--2---:R-:W-:Y:S05]  /*2cfe0*/  @!P2 BRA `(.L_x_285) ;  /* 0xfffffffc00f0a947 */ /* 0x004fea000383ffff */
[----:B------:R-:W-:Y:S05]  /*2cff0*/  BRA `(.L_x_1116) ;  /* 0xfffffe4800907947 */ /* 0x000fea000383ffff */
.L_x_342:
[----:B-1----:R1:W2:Y:S02]  /*2d000*/  SYNCS.PHASECHK.TRANS64.TRYWAIT P2, [R0+URZ+0x30], R3 ;  /* 0x00003003000075a7 */ /* 0x0022a4000804017f */
[----:B--2---:R-:W-:Y:S05]  /*2d010*/  @!P2 NANOSLEEP.SYNCS 0x989680 ;  /* 0x009896800000a95d */ /* 0x004fea0003900000 */
[----:B------:R-:W2:Y:S02]  /*2d020*/  @!P2 SYNCS.PHASECHK.TRANS64 P2, [R0+URZ+0x30], R3 ;  /* 0x000030030000a5a7 */ /* 0x000ea4000804007f */
[----:B--2---:R-:W-:Y:S05]  /*2d030*/  @!P2 BRA `(.L_x_342) ;  /* 0xfffffffc00f0a947 */ /* 0x004fea000383ffff */
[----:B------:R-:W-:Y:S05]  /*2d040*/  BRA `(.L_x_1117) ;  /* 0xfffffe68004c7947 */ /* 0x000fea000383ffff */
.L_x_399:
[----:B-1----:R1:W2:Y:S02]  /*2d050*/  SYNCS.PHASECHK.TRANS64.TRYWAIT P2, [R0+URZ+0x30], R3 ;  /* 0x00003003000075a7 */ /* 0x0022a4000804017f */
[----:B--2---:R-:W-:Y:S05]  /*2d060*/  @!P2 NANOSLEEP.SYNCS 0x989680 ;  /* 0x009896800000a95d */ /* 0x004fea0003900000 */
[----:B------:R-:W2:Y:S02]  /*2d070*/  @!P2 SYNCS.PHASECHK.TRANS64 P2, [R0+URZ+0x30], R3 ;  /* 0x000030030000a5a7 */ /* 0x000ea4000804007f */
[----:B--2---:R-:W-:Y:S05]  /*2d080*/  @!P2 BRA `(.L_x_399) ;  /* 0xfffffffc00f0a947 */ /* 0x004fea000383ffff */
[----:B------:R-:W-:Y:S05]  /*2d090*/  BRA `(.L_x_1118) ;  /* 0xfffffe8400c47947 */ /* 0x000fea000383ffff */
.L_x_456:
[----:B-1----:R1:W2:Y:S02]  /*2d0a0*/  SYNCS.PHASECHK.TRANS64.TRYWAIT P2, [R0+URZ+0x30], R3 ;  /* 0x00003003000075a7 */ /* 0x0022a4000804017f */
[----:B--2---:R-:W-:Y:S05]  /*2d0b0*/  @!P2 NANOSLEEP.SYNCS 0x989680 ;  /* 0x009896800000a95d */ /* 0x004fea0003900000 */
[----:B------:R-:W2:Y:S02]  /*2d0c0*/  @!P2 SYNCS.PHASECHK.TRANS64 P2, [R0+URZ+0x30], R3 ;  /* 0x000030030000a5a7 */ /* 0x000ea4000804007f */
[----:B--2---:R-:W-:Y:S05]  /*2d0d0*/  @!P2 BRA `(.L_x_456) ;  /* 0xfffffffc00f0a947 */ /* 0x004fea000383ffff */
[----:B------:R-:W-:Y:S05]  /*2d0e0*/  BRA `(.L_x_1119) ;  /* 0xfffffea4007c7947 */ /* 0x000fea000383ffff */
.L_x_513:
[----:B-1----:R1:W2:Y:S02]  /*2d0f0*/  SYNCS.PHASECHK.TRANS64.TRYWAIT P2, [R0+URZ+0x30], R3 ;  /* 0x00003003000075a7 */ /* 0x0022a4000804017f */
[----:B--2---:R-:W-:Y:S05]  /*2d100*/  @!P2 NANOSLEEP.SYNCS 0x989680 ;  /* 0x009896800000a95d */ /* 0x004fea0003900000 */
[----:B------:R-:W2:Y:S02]  /*2d110*/  @!P2 SYNCS.PHASECHK.TRANS64 P2, [R0+URZ+0x30], R3 ;  /* 0x000030030000a5a7 */ /* 0x000ea4000804007f */
[----:B--2---:R-:W-:Y:S05]  /*2d120*/  @!P2 BRA `(.L_x_513) ;  /* 0xfffffffc00f0a947 */ /* 0x004fea000383ffff */
[----:B------:R-:W-:Y:S05]  /*2d130*/  BRA `(.L_x_1120) ;  /* 0xfffffec000f47947 */ /* 0x000fea000383ffff */
.L_x_570:
[----:B-1----:R1:W2:Y:S02]  /*2d140*/  SYNCS.PHASECHK.TRANS64.TRYWAIT P2, [R0+URZ+0x30], R3 ;  /* 0x00003003000075a7 */ /* 0x0022a4000804017f */
[----:B--2---:R-:W-:Y:S05]  /*2d150*/  @!P2 NANOSLEEP.SYNCS 0x989680 ;  /* 0x009896800000a95d */ /* 0x004fea0003900000 */
[----:B------:R-:W2:Y:S02]  /*2d160*/  @!P2 SYNCS.PHASECHK.TRANS64 P2, [R0+URZ+0x30], R3 ;  /* 0x000030030000a5a7 */ /* 0x000ea4000804007f */
[----:B--2---:R-:W-:Y:S05]  /*2d170*/  @!P2 BRA `(.L_x_570) ;  /* 0xfffffffc00f0a947 */ /* 0x004fea000383ffff */
[----:B------:R-:W-:Y:S05]  /*2d180*/  BRA `(.L_x_1121) ;  /* 0xfffffee000ac7947 */ /* 0x000fea000383ffff */
.L_x_627:
[----:B-1----:R1:W2:Y:S02]  /*2d190*/  SYNCS.PHASECHK.TRANS64.TRYWAIT P2, [R0+URZ+0x30], R3 ;  /* 0x00003003000075a7 */ /* 0x0022a4000804017f */
[----:B--2---:R-:W-:Y:S05]  /*2d1a0*/  @!P2 NANOSLEEP.SYNCS 0x989680 ;  /* 0x009896800000a95d */ /* 0x004fea0003900000 */
[----:B------:R-:W2:Y:S02]  /*2d1b0*/  @!P2 SYNCS.PHASECHK.TRANS64 P2, [R0+URZ+0x30], R3 ;  /* 0x000030030000a5a7 */ /* 0x000ea4000804007f */
[----:B--2---:R-:W-:Y:S05]  /*2d1c0*/  @!P2 BRA `(.L_x_627) ;  /* 0xfffffffc00f0a947 */ /* 0x004fea000383ffff */
[----:B------:R-:W-:Y:S05]  /*2d1d0*/  BRA `(.L_x_1122) ;  /* 0xffffff0000247947 */ /* 0x000fea000383ffff */
.L_x_684:
[----:B-1----:R1:W2:Y:S02]  /*2d1e0*/  SYNCS.PHASECHK.TRANS64.TRYWAIT P2, [R0+URZ+0x30], R3 ;  /* 0x00003003000075a7 */ /* 0x0022a4000804017f */
[----:B--2---:R-:W-:Y:S05]  /*2d1f0*/  @!P2 NANOSLEEP.SYNCS 0x989680 ;  /* 0x009896800000a95d */ /* 0x004fea0003900000 */
[----:B------:R-:W2:Y:S02]  /*2d200*/  @!P2 SYNCS.PHASECHK.TRANS64 P2, [R0+URZ+0x30], R3 ;  /* 0x000030030000a5a7 */ /* 0x000ea4000804007f */
[----:B--2---:R-:W-:Y:S05]  /*2d210*/  @!P2 BRA `(.L_x_684) ;  /* 0xfffffffc00f0a947 */ /* 0x004fea000383ffff */
[----:B------:R-:W-:Y:S05]  /*2d220*/  BRA `(.L_x_1123) ;  /* 0xffffff1c00dc7947 */ /* 0x000fea000383ffff */
.L_x_741:
[----:B-1----:R1:W2:Y:S02]  /*2d230*/  SYNCS.PHASECHK.TRANS64.TRYWAIT P2, [R0+URZ+0x30], R3 ;  /* 0x00003003000075a7 */ /* 0x0022a4000804017f */
[----:B--2---:R-:W-:Y:S05]  /*2d240*/  @!P2 NANOSLEEP.SYNCS 0x989680 ;  /* 0x009896800000a95d */ /* 0x004fea0003900000 */
[----:B------:R-:W2:Y:S02]  /*2d250*/  @!P2 SYNCS.PHASECHK.TRANS64 P2, [R0+URZ+0x30], R3 ;  /* 0x000030030000a5a7 */ /* 0x000ea4000804007f */
[----:B--2---:R-:W-:Y:S05]  /*2d260*/  @!P2 BRA `(.L_x_741) ;  /* 0xfffffffc00f0a947 */ /* 0x004fea000383ffff */
[----:B------:R-:W-:Y:S05]  /*2d270*/  BRA `(.L_x_1124) ;  /* 0xffffff3c00547947 */ /* 0x000fea000383ffff */
.L_x_798:
[----:B-1----:R1:W2:Y:S02]  /*2d280*/  SYNCS.PHASECHK.TRANS64.TRYWAIT P2, [R0+URZ+0x30], R3 ;  /* 0x00003003000075a7 */ /* 0x0022a4000804017f */
[----:B--2---:R-:W-:Y:S05]  /*2d290*/  @!P2 NANOSLEEP.SYNCS 0x989680 ;  /* 0x009896800000a95d */ /* 0x004fea0003900000 */
[----:B------:R-:W2:Y:S02]  /*2d2a0*/  @!P2 SYNCS.PHASECHK.TRANS64 P2, [R0+URZ+0x30], R3 ;  /* 0x000030030000a5a7 */ /* 0x000ea4000804007f */
[----:B--2---:R-:W-:Y:S05]  /*2d2b0*/  @!P2 BRA `(.L_x_798) ;  /* 0xfffffffc00f0a947 */ /* 0x004fea000383ffff */
[----:B------:R-:W-:Y:S05]  /*2d2c0*/  BRA `(.L_x_1125) ;  /* 0xffffff5c000c7947 */ /* 0x000fea000383ffff */
.L_x_855:
[----:B-1----:R1:W2:Y:S02]  /*2d2d0*/  SYNCS.PHASECHK.TRANS64.TRYWAIT P2, [R0+URZ+0x30], R3 ;  /* 0x00003003000075a7 */ /* 0x0022a4000804017f */
[----:B--2---:R-:W-:Y:S05]  /*2d2e0*/  @!P2 NANOSLEEP.SYNCS 0x989680 ;  /* 0x009896800000a95d */ /* 0x004fea0003900000 */
[----:B------:R-:W2:Y:S02]  /*2d2f0*/  @!P2 SYNCS.PHASECHK.TRANS64 P2, [R0+URZ+0x30], R3 ;  /* 0x000030030000a5a7 */ /* 0x000ea4000804007f */
[----:B--2---:R-:W-:Y:S05]  /*2d300*/  @!P2 BRA `(.L_x_855) ;  /* 0xfffffffc00f0a947 */ /* 0x004fea000383ffff */
[----:B------:R-:W-:Y:S05]  /*2d310*/  BRA `(.L_x_1126) ;  /* 0xffffff7800847947 */ /* 0x000fea000383ffff */
.L_x_912:
[----:B--2---:R2:W3:Y:S02]  /*2d320*/  SYNCS.PHASECHK.TRANS64.TRYWAIT P2, [R2+URZ+0x30], R13 ;  /* 0x0000300d020075a7 */ /* 0x0044e4000804017f */
[----:B---3--:R-:W-:Y:S05]  /*2d330*/  @!P2 NANOSLEEP.SYNCS 0x989680 ;  /* 0x009896800000a95d */ /* 0x008fea0003900000 */
[----:B------:R-:W3:Y:S02]  /*2d340*/  @!P2 SYNCS.PHASECHK.TRANS64 P2, [R2+URZ+0x30], R13 ;  /* 0x0000300d0200a5a7 */ /* 0x000ee4000804007f */
[----:B---3--:R-:W-:Y:S05]  /*2d350*/  @!P2 BRA `(.L_x_912) ;  /* 0xfffffffc00f0a947 */ /* 0x008fea000383ffff */
[----:B------:R-:W-:Y:S05]  /*2d360*/  BRA `(.L_x_1127) ;  /* 0xffffff98003c7947 */ /* 0x000fea000383ffff */
.L_x_979:
[----:B-1----:R-:W-:-:S04]  /*2d370*/  MOV R5, UR4 ;  /* 0x0000000400057c02 */ /* 0x002fc80008000f00 */
[----:B------:R1:W2:Y:S03]  /*2d380*/  SYNCS.PHASECHK.TRANS64.TRYWAIT P0, [R5+URZ+0x78], R0 ;  /* 0x00007800050075a7 */ /* 0x0002a6000800017f */
[----:B--2---:R-:W-:Y:S05]  /*2d390*/  @!P0 NANOSLEEP.SYNCS 0x989680 ;  /* 0x009896800000895d */ /* 0x004fea0003900000 */
[----:B------:R-:W2:Y:S02]  /*2d3a0*/  @!P0 SYNCS.PHASECHK.TRANS64 P0, [R5+URZ+0x78], R0 ;  /* 0x00007800050085a7 */ /* 0x000ea4000800007f */
[----:B--2---:R-:W-:Y:S05]  /*2d3b0*/  @!P0 BRA `(.L_x_979) ;  /* 0xfffffffc00ec8947 */ /* 0x004fea000383ffff */
[----:B------:R-:W-:Y:S05]  /*2d3c0*/  BRA `(.L_x_978) ;  /* 0xffffffc400847947 */ /* 0x000fea000383ffff */
.L_x_988:
[----:B-1----:R-:W-:-:S04]  /*2d3d0*/  MOV R3, UR4 ;  /* 0x0000000400037c02 */ /* 0x002fc80008000f00 */
[----:B------:R1:W2:Y:S03]  /*2d3e0*/  SYNCS.PHASECHK.TRANS64.TRYWAIT P2, [R3+URZ+0x50], R2 ;  /* 0x00005002030075a7 */ /* 0x0002a6000804017f */
[----:B--2---:R-:W-:Y:S05]  /*2d3f0*/  @!P2 NANOSLEEP.SYNCS 0x989680 ;  /* 0x009896800000a95d */ /* 0x004fea0003900000 */
[----:B------:R-:W2:Y:S02]  /*2d400*/  @!P2 SYNCS.PHASECHK.TRANS64 P2, [R3+URZ+0x50], R2 ;  /* 0x000050020300a5a7 */ /* 0x000ea4000804007f */
[----:B--2---:R-:W-:Y:S05]  /*2d410*/  @!P2 BRA `(.L_x_988) ;  /* 0xfffffffc00eca947 */ /* 0x004fea000383ffff */
[----:B------:R-:W-:Y:S05]  /*2d420*/  BRA `(.L_x_1128) ;  /* 0xffffffc8007c7947 */ /* 0x000fea000383ffff */
.L_x_994:
[----:B-12---:R-:W-:-:S04]  /*2d430*/  MOV R3, UR4 ;  /* 0x0000000400037c02 */ /* 0x006fc80008000f00 */
[----:B------:R1:W2:Y:S03]  /*2d440*/  SYNCS.PHASECHK.TRANS64.TRYWAIT P2, [R3+URZ+0x58], R2 ;  /* 0x00005802030075a7 */ /* 0x0002a6000804017f */
[----:B--2---:R-:W-:Y:S05]  /*2d450*/  @!P2 NANOSLEEP.SYNCS 0x989680 ;  /* 0x009896800000a95d */ /* 0x004fea0003900000 */
[----:B------:R-:W2:Y:S02]  /*2d460*/  @!P2 SYNCS.PHASECHK.TRANS64 P2, [R3+URZ+0x58], R2 ;  /* 0x000058020300a5a7 */ /* 0x000ea4000804007f */
[----:B--2---:R-:W-:Y:S05]  /*2d470*/  @!P2 BRA `(.L_x_994) ;  /* 0xfffffffc00eca947 */ /* 0x004fea000383ffff */
[----:B------:R-:W-:Y:S05]  /*2d480*/  BRA `(.L_x_1129) ;  /* 0xffffffc800c47947 */ /* 0x000fea000383ffff */
.L_x_1000:
[----:B-123--:R-:W-:-:S04]  /*2d490*/  MOV R3, UR4 ;  /* 0x0000000400037c02 */ /* 0x00efc80008000f00 */
[----:B------:R1:W2:Y:S03]  /*2d4a0*/  SYNCS.PHASECHK.TRANS64.TRYWAIT P2, [R3+URZ+0x60], R2 ;  /* 0x00006002030075a7 */ /* 0x0002a6000804017f */
[----:B--2---:R-:W-:Y:S05]  /*2d4b0*/  @!P2 NANOSLEEP.SYNCS 0x989680 ;  /* 0x009896800000a95d */ /* 0x004fea0003900000 */
[----:B------:R-:W2:Y:S02]  /*2d4c0*/  @!P2 SYNCS.PHASECHK.TRANS64 P2, [R3+URZ+0x60], R2 ;  /* 0x000060020300a5a7 */ /* 0x000ea4000804007f */
[----:B--2---:R-:W-:Y:S05]  /*2d4d0*/  @!P2 BRA `(.L_x_1000) ;  /* 0xfffffffc00eca947 */ /* 0x004fea000383ffff */
[----:B------:R-:W-:Y:S05]  /*2d4e0*/  BRA `(.L_x_1130) ;  /* 0xffffffcc00187947 */ /* 0x000fea000383ffff */
.L_x_1006:
[----:B-1234-:R-:W-:-:S04]  /*2d4f0*/  MOV R3, UR4 ;  /* 0x0000000400037c02 */ /* 0x01efc80008000f00 */
[----:B------:R1:W2:Y:S03]  /*2d500*/  SYNCS.PHASECHK.TRANS64.TRYWAIT P2, [R3+URZ+0x68], R2 ;  /* 0x00006802030075a7 */ /* 0x0002a6000804017f */
[----:B--2---:R-:W-:Y:S05]  /*2d510*/  @!P2 NANOSLEEP.SYNCS 0x989680 ;  /* 0x009896800000a95d */ /* 0x004fea0003900000 */
[----:B------:R-:W2:Y:S02]  /*2d520*/  @!P2 SYNCS.PHASECHK.TRANS64 P2, [R3+URZ+0x68], R2 ;  /* 0x000068020300a5a7 */ /* 0x000ea4000804007f */
[----:B--2---:R-:W-:Y:S05]  /*2d530*/  @!P2 BRA `(.L_x_1006) ;  /* 0xfffffffc00eca947 */ /* 0x004fea000383ffff */
[----:B------:R-:W-:Y:S05]  /*2d540*/  BRA `(.L_x_1131) ;  /* 0xffffffcc00647947 */ /* 0x000fea000383ffff */
.L_x_1012:
[----:B-1----:R-:W-:-:S04]  /*2d550*/  MOV R4, UR4 ;  /* 0x0000000400047c02 */ /* 0x002fc80008000f00 */
[----:B------:R1:W2:Y:S03]  /*2d560*/  SYNCS.PHASECHK.TRANS64.TRYWAIT P2, [R4+URZ+0x50], R3 ;  /* 0x00005003040075a7 */ /* 0x0002a6000804017f */
[----:B--2---:R-:W-:Y:S05]  /*2d570*/  @!P2 NANOSLEEP.SYNCS 0x989680 ;  /* 0x009896800000a95d */ /* 0x004fea0003900000 */
[----:B------:R-:W2:Y:S02]  /*2d580*/  @!P2 SYNCS.PHASECHK.TRANS64 P2, [R4+URZ+0x50], R3 ;  /* 0x000050030400a5a7 */ /* 0x000ea4000804007f */
[----:B--2---:R-:W-:Y:S05]  /*2d590*/  @!P2 BRA `(.L_x_1012) ;  /* 0xfffffffc00eca947 */ /* 0x004fea000383ffff */
[----:B------:R-:W-:Y:S05]  /*2d5a0*/  BRA `(.L_x_1132) ;  /* 0xffffffcc00b87947 */ /* 0x000fea000383ffff */
.L_x_1018:
[----:B-12---:R-:W-:-:S04]  /*2d5b0*/  MOV R4, UR4 ;  /* 0x0000000400047c02 */ /* 0x006fc80008000f00 */
[----:B------:R1:W2:Y:S03]  /*2d5c0*/  SYNCS.PHASECHK.TRANS64.TRYWAIT P2, [R4+URZ+0x58], R3 ;  /* 0x00005803040075a7 */ /* 0x0002a6000804017f */
[----:B--2---:R-:W-:Y:S05]  /*2d5d0*/  @!P2 NANOSLEEP.SYNCS 0x989680 ;  /* 0x009896800000a95d */ /* 0x004fea0003900000 */
[----:B------:R-:W2:Y:S02]  /*2d5e0*/  @!P2 SYNCS.PHASECHK.TRANS64 P2, [R4+URZ+0x58], R3 ;  /* 0x000058030400a5a7 */ /* 0x000ea4000804007f */
[----:B--2---:R-:W-:Y:S05]  /*2d5f0*/  @!P2 BRA `(.L_x_1018) ;  /* 0xfffffffc00eca947 */ /* 0x004fea000383ffff */
[----:B------:R-:W-:Y:S05]  /*2d600*/  BRA `(.L_x_1133) ;  /* 0xffffffcc00f87947 */ /* 0x000fea000383ffff */
.L_x_1024:
[----:B-123--:R-:W-:-:S04]  /*2d610*/  MOV R4, UR4 ;  /* 0x0000000400047c02 */ /* 0x00efc80008000f00 */
[----:B------:R1:W2:Y:S03]  /*2d620*/  SYNCS.PHASECHK.TRANS64.TRYWAIT P2, [R4+URZ+0x60], R3 ;  /* 0x00006003040075a7 */ /* 0x0002a6000804017f */
[----:B--2---:R-:W-:Y:S05]  /*2d630*/  @!P2 NANOSLEEP.SYNCS 0x989680 ;  /* 0x009896800000a95d */ /* 0x004fea0003900000 */
[----:B------:R-:W2:Y:S02]  /*2d640*/  @!P2 SYNCS.PHASECHK.TRANS64 P2, [R4+URZ+0x60], R3 ;  /* 0x000060030400a5a7 */ /* 0x000ea4000804007f */
[----:B--2---:R-:W-:Y:S05]  /*2d650*/  @!P2 BRA `(.L_x_1024) ;  /* 0xfffffffc00eca947 */ /* 0x004fea000383ffff */
[----:B------:R-:W-:Y:S05]  /*2d660*/  BRA `(.L_x_1134) ;  /* 0xffffffd000407947 */ /* 0x000fea000383ffff */
.L_x_1030:
[----:B-1234-:R-:W-:-:S04]  /*2d670*/  MOV R4, UR4 ;  /* 0x0000000400047c02 */ /* 0x01efc80008000f00 */
[----:B------:R1:W2:Y:S03]  /*2d680*/  SYNCS.PHASECHK.TRANS64.TRYWAIT P2, [R4+URZ+0x68], R3 ;  /* 0x00006803040075a7 */ /* 0x0002a6000804017f */
[----:B--2---:R-:W-:Y:S05]  /*2d690*/  @!P2 NANOSLEEP.SYNCS 0x989680 ;  /* 0x009896800000a95d */ /* 0x004fea0003900000 */
[----:B------:R-:W2:Y:S02]  /*2d6a0*/  @!P2 SYNCS.PHASECHK.TRANS64 P2, [R4+URZ+0x68], R3 ;  /* 0x000068030400a5a7 */ /* 0x000ea4000804007f */
[----:B--2---:R-:W-:Y:S05]  /*2d6b0*/  @!P2 BRA `(.L_x_1030) ;  /* 0xfffffffc00eca947 */ /* 0x004fea000383ffff */
[----:B------:R-:W-:Y:S05]  /*2d6c0*/  BRA `(.L_x_1135) ;  /* 0xffffffd000807947 */ /* 0x000fea000383ffff */
.L_x_1036:
[----:B------:R-:W-:-:S04]  /*2d6d0*/  MOV R5, UR4 ;  /* 0x0000000400057c02 */ /* 0x000fc80008000f00 */
[----:B------:R1:W1:Y:S03]  /*2d6e0*/  SYNCS.PHASECHK.TRANS64.TRYWAIT P2, [R5+URZ+0x50], R2 ;  /* 0x00005002050075a7 */ /* 0x000266000804017f */
[----:B-1----:R-:W-:Y:S05]  /*2d6f0*/  @!P2 NANOSLEEP.SYNCS 0x989680 ;  /* 0x009896800000a95d */ /* 0x002fea0003900000 */
[----:B------:R-:W1:Y:S02]  /*2d700*/  @!P2 SYNCS.PHASECHK.TRANS64 P2, [R5+URZ+0x50], R2 ;  /* 0x000050020500a5a7 */ /* 0x000e64000804007f */
[----:B-1----:R-:W-:Y:S05]  /*2d710*/  @!P2 BRA `(.L_x_1036) ;  /* 0xfffffffc00eca947 */ /* 0x002fea000383ffff */
[----:B------:R-:W-:Y:S05]  /*2d720*/  BRA `(.L_x_1136) ;  /* 0xffffffd000c87947 */ /* 0x000fea000383ffff */
.L_x_1042:
[----:B------:R-:W-:-:S04]  /*2d730*/  IMAD.U32 R5, RZ, RZ, UR4 ;  /* 0x00000004ff057e24 */ /* 0x000fc8000f8e00ff */
[----:B------:R1:W1:Y:S03]  /*2d740*/  SYNCS.PHASECHK.TRANS64.TRYWAIT P2, [R5+URZ+0x58], R2 ;  /* 0x00005802050075a7 */ /* 0x000266000804017f */
[----:B-1----:R-:W-:Y:S05]  /*2d750*/  @!P2 NANOSLEEP.SYNCS 0x989680 ;  /* 0x009896800000a95d */ /* 0x002fea0003900000 */
[----:B------:R-:W1:Y:S02]  /*2d760*/  @!P2 SYNCS.PHASECHK.TRANS64 P2, [R5+URZ+0x58], R2 ;  /* 0x000058020500a5a7 */ /* 0x000e64000804007f */
[----:B-1----:R-:W-:Y:S05]  /*2d770*/  @!P2 BRA `(.L_x_1042) ;  /* 0xfffffffc00eca947 */ /* 0x002fea000383ffff */
[----:B------:R-:W-:Y:S05]  /*2d780*/  BRA `(.L_x_1137) ;  /* 0xffffffd4000c7947 */ /* 0x000fea000383ffff */
.L_x_1048:
[----:B------:R-:W-:-:S04]  /*2d790*/  MOV R5, UR4 ;  /* 0x0000000400057c02 */ /* 0x000fc80008000f00 */
[----:B------:R1:W1:Y:S03]  /*2d7a0*/  SYNCS.PHASECHK.TRANS64.TRYWAIT P2, [R5+URZ+0x60], R2 ;  /* 0x00006002050075a7 */ /* 0x000266000804017f */
[----:B-1----:R-:W-:Y:S05]  /*2d7b0*/  @!P2 NANOSLEEP.SYNCS 0x989680 ;  /* 0x009896800000a95d */ /* 0x002fea0003900000 */
[----:B------:R-:W1:Y:S02]  /*2d7c0*/  @!P2 SYNCS.PHASECHK.TRANS64 P2, [R5+URZ+0x60], R2 ;  /* 0x000060020500a5a7 */ /* 0x000e64000804007f */
[----:B-1----:R-:W-:Y:S05]  /*2d7d0*/  @!P2 BRA `(.L_x_1048) ;  /* 0xfffffffc00eca947 */ /* 0x002fea000383ffff */
[----:B------:R-:W-:Y:S05]  /*2d7e0*/  BRA `(.L_x_1138) ;  /* 0xffffffd400547947 */ /* 0x000fea000383ffff */
.L_x_1054:
[----:B------:R-:W-:-:S04]  /*2d7f0*/  MOV R5, UR4 ;  /* 0x0000000400057c02 */ /* 0x000fc80008000f00 */
[----:B------:R1:W1:Y:S03]  /*2d800*/  SYNCS.PHASECHK.TRANS64.TRYWAIT P2, [R5+URZ+0x68], R2 ;  /* 0x00006802050075a7 */ /* 0x000266000804017f */
[----:B-1----:R-:W-:Y:S05]  /*2d810*/  @!P2 NANOSLEEP.SYNCS 0x989680 ;  /* 0x009896800000a95d */ /* 0x002fea0003900000 */
[----:B------:R-:W1:Y:S02]  /*2d820*/  @!P2 SYNCS.PHASECHK.TRANS64 P2, [R5+URZ+0x68], R2 ;  /* 0x000068020500a5a7 */ /* 0x000e64000804007f */
[----:B-1----:R-:W-:Y:S05]  /*2d830*/  @!P2 BRA `(.L_x_1054) ;  /* 0xfffffffc00eca947 */ /* 0x002fea000383ffff */
[----:B------:R-:W-:Y:S05]  /*2d840*/  BRA `(.L_x_1139) ;  /* 0xffffffd400987947 */ /* 0x000fea000383ffff */
.L_x_1060:
[----:B-1----:R-:W-:-:S04]  /*2d850*/  MOV R2, UR4 ;  /* 0x0000000400027c02 */ /* 0x002fc80008000f00 */
[----:B------:R1:W1:Y:S03]  /*2d860*/  SYNCS.PHASECHK.TRANS64.TRYWAIT P2, [R2+URZ+0x50], R3 ;  /* 0x00005003020075a7 */ /* 0x000266000804017f */
[----:B-1----:R-:W-:Y:S05]  /*2d870*/  @!P2 NANOSLEEP.SYNCS 0x989680 ;  /* 0x009896800000a95d */ /* 0x002fea0003900000 */
[----:B------:R-:W1:Y:S02]  /*2d880*/  @!P2 SYNCS.PHASECHK.TRANS64 P2, [R2+URZ+0x50], R3 ;  /* 0x000050030200a5a7 */ /* 0x000e64000804007f */
[----:B-1----:R-:W-:Y:S05]  /*2d890*/  @!P2 BRA `(.L_x_1060) ;  /* 0xfffffffc00eca947 */ /* 0x002fea000383ffff */
[----:B------:R-:W-:Y:S05]  /*2d8a0*/  BRA `(.L_x_1140) ;  /* 0xffffffd400e07947 */ /* 0x000fea000383ffff */
.L_x_1066:
[----:B-1----:R-:W-:-:S04]  /*2d8b0*/  MOV R2, UR4 ;  /* 0x0000000400027c02 */ /* 0x002fc80008000f00 */
[----:B------:R1:W1:Y:S03]  /*2d8c0*/  SYNCS.PHASECHK.TRANS64.TRYWAIT P2, [R2+URZ+0x58], R3 ;  /* 0x00005803020075a7 */ /* 0x000266000804017f */
[----:B-1----:R-:W-:Y:S05]  /*2d8d0*/  @!P2 NANOSLEEP.SYNCS 0x989680 ;  /* 0x009896800000a95d */ /* 0x002fea0003900000 */
[----:B------:R-:W1:Y:S02]  /*2d8e0*/  @!P2 SYNCS.PHASECHK.TRANS64 P2, [R2+URZ+0x58], R3 ;  /* 0x000058030200a5a7 */ /* 0x000e64000804007f */
[----:B-1----:R-:W-:Y:S05]  /*2d8f0*/  @!P2 BRA `(.L_x_1066) ;  /* 0xfffffffc00eca947 */ /* 0x002fea000383ffff */
[----:B------:R-:W-:Y:S05]  /*2d900*/  BRA `(.L_x_1141) ;  /* 0xffffffd800247947 */ /* 0x000fea000383ffff */
.L_x_1072:
[----:B-1----:R-:W-:-:S04]  /*2d910*/  MOV R2, UR4 ;  /* 0x0000000400027c02 */ /* 0x002fc80008000f00 */
[----:B------:R1:W1:Y:S03]  /*2d920*/  SYNCS.PHASECHK.TRANS64.TRYWAIT P2, [R2+URZ+0x60], R3 ;  /* 0x00006003020075a7 */ /* 0x000266000804017f */
[----:B-1----:R-:W-:Y:S05]  /*2d930*/  @!P2 NANOSLEEP.SYNCS 0x989680 ;  /* 0x009896800000a95d */ /* 0x002fea0003900000 */
[----:B------:R-:W1:Y:S02]  /*2d940*/  @!P2 SYNCS.PHASECHK.TRANS64 P2, [R2+URZ+0x60], R3 ;  /* 0x000060030200a5a7 */ /* 0x000e64000804007f */
[----:B-1----:R-:W-:Y:S05]  /*2d950*/  @!P2 BRA `(.L_x_1072) ;  /* 0xfffffffc00eca947 */ /* 0x002fea000383ffff */
[----:B------:R-:W-:Y:S05]  /*2d960*/  BRA `(.L_x_1142) ;  /* 0xffffffd8006c7947 */ /* 0x000fea000383ffff */
.L_x_1078:
[----:B-1----:R-:W-:-:S04]  /*2d970*/  MOV R2, UR4 ;  /* 0x0000000400027c02 */ /* 0x002fc80008000f00 */
[----:B------:R1:W1:Y:S03]  /*2d980*/  SYNCS.PHASECHK.TRANS64.TRYWAIT P2, [R2+URZ+0x68], R3 ;  /* 0x00006803020075a7 */ /* 0x000266000804017f */
[----:B-1----:R-:W-:Y:S05]  /*2d990*/  @!P2 NANOSLEEP.SYNCS 0x989680 ;  /* 0x009896800000a95d */ /* 0x002fea0003900000 */
[----:B------:R-:W1:Y:S02]  /*2d9a0*/  @!P2 SYNCS.PHASECHK.TRANS64 P2, [R2+URZ+0x68], R3 ;  /* 0x000068030200a5a7 */ /* 0x000e64000804007f */
[----:B-1----:R-:W-:Y:S05]  /*2d9b0*/  @!P2 BRA `(.L_x_1078) ;  /* 0xfffffffc00eca947 */ /* 0x002fea000383ffff */
[----:B------:R-:W-:Y:S05]  /*2d9c0*/  BRA `(.L_x_1143) ;  /* 0xffffffd800b07947 */ /* 0x000fea000383ffff */
.L_x_1088:
[----:B--2---:R2:W4:Y:S02]  /*2d9d0*/  SYNCS.PHASECHK.TRANS64.TRYWAIT P0, [R0+URZ+0x50], R3 ;  /* 0x00005003000075a7 */ /* 0x004524000800017f */
[----:B----4-:R-:W-:Y:S05]  /*2d9e0*/  @!P0 NANOSLEEP.SYNCS 0x989680 ;  /* 0x009896800000895d */ /* 0x010fea0003900000 */
[----:B------:R-:W4:Y:S02]  /*2d9f0*/  @!P0 SYNCS.PHASECHK.TRANS64 P0, [R0+URZ+0x50], R3 ;  /* 0x00005003000085a7 */ /* 0x000f24000800007f */
[----:B----4-:R-:W-:Y:S05]  /*2da00*/  @!P0 BRA `(.L_x_1088) ;  /* 0xfffffffc00f08947 */ /* 0x010fea000383ffff */
[----:B------:R-:W-:Y:S05]  /*2da10*/  BRA `(.L_x_1144) ;  /* 0xffffffe000b47947 */ /* 0x000fea000383ffff */
.L_x_1090:
[----:B----4-:R4:W1:Y:S02]  /*2da20*/  SYNCS.PHASECHK.TRANS64.TRYWAIT P0, [R0+URZ+0x58], R3 ;  /* 0x00005803000075a7 */ /* 0x010864000800017f */
[----:B-1----:R-:W-:Y:S05]  /*2da30*/  @!P0 NANOSLEEP.SYNCS 0x989680 ;  /* 0x009896800000895d */ /* 0x002fea0003900000 */
[----:B------:R-:W1:Y:S02]  /*2da40*/  @!P0 SYNCS.PHASECHK.TRANS64 P0, [R0+URZ+0x58], R3 ;  /* 0x00005803000085a7 */ /* 0x000e64000800007f */
[----:B-1----:R-:W-:Y:S05]  /*2da50*/  @!P0 BRA `(.L_x_1090) ;  /* 0xfffffffc00f08947 */ /* 0x002fea000383ffff */
[----:B------:R-:W-:Y:S05]  /*2da60*/  BRA `(.L_x_1145) ;  /* 0xffffffe000b07947 */ /* 0x000fea000383ffff */
.L_x_1092:
[----:B------:R1:W1:Y:S02]  /*2da70*/  SYNCS.PHASECHK.TRANS64.TRYWAIT P0, [R0+URZ+0x60], R3 ;  /* 0x00006003000075a7 */ /* 0x000264000800017f */
[----:B-1----:R-:W-:Y:S05]  /*2da80*/  @!P0 NANOSLEEP.SYNCS 0x989680 ;  /* 0x009896800000895d */ /* 0x002fea0003900000 */
[----:B------:R-:W1:Y:S02]  /*2da90*/  @!P0 SYNCS.PHASECHK.TRANS64 P0, [R0+URZ+0x60], R3 ;  /* 0x00006003000085a7 */ /* 0x000e64000800007f */
[----:B-1----:R-:W-:Y:S05]  /*2daa0*/  @!P0 BRA `(.L_x_1092) ;  /* 0xfffffffc00f08947 */ /* 0x002fea000383ffff */
[----:B------:R-:W-:Y:S05]  /*2dab0*/  BRA `(.L_x_1146) ;  /* 0xffffffe000ac7947 */ /* 0x000fea000383ffff */
.L_x_1096:
[----:B------:R-:W-:Y:S01]  /*2dac0*/  BSSY B1, `(.L_x_1147) ;  /* 0x0000006000017945 */ /* 0x000fe20003800000 */
[----:B------:R-:W-:-:S07]  /*2dad0*/  MOV R15, 0xffffffff ;  /* 0xffffffff000f7802 */ /* 0x000fce0000000f00 */
[----:B------:R-:W-:Y:S05]  /*2dae0*/  WARPSYNC.COLLECTIVE R15, `(.L_x_1148) ;  /* 0x000000000f0c7348 */ /* 0x000fea0003c00000 */
[----:B------:R-:W-:Y:S02]  /*2daf0*/  ELECT P6, UR62, PT ;  /* 0x00000000003e782f */ /* 0x000fe400038c0000 */
[----:B------:R-:W-:Y:S01]  /*2db00*/  MOV R14, UR62 ;  /* 0x0000003e000e7c02 */ /* 0x000fe20008000f00 */
[----:B------:R-:W-:Y:S10]  /*2db10*/  ENDCOLLECTIVE ;  /* 0x000000000000791b */ /* 0x000ff40003800000 */
.L_x_1148:
[----:B------:R-:W-:Y:S05]  /*2db20*/  BSYNC B1 ;  /* 0x0000000000017941 */ /* 0x000fea0003800000 */
.L_x_1147:
[----:B------:R-:W-:Y:S05]  /*2db30*/  BRA `(.L_x_1149) ;  /* 0xffffffe4002c7947 */ /* 0x000fea000383ffff */
.L_x_1099:
[----:B-1----:R1:W2:Y:S02]  /*2db40*/  SYNCS.PHASECHK.TRANS64.TRYWAIT P0, [R11+URZ+0x18], R12 ;  /* 0x0000180c0b0075a7 */ /* 0x0022a4000800017f */
[----:B--2---:R-:W-:Y:S05]  /*2db50*/  @!P0 NANOSLEEP.SYNCS 0x989680 ;  /* 0x009896800000895d */ /* 0x004fea0003900000 */
[----:B------:R-:W2:Y:S02]  /*2db60*/  @!P0 SYNCS.PHASECHK.TRANS64 P0, [R11+URZ+0x18], R12 ;  /* 0x0000180c0b0085a7 */ /* 0x000ea4000800007f */
[----:B--2---:R-:W-:Y:S05]  /*2db70*/  @!P0 BRA `(.L_x_1099) ;  /* 0xfffffffc00f08947 */ /* 0x004fea000383ffff */
[----:B------:R-:W-:Y:S05]  /*2db80*/  BRA `(.L_x_1150) ;  /* 0xffffffe400647947 */ /* 0x000fea000383ffff */
.L_x_1107:
[----:B------:R-:W-:Y:S01]  /*2db90*/  BSSY B0, `(.L_x_1151) ;  /* 0x0000006000007945 */ /* 0x000fe20003800000 */
[----:B------:R-:W-:-:S07]  /*2dba0*/  MOV R15, 0xffffffff ;  /* 0xffffffff000f7802 */ /* 0x000fce0000000f00 */
[----:B--2---:R-:W-:Y:S05]  /*2dbb0*/  WARPSYNC.COLLECTIVE R15, `(.L_x_1152) ;  /* 0x000000000f0c7348 */ /* 0x004fea0003c00000 */
[----:B------:R-:W-:Y:S02]  /*2dbc0*/  ELECT P6, UR62, PT ;  /* 0x00000000003e782f */ /* 0x000fe400038c0000 */
[----:B------:R-:W-:Y:S01]  /*2dbd0*/  MOV R14, UR62 ;  /* 0x0000003e000e7c02 */ /* 0x000fe20008000f00 */
[----:B--2---:R-:W-:Y:S10]  /*2dbe0*/  ENDCOLLECTIVE ;  /* 0x000000000000791b */ /* 0x004ff40003800000 */
.L_x_1152:
[----:B------:R-:W-:Y:S05]  /*2dbf0*/  BSYNC B0 ;  /* 0x0000000000007941 */ /* 0x000fea0003800000 */
.L_x_1151:
[----:B------:R-:W-:Y:S05]  /*2dc00*/  BRA `(.L_x_1153) ;  /* 0xffffffec00d87947 */ /* 0x000fea000383ffff */
.L_x_1109:
[----:B-1----:R1:W3:Y:S02]  /*2dc10*/  SYNCS.PHASECHK.TRANS64.TRYWAIT P0, [R4+URZ], R3 ;  /* 0x00000003040075a7 */ /* 0x0022e4000800017f */
[----:B---3--:R-:W-:Y:S05]  /*2dc20*/  @!P0 NANOSLEEP.SYNCS 0x989680 ;  /* 0x009896800000895d */ /* 0x008fea0003900000 */
[----:B------:R-:W3:Y:S02]  /*2dc30*/  @!P0 SYNCS.PHASECHK.TRANS64 P0, [R4+URZ], R3 ;  /* 0x00000003040085a7 */ /* 0x000ee4000800007f */
[----:B---3--:R-:W-:Y:S05]  /*2dc40*/  @!P0 BRA `(.L_x_1109) ;  /* 0xfffffffc00f08947 */ /* 0x008fea000383ffff */
[----:B------:R-:W-:Y:S05]  /*2dc50*/  BRA `(.L_x_1154) ;  /* 0xffffffec00fc7947 */ /* 0x000fea000383ffff */
.L_x_1110:
[----:B-1----:R1:W3:Y:S02]  /*2dc60*/  SYNCS.PHASECHK.TRANS64.TRYWAIT P0, [R3+URZ], R0 ;  /* 0x00000000030075a7 */ /* 0x0022e4000800017f */
[----:B---3--:R-:W-:Y:S05]  /*2dc70*/  @!P0 NANOSLEEP.SYNCS 0x989680 ;  /* 0x009896800000895d */ /* 0x008fea0003900000 */
[----:B------:R-:W3:Y:S02]  /*2dc80*/  @!P0 SYNCS.PHASECHK.TRANS64 P0, [R3+URZ], R0 ;  /* 0x00000000030085a7 */ /* 0x000ee4000800007f */
[----:B---3--:R-:W-:Y:S05]  /*2dc90*/  @!P0 BRA `(.L_x_1110) ;  /* 0xfffffffc00f08947 */ /* 0x008fea000383ffff */
[----:B------:R-:W-:Y:S05]  /*2dca0*/  BRA `(.L_x_1155) ;  /* 0xfffffff0000c7947 */ /* 0x000fea000383ffff */
        .weak           $__internal_0_$__cuda_sm20_rcp_rn_f32_slowpath
        .type           $__internal_0_$__cuda_sm20_rcp_rn_f32_slowpath,@function
        .size           $__internal_0_$__cuda_sm20_rcp_rn_f32_slowpath,(.L_x_1161 - $__internal_0_$__cuda_sm20_rcp_rn_f32_slowpath)
$__internal_0_$__cuda_sm20_rcp_rn_f32_slowpath:
[----:B------:R-:W-:Y:S01]  /*2dcb0*/  SHF.L.U32 R3, R0, 0x1, RZ ;  /* 0x0000000100037819 */ /* 0x000fe200000006ff */
[----:B------:R-:W-:Y:S03]  /*2dcc0*/  BSSY B0, `(.L_x_1156) ;  /* 0x0000030000007945 */ /* 0x000fe60003800000 */
[----:B------:R-:W-:-:S04]  /*2dcd0*/  SHF.R.U32.HI R3, RZ, 0x18, R3 ;  /* 0x00000018ff037819 */ /* 0x000fc80000011603 */
[----:B------:R-:W-:-:S13]  /*2dce0*/  ISETP.NE.U32.AND P2, PT, R3, RZ, PT ;  /* 0x000000ff0300720c */ /* 0x000fda0003f45070 */
[----:B------:R-:W-:Y:S05]  /*2dcf0*/  @P2 BRA `(.L_x_1157) ;  /* 0x0000000000282947 */ /* 0x000fea0003800000 */
[----:B------:R-:W-:-:S04]  /*2dd00*/  SHF.L.U32 R3, R0, 0x1, RZ ;  /* 0x0000000100037819 */ /* 0x000fc800000006ff */
[----:B------:R-:W-:-:S13]  /*2dd10*/  ISETP.NE.AND P2, PT, R3, RZ, PT ;  /* 0x000000ff0300720c */ /* 0x000fda0003f45270 */
[----:B------:R-:W-:Y:S02]  /*2dd20*/  @P2 FFMA R161, R0, 1.84467440737095516160e+19, RZ ;  /* 0x5f80000000a12823 */ /* 0x000fe400000000ff */
[----:B------:R-:W-:Y:S08]  /*2dd30*/  @!P2 MUFU.RCP R0, R0 ;  /* 0x000000000000a308 */ /* 0x000ff00000001000 */
[----:B------:R-:W1:Y:S02]  /*2dd40*/  @P2 MUFU.RCP R3, R161 ;  /* 0x000000a100032308 */ /* 0x000e640000001000 */
[----:B-1----:R-:W-:-:S04]  /*2dd50*/  @P2 FFMA R161, R161, R3, -1 ;  /* 0xbf800000a1a12423 */ /* 0x002fc80000000003 */
[----:B------:R-:W-:-:S04]  /*2dd60*/  @P2 FADD.FTZ R161, -R161, -RZ ;  /* 0x800000ffa1a12221 */ /* 0x000fc80000010100 */
[----:B------:R-:W-:-:S04]  /*2dd70*/  @P2 FFMA R3, R3, R161, R3 ;  /* 0x000000a103032223 */ /* 0x000fc80000000003 */
[----:B------:R-:W-:Y:S01]  /*2dd80*/  @P2 FFMA R0, R3, 1.84467440737095516160e+19, RZ ;  /* 0x5f80000003002823 */ /* 0x000fe200000000ff */
[----:B------:R-:W-:Y:S06]  /*2dd90*/  BRA `(.L_x_1158) ;  /* 0x0000000000887947 */ /* 0x000fec0003800000 */
.L_x_1157:
[----:B------:R-:W-:-:S04]  /*2dda0*/  IADD3 R171, R3, -0xfd, RZ ;  /* 0xffffff0303ab7810 */ /* 0x000fc80007ffe0ff */
[----:B------:R-:W-:-:S13]  /*2ddb0*/  ISETP.GT.U32.AND P2, PT, R171, 0x1, PT ;  /* 0x00000001ab00780c */ /* 0x000fda0003f44070 */
[----:B------:R-:W-:Y:S05]  /*2ddc0*/  @P2 BRA `(.L_x_1159) ;  /* 0x0000000000782947 */ /* 0x000fea0003800000 */
[----:B------:R-:W-:Y:S02]  /*2ddd0*/  LOP3.LUT R169, R0, 0x7fffff, RZ, 0xc0, !PT ;  /* 0x007fffff00a97812 */ /* 0x000fe400078ec0ff */
[----:B------:R-:W-:Y:S02]  /*2dde0*/  MOV R172, 0x3 ;  /* 0x0000000300ac7802 */ /* 0x000fe40000000f00 */
[----:B------:R-:W-:Y:S02]  /*2ddf0*/  LOP3.LUT R169, R169, 0x3f800000, RZ, 0xfc, !PT ;  /* 0x3f800000a9a97812 */ /* 0x000fe400078efcff */
[----:B------:R-:W-:Y:S02]  /*2de00*/  SHF.L.U32 R172, R172, R171, RZ ;  /* 0x000000abacac7219 */ /* 0x000fe400000006ff */
[----:B------:R-:W1:Y:S01]  /*2de10*/  MUFU.RCP R161, R169 ;  /* 0x000000a900a17308 */ /* 0x000e620000001000 */
[----:B------:R-:W-:Y:S01]  /*2de20*/  IADD3 R3, R3, -0xfc, RZ ;  /* 0xffffff0403037810 */ /* 0x000fe20007ffe0ff */
[----:B-1----:R-:W-:-:S04]  /*2de30*/  FFMA R170, R169, R161, -1 ;  /* 0xbf800000a9aa7423 */ /* 0x002fc800000000a1 */
[----:B------:R-:W-:-:S04]  /*2de40*/  FADD.FTZ R170, -R170, -RZ ;  /* 0x800000ffaaaa7221 */ /* 0x000fc80000010100 */
[CCC-:B------:R-:W-:Y:S01]  /*2de50*/  FFMA.RM R169, R161.reuse, R170.reuse, R161.reuse ;  /* 0x000000aaa1a97223 */ /* 0x1c0fe200000040a1 */
[----:B------:R-:W-:-:S05]  /*2de60*/  FFMA.RP R161, R161, R170, R161 ;  /* 0x000000aaa1a17223 */ /* 0x000fca00000080a1 */
[C---:B------:R-:W-:Y:S02]  /*2de70*/  FSETP.NEU.FTZ.AND P2, PT, R169.reuse, R161, PT ;  /* 0x000000a1a900720b */ /* 0x040fe40003f5d000 */
[----:B------:R-:W-:Y:S02]  /*2de80*/  LOP3.LUT R161, R169, 0x7fffff, RZ, 0xc0, !PT ;  /* 0x007fffffa9a17812 */ /* 0x000fe400078ec0ff */
[----:B------:R-:W-:Y:S02]  /*2de90*/  SEL R169, RZ, 0xffffffff, !P2 ;  /* 0xffffffffffa97807 */ /* 0x000fe40005000000 */
[----:B------:R-:W-:Y:S02]  /*2dea0*/  LOP3.LUT R161, R161, 0x800000, RZ, 0xfc, !PT ;  /* 0x00800000a1a17812 */ /* 0x000fe400078efcff */
[----:B------:R-:W-:Y:S02]  /*2deb0*/  IADD3 R170, -R169, RZ, RZ ;  /* 0x000000ffa9aa7210 */ /* 0x000fe40007ffe1ff */
[----:B------:R-:W-:-:S02]  /*2dec0*/  LOP3.LUT R172, R172, R161, RZ, 0xc0, !PT ;  /* 0x000000a1acac7212 */ /* 0x000fc400078ec0ff */
[-CC-:B------:R-:W-:Y:S02]  /*2ded0*/  LOP3.LUT P3, RZ, R170, R171.reuse, R161.reuse, 0xf8, !PT ;  /* 0x000000abaaff7212 */ /* 0x180fe4000786f8a1 */
[----:B------:R-:W-:Y:S02]  /*2dee0*/  SHF.R.U32.HI R169, RZ, R171, R172 ;  /* 0x000000abffa97219 */ /* 0x000fe400000116ac */
[----:B------:R-:W-:Y:S02]  /*2def0*/  SHF.R.U32.HI R3, RZ, R3, R161 ;  /* 0x00000003ff037219 */ /* 0x000fe400000116a1 */
[C---:B------:R-:W-:Y:S02]  /*2df00*/  LOP3.LUT P2, RZ, R169.reuse, 0x1, RZ, 0xc0, !PT ;  /* 0x00000001a9ff7812 */ /* 0x040fe4000784c0ff */
[----:B------:R-:W-:-:S04]  /*2df10*/  LOP3.LUT P4, RZ, R169, 0x2, RZ, 0xc0, !PT ;  /* 0x00000002a9ff7812 */ /* 0x000fc8000788c0ff */
[----:B------:R-:W-:Y:S02]  /*2df20*/  PLOP3.LUT P2, PT, P2, P3, P4, 0xe0, 0x0 ;  /* 0x000000000000781c */ /* 0x000fe40001747c40 */
[----:B------:R-:W-:Y:S02]  /*2df30*/  LOP3.LUT P3, RZ, R0, 0x7fffff, RZ, 0xc0, !PT ;  /* 0x007fffff00ff7812 */ /* 0x000fe4000786c0ff */
[----:B------:R-:W-:-:S04]  /*2df40*/  SEL R161, RZ, 0x1, !P2 ;  /* 0x00000001ffa17807 */ /* 0x000fc80005000000 */
[----:B------:R-:W-:-:S04]  /*2df50*/  IADD3 R161, -R161, RZ, RZ ;  /* 0x000000ffa1a17210 */ /* 0x000fc80007ffe1ff */
[----:B------:R-:W-:-:S13]  /*2df60*/  ISETP.GE.AND P2, PT, R161, RZ, PT ;  /* 0x000000ffa100720c */ /* 0x000fda0003f46270 */
[----:B------:R-:W-:-:S04]  /*2df70*/  @!P2 IADD3 R3, R3, 0x1, RZ ;  /* 0x000000010303a810 */ /* 0x000fc80007ffe0ff */
[----:B------:R-:W-:-:S04]  /*2df80*/  @!P3 SHF.L.U32 R3, R3, 0x1, RZ ;  /* 0x000000010303b819 */ /* 0x000fc800000006ff */
[----:B------:R-:W-:Y:S01]  /*2df90*/  LOP3.LUT R0, R3, 0x80000000, R0, 0xf8, !PT ;  /* 0x8000000003007812 */ /* 0x000fe200078ef800 */
[----:B------:R-:W-:Y:S06]  /*2dfa0*/  BRA `(.L_x_1158) ;  /* 0x0000000000047947 */ /* 0x000fec0003800000 */
.L_x_1159:
[----:B------:R-:W1:Y:S02]  /*2dfb0*/  MUFU.RCP R0, R0 ;  /* 0x0000000000007308 */ /* 0x000e640000001000 */
.L_x_1158:
[----:B------:R-:W-:Y:S05]  /*2dfc0*/  BSYNC B0 ;  /* 0x0000000000007941 */ /* 0x000fea0003800000 */
.L_x_1156:
[----:B------:R-:W-:-:S04]  /*2dfd0*/  MOV R3, 0x0 ;  /* 0x0000000000037802 */ /* 0x000fc80000000f00 */
[----:B-1----:R-:W-:Y:S05]  /*2dfe0*/  RET.REL.NODEC R2 `(_ZN7cutlass13device_kernelINS_4gemm6kernel13GemmUniversalIN4cute5tupleIJiiiiEEENS1_10collective13CollectiveMmaINS1_34MainloopSm90TmaGmmaWarpSpecializedILi3ENS5_IJNS4_1CILi2EEENSA_ILi1EEESC_EEENS1_35KernelTmaWarpSpecializedCooperativeEEENS5_IJNSA_ILi256EEESG_NSA_ILi64EEEEEENS_6half_tENS5_IJlSC_lEEESJ_SK_NS4_8TiledMMAINS4_8MMA_AtomIJNS4_4SM904GMMA26MMA_64x256x16_F32F16F16_SSILNSO_5MajorE0ELSQ_0ELNSO_7ScaleInE1ELSR_1EEEEEENS4_6LayoutISD_NS5_IJSC_NSA_ILi0EEESV_EEEEENS5_IJNS4_10UnderscoreESY_SY_EEEEENS4_13SM90_TMA_LOADENS4_14ComposedLayoutINS4_7SwizzleILi3ELi4ELi3EEENS4_18smem_ptr_flag_bitsILi16EEENSU_INS5_IJNSA_ILi8EEESH_EEENS5_IJSH_SC_EEEEEEEvNS4_8identityENS4_23SM90_TMA_LOAD_MULTICASTES1B_vS1C_EENS_8epilogue10collective18CollectiveEpilogueINS1F_22Sm90TmaWarpSpecializedILi4ELi2ELi16ELb1ELb0EEEJSI_NS5_IJNSA_ILi128EEENSA_ILi32EEEEEESJ_SK_SJ_SK_NS1F_6fusion15FusionCallbacksIS1J_NS1N_13LinCombEltActINS1F_6thread7SigmoidESJ_fSJ_fLNS_15FloatRoundStyleE2EEESI_S1M_JEEES11_NS12_INS13_ILi2ELi4ELi3EEES16_NSU_INS5_IJS17_S1L_EEENS5_IJS1L_SC_EEEEEEENS4_17SM75_U32x4_LDSM_NENS4_14SM90_TMA_STOREES1Z_NS4_17SM90_U32x4_STSM_NENS4_9Copy_AtomIJS22_SJ_EEEvEEEvvEEEEvNT_6ParamsE) ;  /* 0xfffffd2002047950 */ /* 0x002fea0003c3ffff */
.L_x_1160:
[----:B------:R-:W-:-:S00]  /*2dff0*/  BRA `(.L_x_1160) ;  /* 0xfffffffc00fc7947 */ /* 0x000fc0000383ffff */
[----:B------:R-:W-:-:S00]  /*2e000*/  NOP ;  /* 0x0000000000007918 */ /* 0x000fc00000000000 */
[----:B------:R-:W-:-:S00]  /*2e010*/  NOP ;  /* 0x0000000000007918 */ /* 0x000fc00000000000 */
[----:B------:R-:W-:-:S00]  /*2e020*/  NOP ;  /* 0x0000000000007918 */ /* 0x000fc00000000000 */
[----:B------:R-:W-:-:S00]  /*2e030*/  NOP ;  /* 0x0000000000007918 */ /* 0x000fc00000000000 */
[----:B------:R-:W-:-:S00]  /*2e040*/  NOP ;  /* 0x0000000000007918 */ /* 0x000fc00000000000 */
[----:B------:R-:W-:-:S00]  /*2e050*/  NOP ;  /* 0x0000000000007918 */ /* 0x000fc00000000000 */
[----:B------:R-:W-:-:S00]  /*2e060*/  NOP ;  /* 0x0000000000007918 */ /* 0x000fc00000000000 */
[----:B------:R-:W-:-:S00]  /*2e070*/  NOP ;  /* 0x0000000000007918 */ /* 0x000fc00000000000 */
.L_x_1161:


//--------------------- .nv.global.init           --------------------------
	.section	.nv.global.init,"aw",@progbits
.nv.global.init:
	.type		$str$22,@object
	.size		$str$22,($str$26 - $str$22)
$str$22:
        /*0000*/ 	.byte	0x6b, 0x5f, 0x74, 0x69, 0x6c, 0x65, 0x5f, 0x63, 0x6f, 0x75, 0x6e, 0x74, 0x20, 0x3e, 0x3d, 0x20
        /*0010*/ 	.byte	0x31, 0x00
	.type		$str$26,@object
	.size		$str$26,($str$27 - $str$26)
$str$26:
        /*0012*/ 	.byte	0x28, 0x61, 0x64, 0x64, 0x72, 0x65, 0x73, 0x73, 0x20, 0x26, 0x20, 0x6d, 0x61, 0x73, 0x6b, 0x29
        /*0022*/ 	.byte	0x20, 0x3d, 0x3d, 0x20, 0x30, 0x00
	.type		$str$27,@object
	.size		$str$27,($str$23 - $str$27)
$str$27:
        /*0028*/ 	.byte	0x2f, 0x74, 0x6d, 0x70, 0x2f, 0x63, 0x75, 0x74, 0x6c, 0x61, 0x73, 0x73, 0x5f, 0x73, 0x77, 0x65
        /*0038*/ 	.byte	0x65, 0x70, 0x5f, 0x73, 0x72, 0x63, 0x2f, 0x69, 0x6e, 0x63, 0x6c, 0x75, 0x64, 0x65, 0x2f, 0x63
        /*0048*/ 	.byte	0x75, 0x74, 0x65, 0x2f, 0x70, 0x6f, 0x69, 0x6e, 0x74, 0x65, 0x72, 0x5f, 0x66, 0x6c, 0x61, 0x67
        /*0058*/ 	.byte	0x67, 0x65, 0x64, 0x2e, 0x68, 0x70, 0x70, 0x00
	.type		$str$23,@object
	.size		$str$23,(__unnamed_2 - $str$23)
$str$23:
        /*0060*/ 	.byte	0x2f, 0x74, 0x6d, 0x70, 0x2f, 0x63, 0x75, 0x74, 0x6c, 0x61, 0x73, 0x73, 0x5f, 0x73, 0x77, 0x65
        /*0070*/ 	.byte	0x65, 0x70, 0x5f, 0x73, 0x72, 0x63, 0x2f, 0x69, 0x6e, 0x63, 0x6c, 0x75, 0x64, 0x65, 0x2f, 0x63
        /*0080*/ 	.byte	0x75, 0x74, 0x6c, 0x61, 0x73, 0x73, 0x2f, 0x67, 0x65, 0x6d, 0x6d, 0x2f, 0x63, 0x6f, 0x6c, 0x6c
        /*0090*/ 	.byte	0x65, 0x63, 0x74, 0x69, 0x76, 0x65, 0x2f, 0x73, 0x6d, 0x39, 0x30, 0x5f, 0x6d, 0x6d, 0x61, 0x5f
        /*00a0*/ 	.byte	0x74, 0x6d, 0x61, 0x5f, 0x67, 0x6d, 0x6d, 0x61, 0x5f, 0x73, 0x73, 0x5f, 0x77, 0x61, 0x72, 0x70
        /*00b0*/ 	.byte	0x73, 0x70, 0x65, 0x63, 0x69, 0x61, 0x6c, 0x69, 0x7a, 0x65, 0x64, 0x2e, 0x68, 0x70, 0x70, 0x00
	.type		__unnamed_2,@object
	.size		__unnamed_2,(__unnamed_1 - __unnamed_2)
__unnamed_2:
        /* <DEDUP_REMOVED lines=28> */
        /*0280*/ 	.byte	0x36, 0x3e, 0x3e, 0x3e, 0x3e, 0x3e, 0x5d, 0x00
	.type		__unnamed_1,@object
	.size		__unnamed_1,(.L_0 - __unnamed_1)
__unnamed_1:
        /* <DEDUP_REMOVED lines=182> */
.L_0:


//--------------------- .nv.shared._ZN7cutlass13device_kernelINS_4gemm6kernel13GemmUniversalIN4cute5tupleIJiiiiEEENS1_10collective13CollectiveMmaINS1_34MainloopSm90TmaGmmaWarpSpecializedILi3ENS5_IJNS4_1CILi2EEENSA_ILi1EEESC_EEENS1_35KernelTmaWarpSpecializedCooperativeEEENS5_IJNSA_ILi256EEESG_NSA_ILi64EEEEEENS_6half_tENS5_IJlSC_lEEESJ_SK_NS4_8TiledMMAINS4_8MMA_AtomIJNS4_4SM904GMMA26MMA_64x256x16_F32F16F16_SSILNSO_5MajorE0ELSQ_0ELNSO_7ScaleInE1ELSR_1EEEEEENS4_6LayoutISD_NS5_IJSC_NSA_ILi0EEESV_EEEEENS5_IJNS4_10UnderscoreESY_SY_EEEEENS4_13SM90_TMA_LOADENS4_14ComposedLayoutINS4_7SwizzleILi3ELi4ELi3EEENS4_18smem_ptr_flag_bitsILi16EEENSU_INS5_IJNSA_ILi8EEESH_EEENS5_IJSH_SC_EEEEEEEvNS4_8identityENS4_23SM90_TMA_LOAD_MULTICASTES1B_vS1C_EENS_8epilogue10collective18CollectiveEpilogueINS1F_22Sm90TmaWarpSpecializedILi4ELi2ELi16ELb1ELb0EEEJSI_NS5_IJNSA_ILi128EEENSA_ILi32EEEEEESJ_SK_SJ_SK_NS1F_6fusion15FusionCallbacksIS1J_NS1N_13LinCombEltActINS1F_6thread7SigmoidESJ_fSJ_fLNS_15FloatRoundStyleE2EEESI_S1M_JEEES11_NS12_INS13_ILi2ELi4ELi3EEES16_NSU_INS5_IJS17_S1L_EEENS5_IJS1L_SC_EEEEEEENS4_17SM75_U32x4_LDSM_NENS4_14SM90_TMA_STOREES1Z_NS4_17SM90_U32x4_STSM_NENS4_9Copy_AtomIJS22_SJ_EEEvEEEvvEEEEvNT_6ParamsE --------------------------
	.section	.nv.shared._ZN7cutlass13device_kernelINS_4gemm6kernel13GemmUniversalIN4cute5tupleIJiiiiEEENS1_10collective13CollectiveMmaINS1_34MainloopSm90TmaGmmaWarpSpecializedILi3ENS5_IJNS4_1CILi2EEENSA_ILi1EEESC_EEENS1_35KernelTmaWarpSpecializedCooperativeEEENS5_IJNSA_ILi256EEESG_NSA_ILi64EEEEEENS_6half_tENS5_IJlSC_lEEESJ_SK_NS4_8TiledMMAINS4_8MMA_AtomIJNS4_4SM904GMMA26MMA_64x256x16_F32F16F16_SSILNSO_5MajorE0ELSQ_0ELNSO_7ScaleInE1ELSR_1EEEEEENS4_6LayoutISD_NS5_IJSC_NSA_ILi0EEESV_EEEEENS5_IJNS4_10UnderscoreESY_SY_EEEEENS4_13SM90_TMA_LOADENS4_14ComposedLayoutINS4_7SwizzleILi3ELi4ELi3EEENS4_18smem_ptr_flag_bitsILi16EEENSU_INS5_IJNSA_ILi8EEESH_EEENS5_IJSH_SC_EEEEEEEvNS4_8identityENS4_23SM90_TMA_LOAD_MULTICASTES1B_vS1C_EENS_8epilogue10collective18CollectiveEpilogueINS1F_22Sm90TmaWarpSpecializedILi4ELi2ELi16ELb1ELb0EEEJSI_NS5_IJNSA_ILi128EEENSA_ILi32EEEEEESJ_SK_SJ_SK_NS1F_6fusion15FusionCallbacksIS1J_NS1N_13LinCombEltActINS1F_6thread7SigmoidESJ_fSJ_fLNS_15FloatRoundStyleE2EEESI_S1M_JEEES11_NS12_INS13_ILi2ELi4ELi3EEES16_NSU_INS5_IJS17_S1L_EEENS5_IJS1L_SC_EEEEEEENS4_17SM75_U32x4_LDSM_NENS4_14SM90_TMA_STOREES1Z_NS4_17SM90_U32x4_STSM_NENS4_9Copy_AtomIJS22_SJ_EEEvEEEvvEEEEvNT_6ParamsE,"aw",@nobits
	.sectionflags	@""
	.align	16
	.zero		1024


//--------------------- .nv.shared.reserved.0     --------------------------
	.section	.nv.shared.reserved.0,"aw",@nobits
	.weak		__nv_reservedSMEM_offset_0_alias
	.size		__nv_reservedSMEM_offset_0_alias, 0, 0
	.other		__nv_reservedSMEM_offset_0_alias,@"STO_CUDA_RESERVED_SHARED STV_DEFAULT"
__nv_reservedSMEM_offset_0_alias:
	.zero		0


//--------------------- .nv.global                --------------------------
	.section	.nv.global,"aw",@nobits
.nv.global:
	.type		_ZN39_INTERNAL_9725a37c_4_k_cu_e410d170_33124cute1_E,@object
	.size		_ZN39_INTERNAL_9725a37c_4_k_cu_e410d170_33124cute1_E,(_ZN39_INTERNAL_9725a37c_4_k_cu_e410d170_33124cuda3std3__45__cpo6cbeginE - _ZN39_INTERNAL_9725a37c_4_k_cu_e410d170_33124cute1_E)
_ZN39_INTERNAL_9725a37c_4_k_cu_e410d170_33124cute1_E:
	.zero		1
	.type		_ZN39_INTERNAL_9725a37c_4_k_cu_e410d170_33124cuda3std3__45__cpo6cbeginE,@object
	.size		_ZN39_INTERNAL_9725a37c_4_k_cu_e410d170_33124cuda3std3__45__cpo6cbeginE,(_ZN39_INTERNAL_9725a37c_4_k_cu_e410d170_33124cuda3std3__48in_placeE - _ZN39_INTERNAL_9725a37c_4_k_cu_e410d170_33124cuda3std3__45__cpo6cbeginE)
_ZN39_INTERNAL_9725a37c_4_k_cu_e410d170_33124cuda3std3__45__cpo6cbeginE:
	.zero		1
	.type		_ZN39_INTERNAL_9725a37c_4_k_cu_e410d170_33124cuda3std3__48in_placeE,@object
	.size		_ZN39_INTERNAL_9725a37c_4_k_cu_e410d170_33124cuda3std3__48in_placeE,(_ZN39_INTERNAL_9725a37c_4_k_cu_e410d170_33124cuda3std6ranges3__45__cpo9iter_moveE - _ZN39_INTERNAL_9725a37c_4_k_cu_e410d170_33124cuda3std3__48in_placeE)
_ZN39_INTERNAL_9725a37c_4_k_cu_e410d170_33124cuda3std3__48in_placeE:
	.zero		1
	.type		_ZN39_INTERNAL_9725a37c_4_k_cu_e410d170_33124cuda3std6ranges3__45__cpo9iter_moveE,@object
	.size		_ZN39_INTERNAL_9725a37c_4_k_cu_e410d170_33124cuda3std6ranges3__45__cpo9iter_moveE,(_ZN39_INTERNAL_9725a37c_4_k_cu_e410d170_33124cuda3std3__45__cpo5beginE - _ZN39_INTERNAL_9725a37c_4_k_cu_e410d170_33124cuda3std6ranges3__45__cpo9iter_moveE)
_ZN39_INTERNAL_9725a37c_4_k_cu_e410d170_33124cuda3std6ranges3__45__cpo9iter_moveE:
	.zero		1
	.type		_ZN39_INTERNAL_9725a37c_4_k_cu_e410d170_33124cuda3std3__45__cpo5beginE,@object
	.size		_ZN39_INTERNAL_9725a37c_4_k_cu_e410d170_33124cuda3std3__45__cpo5beginE,(_ZN39_INTERNAL_9725a37c_4_k_cu_e410d170_33124cuda3std3__441_GLOBAL__N__9725a37c_4_k_cu_e410d170_33126ignoreE - _ZN39_INTERNAL_9725a37c_4_k_cu_e410d170_33124cuda3std3__45__cpo5beginE)
_ZN39_INTERNAL_9725a37c_4_k_cu_e410d170_33124cuda3std3__45__cpo5beginE:
	.zero		1
	.type		_ZN39_INTERNAL_9725a37c_4_k_cu_e410d170_33124cuda3std3__441_GLOBAL__N__9725a37c_4_k_cu_e410d170_33126ignoreE,@object
	.size		_ZN39_INTERNAL_9725a37c_4_k_cu_e410d170_33124cuda3std3__441_GLOBAL__N__9725a37c_4_k_cu_e410d170_33126ignoreE,(_ZN39_INTERNAL_9725a37c_4_k_cu_e410d170_33124cute7productE - _ZN39_INTERNAL_9725a37c_4_k_cu_e410d170_33124cuda3std3__441_GLOBAL__N__9725a37c_4_k_cu_e410d170_33126ignoreE)
_ZN39_INTERNAL_9725a37c_4_k_cu_e410d170_33124cuda3std3__441_GLOBAL__N__9725a37c_4_k_cu_e410d170_33126ignoreE:
	.zero		1
	.type		_ZN39_INTERNAL_9725a37c_4_k_cu_e410d170_33124cute7productE,@object
	.size		_ZN39_INTERNAL_9725a37c_4_k_cu_e410d170_33124cute7productE,(_ZN39_INTERNAL_9725a37c_4_k_cu_e410d170_33124cuda3std3__45__cpo3endE - _ZN39_INTERNAL_9725a37c_4_k_cu_e410d170_33124cute7productE)
_ZN39_INTERNAL_9725a37c_4_k_cu_e410d170_33124cute7productE:
	.zero		1
	.type		_ZN39_INTERNAL_9725a37c_4_k_cu_e410d170_33124cuda3std3__45__cpo3endE,@object
	.size		_ZN39_INTERNAL_9725a37c_4_k_cu_e410d170_33124cuda3std3__45__cpo3endE,(_ZN39_INTERNAL_9725a37c_4_k_cu_e410d170_33124cuda3std3__419piecewise_constructE - _ZN39_INTERNAL_9725a37c_4_k_cu_e410d170_33124cuda3std3__45__cpo3endE)
_ZN39_INTERNAL_9725a37c_4_k_cu_e410d170_33124cuda3std3__45__cpo3endE:
	.zero		1
	.type		_ZN39_INTERNAL_9725a37c_4_k_cu_e410d170_33124cuda3std3__419piecewise_constructE,@object
	.size		_ZN39_INTERNAL_9725a37c_4_k_cu_e410d170_33124cuda3std3__419piecewise_constructE,(_ZN39_INTERNAL_9725a37c_4_k_cu_e410d170_33124cuda3std3__45__cpo4cendE - _ZN39_INTERNAL_9725a37c_4_k_cu_e410d170_33124cuda3std3__419piecewise_constructE)
_ZN39_INTERNAL_9725a37c_4_k_cu_e410d170_33124cuda3std3__419piecewise_constructE:
	.zero		1
	.type		_ZN39_INTERNAL_9725a37c_4_k_cu_e410d170_33124cuda3std3__45__cpo4cendE,@object
	.size		_ZN39_INTERNAL_9725a37c_4_k_cu_e410d170_33124cuda3std3__45__cpo4cendE,(_ZN39_INTERNAL_9725a37c_4_k_cu_e410d170_33124cuda3std6ranges3__45__cpo4swapE - _ZN39_INTERNAL_9725a37c_4_k_cu_e410d170_33124cuda3std3__45__cpo4cendE)
_ZN39_INTERNAL_9725a37c_4_k_cu_e410d170_33124cuda3std3__45__cpo4cendE:
	.zero		1
	.type		_ZN39_INTERNAL_9725a37c_4_k_cu_e410d170_33124cuda3std6ranges3__45__cpo4swapE,@object
	.size		_ZN39_INTERNAL_9725a37c_4_k_cu_e410d170_33124cuda3std6ranges3__45__cpo4swapE,(.L_9 - _ZN39_INTERNAL_9725a37c_4_k_cu_e410d170_33124cuda3std6ranges3__45__cpo4swapE)
_ZN39_INTERNAL_9725a37c_4_k_cu_e410d170_33124cuda3std6ranges3__45__cpo4swapE:
	.zero		1
.L_9:


//--------------------- .nv.constant0._ZN7cutlass13device_kernelINS_4gemm6kernel13GemmUniversalIN4cute5tupleIJiiiiEEENS1_10collective13CollectiveMmaINS1_34MainloopSm90TmaGmmaWarpSpecializedILi3ENS5_IJNS4_1CILi2EEENSA_ILi1EEESC_EEENS1_35KernelTmaWarpSpecializedCooperativeEEENS5_IJNSA_ILi256EEESG_NSA_ILi64EEEEEENS_6half_tENS5_IJlSC_lEEESJ_SK_NS4_8TiledMMAINS4_8MMA_AtomIJNS4_4SM904GMMA26MMA_64x256x16_F32F16F16_SSILNSO_5MajorE0ELSQ_0ELNSO_7ScaleInE1ELSR_1EEEEEENS4_6LayoutISD_NS5_IJSC_NSA_ILi0EEESV_EEEEENS5_IJNS4_10UnderscoreESY_SY_EEEEENS4_13SM90_TMA_LOADENS4_14ComposedLayoutINS4_7SwizzleILi3ELi4ELi3EEENS4_18smem_ptr_flag_bitsILi16EEENSU_INS5_IJNSA_ILi8EEESH_EEENS5_IJSH_SC_EEEEEEEvNS4_8identityENS4_23SM90_TMA_LOAD_MULTICASTES1B_vS1C_EENS_8epilogue10collective18CollectiveEpilogueINS1F_22Sm90TmaWarpSpecializedILi4ELi2ELi16ELb1ELb0EEEJSI_NS5_IJNSA_ILi128EEENSA_ILi32EEEEEESJ_SK_SJ_SK_NS1F_6fusion15FusionCallbacksIS1J_NS1N_13LinCombEltActINS1F_6thread7SigmoidESJ_fSJ_fLNS_15FloatRoundStyleE2EEESI_S1M_JEEES11_NS12_INS13_ILi2ELi4ELi3EEES16_NSU_INS5_IJS17_S1L_EEENS5_IJS1L_SC_EEEEEEENS4_17SM75_U32x4_LDSM_NENS4_14SM90_TMA_STOREES1Z_NS4_17SM90_U32x4_STSM_NENS4_9Copy_AtomIJS22_SJ_EEEvEEEvvEEEEvNT_6ParamsE --------------------------
	.section	.nv.constant0._ZN7cutlass13device_kernelINS_4gemm6kernel13GemmUniversalIN4cute5tupleIJiiiiEEENS1_10collective13CollectiveMmaINS1_34MainloopSm90TmaGmmaWarpSpecializedILi3ENS5_IJNS4_1CILi2EEENSA_ILi1EEESC_EEENS1_35KernelTmaWarpSpecializedCooperativeEEENS5_IJNSA_ILi256EEESG_NSA_ILi64EEEEEENS_6half_tENS5_IJlSC_lEEESJ_SK_NS4_8TiledMMAINS4_8MMA_AtomIJNS4_4SM904GMMA26MMA_64x256x16_F32F16F16_SSILNSO_5MajorE0ELSQ_0ELNSO_7ScaleInE1ELSR_1EEEEEENS4_6LayoutISD_NS5_IJSC_NSA_ILi0EEESV_EEEEENS5_IJNS4_10UnderscoreESY_SY_EEEEENS4_13SM90_TMA_LOADENS4_14ComposedLayoutINS4_7SwizzleILi3ELi4ELi3EEENS4_18smem_ptr_flag_bitsILi16EEENSU_INS5_IJNSA_ILi8EEESH_EEENS5_IJSH_SC_EEEEEEEvNS4_8identityENS4_23SM90_TMA_LOAD_MULTICASTES1B_vS1C_EENS_8epilogue10collective18CollectiveEpilogueINS1F_22Sm90TmaWarpSpecializedILi4ELi2ELi16ELb1ELb0EEEJSI_NS5_IJNSA_ILi128EEENSA_ILi32EEEEEESJ_SK_SJ_SK_NS1F_6fusion15FusionCallbacksIS1J_NS1N_13LinCombEltActINS1F_6thread7SigmoidESJ_fSJ_fLNS_15FloatRoundStyleE2EEESI_S1M_JEEES11_NS12_INS13_ILi2ELi4ELi3EEES16_NSU_INS5_IJS17_S1L_EEENS5_IJS1L_SC_EEEEEEENS4_17SM75_U32x4_LDSM_NENS4_14SM90_TMA_STOREES1Z_NS4_17SM90_U32x4_STSM_NENS4_9Copy_AtomIJS22_SJ_EEEvEEEvvEEEEvNT_6ParamsE,"a",@progbits
	.sectionflags	@""
	.align	4
.nv.constant0._ZN7cutlass13device_kernelINS_4gemm6kernel13GemmUniversalIN4cute5tupleIJiiiiEEENS1_10collective13CollectiveMmaINS1_34MainloopSm90TmaGmmaWarpSpecializedILi3ENS5_IJNS4_1CILi2EEENSA_ILi1EEESC_EEENS1_35KernelTmaWarpSpecializedCooperativeEEENS5_IJNSA_ILi256EEESG_NSA_ILi64EEEEEENS_6half_tENS5_IJlSC_lEEESJ_SK_NS4_8TiledMMAINS4_8MMA_AtomIJNS4_4SM904GMMA26MMA_64x256x16_F32F16F16_SSILNSO_5MajorE0ELSQ_0ELNSO_7ScaleInE1ELSR_1EEEEEENS4_6LayoutISD_NS5_IJSC_NSA_ILi0EEESV_EEEEENS5_IJNS4_10UnderscoreESY_SY_EEEEENS4_13SM90_TMA_LOADENS4_14ComposedLayoutINS4_7SwizzleILi3ELi4ELi3EEENS4_18smem_ptr_flag_bitsILi16EEENSU_INS5_IJNSA_ILi8EEESH_EEENS5_IJSH_SC_EEEEEEEvNS4_8identityENS4_23SM90_TMA_LOAD_MULTICASTES1B_vS1C_EENS_8epilogue10collective18CollectiveEpilogueINS1F_22Sm90TmaWarpSpecializedILi4ELi2ELi16ELb1ELb0EEEJSI_NS5_IJNSA_ILi128EEENSA_ILi32EEEEEESJ_SK_SJ_SK_NS1F_6fusion15FusionCallbacksIS1J_NS1N_13LinCombEltActINS1F_6thread7SigmoidESJ_fSJ_fLNS_15FloatRoundStyleE2EEESI_S1M_JEEES11_NS12_INS13_ILi2ELi4ELi3EEES16_NSU_INS5_IJS17_S1L_EEENS5_IJS1L_SC_EEEEEEENS4_17SM75_U32x4_LDSM_NENS4_14SM90_TMA_STOREES1Z_NS4_17SM90_U32x4_STSM_NENS4_9Copy_AtomIJS22_SJ_EEEvEEEvvEEEEvNT_6ParamsE:
	.zero		2432


//--------------------- SYMBOLS --------------------------

	.type		.nv.reservedSmem.offset0,@object
	.size		.nv.reservedSmem.offset0,0x4
	.type		__assertfail,@function
